def matmul_kernel(
    a_ptr,
    b_ptr,
    c_ptr,
    M,
    N,
    K,
    stride_am,
    stride_ak,
    stride_bk,
    stride_bn,
    stride_cm,
    stride_cn,
    BLOCK_M: tl.constexpr,
    BLOCK_N: tl.constexpr,
    BLOCK_K: tl.constexpr,
    GROUP_M: tl.constexpr,
):
    pid = tl.program_id(axis=0)
    num_pid_m = tl.cdiv(M, BLOCK_M)
    num_pid_n = tl.cdiv(N, BLOCK_N)
    num_pid_in_group = GROUP_M * num_pid_n
    group_id = pid // num_pid_in_group
    first_pid_m = group_id * GROUP_M
    group_size_m = min(num_pid_m - first_pid_m, GROUP_M)
    pid_m = first_pid_m + ((pid % num_pid_in_group) % group_size_m)
    pid_n = (pid % num_pid_in_group) // group_size_m

    offs_am = (pid_m * BLOCK_M + tl.arange(0, BLOCK_M)) % M
    offs_bn = (pid_n * BLOCK_N + tl.arange(0, BLOCK_N)) % N
    offs_k = tl.arange(0, BLOCK_K)
    a_ptrs = a_ptr + offs_am[:, None] * stride_am + offs_k[None, :] * stride_ak
    b_ptrs = b_ptr + offs_k[:, None] * stride_bk + offs_bn[None, :] * stride_bn

    acc = tl.zeros((BLOCK_M, BLOCK_N), dtype=tl.float32)
    for kk in range(0, tl.cdiv(K, BLOCK_K)):
        a = tl.load(a_ptrs, mask=offs_k[None, :] < K - kk * BLOCK_K, other=0.0)
        b = tl.load(b_ptrs, mask=offs_k[:, None] < K - kk * BLOCK_K, other=0.0)
        acc = tl.dot(a, b, acc)
        a_ptrs += BLOCK_K * stride_ak
        b_ptrs += BLOCK_K * stride_bk

    c = acc.to(c_ptr.dtype.element_ty)
    offs_cm = pid_m * BLOCK_M + tl.arange(0, BLOCK_M)
    offs_cn = pid_n * BLOCK_N + tl.arange(0, BLOCK_N)
    c_ptrs = c_ptr + offs_cm[:, None] * stride_cm + offs_cn[None, :] * stride_cn
    mask = (offs_cm[:, None] < M) & (offs_cn[None, :] < N)
    tl.store(c_ptrs, c, mask=mask)

# config = {"BLOCK_K": 64, "BLOCK_M": 128, "BLOCK_N": 256, "GROUP_M": 4, "arch": "sm_100", "dtype": "fp16", "num_ctas": 1, "num_stages": 3, "num_warps": 4}
# arch = sm_100


// ===== COMPILED SASS (sm_100a) =====

	.target	sm_100a

	.elftype	@"ET_EXEC"


//--------------------- .note.nv.tkinfo           --------------------------
	.section	.note.nv.tkinfo,"",@"SHT_NOTE"
	.sectionflags	@"SHF_NOTE_NV_TKINFO"
	.tkinfo
        /*0018*/ 	.word	0x00000081
        /*0030*/ 	.string	""
        /*0030*/ 	.string	"ptxas-blackwell"
        /*0030*/ 	.string	"Cuda compilation tools, release 12.9, V12.9.86"
        /*0030*/ 	.string	"Build cuda_12.9.r12.9/compiler.36037853_0"
        /*0030*/ 	.string	"-v  -suppress-debug-info  -lineinfo  -arch sm_100a "



//--------------------- .note.nv.cuver            --------------------------
	.section	.note.nv.cuver,"",@"SHT_NOTE"
	.sectionflags	@"SHF_NOTE_NV_CUVER"
        /*0018*/ 	.short	0x0001
        /*001a*/ 	.short	0x0064
        /*001c*/ 	.short	0x0001
        /*001e*/ 	.short	0x0000
        /*0020*/ 	.short	0x0001
        /*0022*/ 	.short	0x0000


//--------------------- .nv.info                  --------------------------
	.section	.nv.info,"",@"SHT_CUDA_INFO"
	.align	4


	//----- nvinfo : EIATTR_REGCOUNT
	.align		4
        /*0000*/ 	.byte	0x04, 0x2f
        /*0002*/ 	.short	(.L_4 - .L_3)
	.align		4
.L_3:
        /*0004*/ 	.word	index@(matmul_kernel)
        /*0008*/ 	.word	0x00000080


	//----- nvinfo : EIATTR_FRAME_SIZE
	.align		4
.L_4:
        /*000c*/ 	.byte	0x04, 0x11
        /*000e*/ 	.short	(.L_6 - .L_5)
	.align		4
.L_5:
        /*0010*/ 	.word	index@($__internal_2_$__cuda_sm10x_tcgen05_guardrail_trap_unallocated_columns_being_dealloced)
        /*0014*/ 	.word	0x000007b0


	//----- nvinfo : EIATTR_FRAME_SIZE
	.align		4
.L_6:
        /*0018*/ 	.byte	0x04, 0x11
        /*001a*/ 	.short	(.L_8 - .L_7)
	.align		4
.L_7:
        /*001c*/ 	.word	index@($__internal_1_$__cuda_sm10x_tcgen05_guardrail_trap_phase_invalid_during_alloc)
        /*0020*/ 	.word	0x000007b0


	//----- nvinfo : EIATTR_FRAME_SIZE
	.align		4
.L_8:
        /*0024*/ 	.byte	0x04, 0x11
        /*0026*/ 	.short	(.L_10 - .L_9)
	.align		4
.L_9:
        /*0028*/ 	.word	index@($__internal_0_$__cuda_sm10x_tcgen05_guardrail_trap_col_being_dealloced_not_returned_by_alloc)
        /*002c*/ 	.word	0x000007b0


	//----- nvinfo : EIATTR_FRAME_SIZE
	.align		4
.L_10:
        /*0030*/ 	.byte	0x04, 0x11
        /*0032*/ 	.short	(.L_12 - .L_11)
	.align		4
.L_11:
        /*0034*/ 	.word	index@(matmul_kernel)
        /*0038*/ 	.word	0x000007b0


	//----- nvinfo : EIATTR_MIN_STACK_SIZE
	.align		4
.L_12:
        /*003c*/ 	.byte	0x04, 0x12
        /*003e*/ 	.short	(.L_14 - .L_13)
	.align		4
.L_13:
        /*0040*/ 	.word	index@(matmul_kernel)
        /*0044*/ 	.word	0x000007b0
.L_14:


//--------------------- .nv.info.matmul_kernel    --------------------------
	.section	.nv.info.matmul_kernel,"",@"SHT_CUDA_INFO"
	.sectionflags	@""
	.align	4


	//----- nvinfo : EIATTR_CUDA_API_VERSION
	.align		4
        /*0000*/ 	.byte	0x04, 0x37
        /*0002*/ 	.short	(.L_16 - .L_15)
.L_15:
        /*0004*/ 	.word	0x00000081


	//----- nvinfo : EIATTR_KPARAM_INFO
	.align		4
.L_16:
        /*0008*/ 	.byte	0x04, 0x17
        /*000a*/ 	.short	(.L_18 - .L_17)
.L_17:
        /*000c*/ 	.word	0x00000000
        /*0010*/ 	.short	0x000d
        /*0012*/ 	.short	0x0048
        /*0014*/ 	.byte	0x00, 0xf4, 0x21, 0x00


	//----- nvinfo : EIATTR_KPARAM_INFO
	.align		4
.L_18:
        /*0018*/ 	.byte	0x04, 0x17
        /*001a*/ 	.short	(.L_20 - .L_19)
.L_19:
        /*001c*/ 	.word	0x00000000
        /*0020*/ 	.short	0x000c
        /*0022*/ 	.short	0x0040
        /*0024*/ 	.byte	0x00, 0xf4, 0x21, 0x00


	//----- nvinfo : EIATTR_KPARAM_INFO
	.align		4
.L_20:
        /*0028*/ 	.byte	0x04, 0x17
        /*002a*/ 	.short	(.L_22 - .L_21)
.L_21:
        /*002c*/ 	.word	0x00000000
        /*0030*/ 	.short	0x000b
        /*0032*/ 	.short	0x0038
        /*0034*/ 	.byte	0x00, 0xf0, 0x11, 0x00


	//----- nvinfo : EIATTR_KPARAM_INFO
	.align		4
.L_22:
        /*0038*/ 	.byte	0x04, 0x17
        /*003a*/ 	.short	(.L_24 - .L_23)
.L_23:
        /*003c*/ 	.word	0x00000000
        /*0040*/ 	.short	0x000a
        /*0042*/ 	.short	0x0034
        /*0044*/ 	.byte	0x00, 0xf0, 0x11, 0x00


	//----- nvinfo : EIATTR_KPARAM_INFO
	.align		4
.L_24:
        /*0048*/ 	.byte	0x04, 0x17
        /*004a*/ 	.short	(.L_26 - .L_25)
.L_25:
        /*004c*/ 	.word	0x00000000
        /*0050*/ 	.short	0x0009
        /*0052*/ 	.short	0x0030
        /*0054*/ 	.byte	0x00, 0xf0, 0x11, 0x00


	//----- nvinfo : EIATTR_KPARAM_INFO
	.align		4
.L_26:
        /*0058*/ 	.byte	0x04, 0x17
        /*005a*/ 	.short	(.L_28 - .L_27)
.L_27:
        /*005c*/ 	.word	0x00000000
        /*0060*/ 	.short	0x0008
        /*0062*/ 	.short	0x002c
        /*0064*/ 	.byte	0x00, 0xf0, 0x11, 0x00


	//----- nvinfo : EIATTR_KPARAM_INFO
	.align		4
.L_28:
        /*0068*/ 	.byte	0x04, 0x17
        /*006a*/ 	.short	(.L_30 - .L_29)
.L_29:
        /*006c*/ 	.word	0x00000000
        /*0070*/ 	.short	0x0007
        /*0072*/ 	.short	0x0028
        /*0074*/ 	.byte	0x00, 0xf0, 0x11, 0x00


	//----- nvinfo : EIATTR_KPARAM_INFO
	.align		4
.L_30:
        /*0078*/ 	.byte	0x04, 0x17
        /*007a*/ 	.short	(.L_32 - .L_31)
.L_31:
        /*007c*/ 	.word	0x00000000
        /*0080*/ 	.short	0x0006
        /*0082*/ 	.short	0x0024
        /*0084*/ 	.byte	0x00, 0xf0, 0x11, 0x00


	//----- nvinfo : EIATTR_KPARAM_INFO
	.align		4
.L_32:
        /*0088*/ 	.byte	0x04, 0x17
        /*008a*/ 	.short	(.L_34 - .L_33)
.L_33:
        /*008c*/ 	.word	0x00000000
        /*0090*/ 	.short	0x0005
        /*0092*/ 	.short	0x0020
        /*0094*/ 	.byte	0x00, 0xf0, 0x11, 0x00


	//----- nvinfo : EIATTR_KPARAM_INFO
	.align		4
.L_34:
        /*0098*/ 	.byte	0x04, 0x17
        /*009a*/ 	.short	(.L_36 - .L_35)
.L_35:
        /*009c*/ 	.word	0x00000000
        /*00a0*/ 	.short	0x0004
        /*00a2*/ 	.short	0x001c
        /*00a4*/ 	.byte	0x00, 0xf0, 0x11, 0x00


	//----- nvinfo : EIATTR_KPARAM_INFO
	.align		4
.L_36:
        /*00a8*/ 	.byte	0x04, 0x17
        /*00aa*/ 	.short	(.L_38 - .L_37)
.L_37:
        /*00ac*/ 	.word	0x00000000
        /*00b0*/ 	.short	0x0003
        /*00b2*/ 	.short	0x0018
        /*00b4*/ 	.byte	0x00, 0xf0, 0x11, 0x00


	//----- nvinfo : EIATTR_KPARAM_INFO
	.align		4
.L_38:
        /*00b8*/ 	.byte	0x04, 0x17
        /*00ba*/ 	.short	(.L_40 - .L_39)
.L_39:
        /*00bc*/ 	.word	0x00000000
        /*00c0*/ 	.short	0x0002
        /*00c2*/ 	.short	0x0010
        /*00c4*/ 	.byte	0x00, 0xf4, 0x21, 0x00


	//----- nvinfo : EIATTR_KPARAM_INFO
	.align		4
.L_40:
        /*00c8*/ 	.byte	0x04, 0x17
        /*00ca*/ 	.short	(.L_42 - .L_41)
.L_41:
        /*00cc*/ 	.word	0x00000000
        /*00d0*/ 	.short	0x0001
        /*00d2*/ 	.short	0x0008
        /*00d4*/ 	.byte	0x00, 0xf4, 0x21, 0x00


	//----- nvinfo : EIATTR_KPARAM_INFO
	.align		4
.L_42:
        /*00d8*/ 	.byte	0x04, 0x17
        /*00da*/ 	.short	(.L_44 - .L_43)
.L_43:
        /*00dc*/ 	.word	0x00000000
        /*00e0*/ 	.short	0x0000
        /*00e2*/ 	.short	0x0000
        /*00e4*/ 	.byte	0x00, 0xf4, 0x21, 0x00


	//----- nvinfo : EIATTR_AT_ENTRY_FRAGMENTS
	.align		4
.L_44:
        /*00e8*/ 	.byte	0x04, 0x4f
        /*00ea*/ 	.short	(.L_46 - .L_45)


	//   ....[0]....
.L_45:
        /*00ec*/ 	.word	0x00000004


	//----- nvinfo : EIATTR_RESERVED_SMEM_USED
	.align		4
.L_46:
        /*00f0*/ 	.byte	0x01, 0x41
	.zero		2


	//----- nvinfo : EIATTR_SPARSE_MMA_MASK
	.align		4
        /*00f4*/ 	.byte	0x03, 0x50
        /*00f6*/ 	.short	0x0000


	//----- nvinfo : EIATTR_TCGEN05_1CTA_USED
	.align		4
        /*00f8*/ 	.byte	0x01, 0x51
	.zero		2


	//----- nvinfo : EIATTR_MAXREG_COUNT
	.align		4
        /*00fc*/ 	.byte	0x03, 0x1b
        /*00fe*/ 	.short	0x00ff


	//----- nvinfo : EIATTR_NUM_BARRIERS
	.align		4
        /*0100*/ 	.byte	0x02, 0x4c
        /*0102*/ 	.byte	0x01
	.zero		1


	//----- nvinfo : EIATTR_ANNOTATIONS
	.align		4
        /*0104*/ 	.byte	0x04, 0x55
        /*0106*/ 	.short	(.L_48 - .L_47)


	//   ....[0]....
.L_47:
        /*0108*/ 	.word	0x00000001
        /*010c*/ 	.byte	0xe0, 0x03, 0x00, 0x00, 0x01, 0x00, 0x00, 0x00, 0x00, 0x04, 0x00, 0x00, 0x01, 0x00, 0x00, 0x00
        /* <DEDUP_REMOVED lines=1088> */
        /*451c*/ 	.byte	0x30, 0x27, 0x02, 0x00, 0x01, 0x00, 0x00, 0x00, 0x60, 0x27, 0x02, 0x00


	//----- nvinfo : EIATTR_INT_WARP_WIDE_INSTR_OFFSETS
	.align		4
.L_48:
        /*4528*/ 	.byte	0x04, 0x31
        /*452a*/ 	.short	(.L_50 - .L_49)


	//   ....[0]....
.L_49:
        /*452c*/ 	.word	0x000084b0


	//   ....[1]....
        /*4530*/ 	.word	0x000084c0


	//   ....[2]....
        /*4534*/ 	.word	0x0000b2c0


	//   ....[3]....
        /*4538*/ 	.word	0x00025600


	//   ....[4]....
        /*453c*/ 	.word	0x00025650


	//----- nvinfo : EIATTR_COOP_GROUP_MASK_REGIDS
	.align		4
.L_50:
        /*4540*/ 	.byte	0x04, 0x29
        /*4542*/ 	.short	(.L_52 - .L_51)


	//   ....[0]....
.L_51:
        /*4544*/ 	.word	0xffffffff


	//   ....[1]....
        /*4548*/ 	.word	0xffffffff


	//   ....[2]....
        /*454c*/ 	.word	0xffffffff


	//   ....[3]....
        /*4550*/ 	.word	0xffffffff


	//----- nvinfo : EIATTR_COOP_GROUP_INSTR_OFFSETS
	.align		4
.L_52:
        /*4554*/ 	.byte	0x04, 0x28
        /*4556*/ 	.short	(.L_54 - .L_53)


	//   ....[0]....
.L_53:
        /*4558*/ 	.word	0x00000070


	//   ....[1]....
        /*455c*/ 	.word	0x00000330


	//   ....[2]....
        /*4560*/ 	.word	0x00025490


	//   ....[3]....
        /*4564*/ 	.word	0x00025700


	//----- nvinfo : EIATTR_VRC_CTA_INIT_COUNT
	.align		4
.L_54:
        /*4568*/ 	.byte	0x02, 0x4a
        /*456a*/ 	.byte	0x80
	.zero		1


	//----- nvinfo : EIATTR_MBARRIER_INSTR_OFFSETS
	.align		4
        /*456c*/ 	.byte	0x04, 0x39
        /*456e*/ 	.short	(.L_56 - .L_55)


	//   ....[0]....
.L_55:
        /*4570*/ 	.word	0x00008680
        /*4574*/ 	.word	0x000000ff
        /*4578*/ 	.word	0x00000000
        /*457c*/ 	.short	0x0100
        /*457e*/ 	.byte	0x06
	.zero		1


	//   ....[1]....
        /*4580*/ 	.word	0x0000b2e0
        /*4584*/ 	.word	0x000000ff
        /*4588*/ 	.word	0x00010008
        /*458c*/ 	.short	0x0100
        /*458e*/ 	.byte	0x09
	.zero		1


	//   ....[2]....
        /*4590*/ 	.word	0x00014a40
        /*4594*/ 	.word	0x000000ff
        /*4598*/ 	.word	0x00000000
        /*459c*/ 	.short	0x010a
        /*459e*/ 	.byte	0x06
	.zero		1


	//   ....[3]....
        /*45a0*/ 	.word	0x0001ad50
        /*45a4*/ 	.word	0x000000ff
        /*45a8*/ 	.word	0x00000000
        /*45ac*/ 	.short	0x010a
        /*45ae*/ 	.byte	0x06
	.zero		1


	//   ....[4]....
        /*45b0*/ 	.word	0x0001ae10
        /*45b4*/ 	.word	0x000000ff
        /*45b8*/ 	.word	0x00010000
        /*45bc*/ 	.short	0x0108
        /*45be*/ 	.byte	0x09
	.zero		1


	//   ....[5]....
        /*45c0*/ 	.word	0x0001af30
        /*45c4*/ 	.word	0x000000ff
        /*45c8*/ 	.word	0x00010008
        /*45cc*/ 	.short	0x0108
        /*45ce*/ 	.byte	0x09
	.zero		1


	//   ....[6]....
        /*45d0*/ 	.word	0x00025720
        /*45d4*/ 	.word	0x000000ff
        /*45d8*/ 	.word	0x00000000
        /*45dc*/ 	.short	0x010a
        /*45de*/ 	.byte	0x06
	.zero		1


	//   ....[7]....
        /*45e0*/ 	.word	0x00025750
        /*45e4*/ 	.word	0x000000ff
        /*45e8*/ 	.word	0x00000000
        /*45ec*/ 	.short	0x010a
        /*45ee*/ 	.byte	0x06
	.zero		1


	//----- nvinfo : EIATTR_NUM_MBARRIERS
	.align		4
.L_56:
        /*45f0*/ 	.byte	0x03, 0x38
        /*45f2*/ 	.short	0x0002


	//----- nvinfo : EIATTR_EXIT_INSTR_OFFSETS
	.align		4
        /*45f4*/ 	.byte	0x04, 0x1c
        /*45f6*/ 	.short	(.L_58 - .L_57)


	//   ....[0]....
.L_57:
        /*45f8*/ 	.word	0x00025710


	//----- nvinfo : EIATTR_REQNTID
	.align		4
.L_58:
        /*45fc*/ 	.byte	0x04, 0x10
        /*45fe*/ 	.short	(.L_60 - .L_59)
.L_59:
        /*4600*/ 	.word	0x00000080
        /*4604*/ 	.word	0x00000001
        /*4608*/ 	.word	0x00000001


	//----- nvinfo : EIATTR_CRS_STACK_SIZE
	.align		4
.L_60:
        /*460c*/ 	.byte	0x04, 0x1e
        /*460e*/ 	.short	(.L_62 - .L_61)
.L_61:
        /*4610*/ 	.word	0x00000000


	//----- nvinfo : EIATTR_CBANK_PARAM_SIZE
	.align		4
.L_62:
        /*4614*/ 	.byte	0x03, 0x19
        /*4616*/ 	.short	0x0050


	//----- nvinfo : EIATTR_PARAM_CBANK
	.align		4
        /*4618*/ 	.byte	0x04, 0x0a
        /*461a*/ 	.short	(.L_64 - .L_63)
	.align		4
.L_63:
        /*461c*/ 	.word	index@(.nv.constant0.matmul_kernel)
        /*4620*/ 	.short	0x0380
        /*4622*/ 	.short	0x0050


	//----- nvinfo : EIATTR_SW_WAR
	.align		4
.L_64:
        /*4624*/ 	.byte	0x04, 0x36
        /*4626*/ 	.short	(.L_66 - .L_65)
.L_65:
        /*4628*/ 	.word	0x00000008
.L_66:


//--------------------- .nv.compat                --------------------------
	.section	.nv.compat,"",@"SHT_CUDA_COMPAT_INFO"
	.align	4
        /*0000*/ 	.byte	0x02, 0x02, 0x02, 0x00, 0x02, 0x05, 0x05, 0x00, 0x02, 0x03, 0x00, 0x00, 0x02, 0x06, 0x01, 0x00


//--------------------- .nv.callgraph             --------------------------
	.section	.nv.callgraph,"",@"SHT_CUDA_CALLGRAPH"
	.align	4
	.sectionentsize	8
	.align		4
        /*0000*/ 	.word	0x00000000
	.align		4
        /*0004*/ 	.word	0xffffffff
	.align		4
        /*0008*/ 	.word	0x00000000
	.align		4
        /*000c*/ 	.word	0xfffffffe
	.align		4
        /*0010*/ 	.word	0x00000000
	.align		4
        /*0014*/ 	.word	0xfffffffd
	.align		4
        /*0018*/ 	.word	0x00000000
	.align		4
        /*001c*/ 	.word	0xfffffffc


//--------------------- .text.matmul_kernel       --------------------------
	.section	.text.matmul_kernel,"ax",@progbits
	.align	128
        .global         matmul_kernel
        .type           matmul_kernel,@function
        .size           matmul_kernel,(.L_x_21 - matmul_kernel)
        .other          matmul_kernel,@"STO_CUDA_ENTRY STV_DEFAULT"
matmul_kernel:
.text.matmul_kernel:
[----:B------:R-:W0:Y:S01]  /*0000*/  LDC R1, c[0x0][0x37c] ;  /* 0x0000df00ff017b82 */ /* 0x000e220000000800 */
[----:B------:R-:W1:Y:S01]  /*0010*/  S2R R0, SR_TID.X ;  /* 0x0000000000007919 */ /* 0x000e620000002100 */
[----:B0-----:R-:W-:Y:S01]  /*0020*/  VIADD R1, R1, 0xfffff850 ;  /* 0xfffff85001017836 */ /* 0x001fe20000000000 */
[----:B-1----:R-:W-:-:S13]  /*0030*/  ISETP.GE.U32.AND P0, PT, R0, 0x20, PT ;  /* 0x000000200000780c */ /* 0x002fda0003f06070 */
[----:B------:R-:W-:Y:S02]  /*0040*/  VOTEU.ANY UP0, P0 ;  /* 0x0000000000ff7886 */ /* 0x000fe40000000100 */
[----:B------:R-:W-:Y:S05]  /*0050*/  BRA.U UP0, `(.L_x_0) ;  /* 0x0000000100b87547 */ /* 0x000fea000b800000 */
[----:B------:R-:W0:Y:S01]  /*0060*/  S2UR UR6, SR_CgaCtaId ;  /* 0x00000000000679c3 */ /* 0x000e220000008800 */
[----:B------:R-:W-:Y:S01]  /*0070*/  NOP ;  /* 0x0000000000007918 */ /* 0x000fe20000000000 */
[----:B------:R-:W-:Y:S02]  /*0080*/  UMOV UR4, 0x40 ;  /* 0x0000004000047882 */ /* 0x000fe40000000000 */
[----:B0-----:R-:W-:-:S09]  /*0090*/  ULEA UR4, UR6, UR4, 0x18 ;  /* 0x0000000406047291 */ /* 0x001fd2000f8ec0ff */
[----:B------:R-:W0:Y:S01]  /*00a0*/  LDS.U8 R0, [UR4] ;  /* 0x00000004ff007984 */ /* 0x000e220008000000 */
[----:B------:R-:W-:Y:S02]  /*00b0*/  UMOV UR4, 0x400 ;  /* 0x0000040000047882 */ /* 0x000fe40000000000 */
[----:B------:R-:W-:Y:S01]  /*00c0*/  ULEA UR4, UR6, UR4, 0x18 ;  /* 0x0000000406047291 */ /* 0x000fe2000f8ec0ff */
[----:B0-----:R-:W-:-:S13]  /*00d0*/  ISETP.NE.AND P0, PT, R0, RZ, PT ;  /* 0x000000ff0000720c */ /* 0x001fda0003f05270 */
[----:B------:R-:W-:Y:S05]  /*00e0*/  @P0 BRA `(.L_x_1) ;  /* 0x00000000007c0947 */ /* 0x000fea0003800000 */
[----:B------:R-:W-:-:S13]  /*00f0*/  ELECT P0, URZ, PT ;  /* 0x0000000000ff782f */ /* 0x000fda0003800000 */
[----:B------:R-:W-:Y:S05]  /*0100*/  @!P0 BRA `(.L_x_2) ;  /* 0x0000000000848947 */ /* 0x000fea0003800000 */
[----:B------:R-:W-:Y:S01]  /*0110*/  UMOV UR5, 0x10 ;  /* 0x0000001000057882 */ /* 0x000fe20000000000 */
[----:B------:R-:W-:Y:S02]  /*0120*/  IMAD.MOV.U32 R4, RZ, RZ, 0x1 ;  /* 0x00000001ff047424 */ /* 0x000fe400078e00ff */
[----:B------:R-:W-:Y:S02]  /*0130*/  IMAD.MOV.U32 R5, RZ, RZ, 0xffff ;  /* 0x0000ffffff057424 */ /* 0x000fe400078e00ff */
[----:B------:R-:W-:Y:S04]  /*0140*/  DEPBAR.LE SB0, 0x36 ;  /* 0x00008d800000791a */ /* 0x000fe80000000000 */
[----:B------:R-:W0:Y:S02]  /*0150*/  UTCATOMSWS.FIND_AND_SET.ALIGN UP1, UR5, UR5 ;  /* 0x00000005000575e3 */ /* 0x000e240008020800 */
[----:B0-----:R-:W-:-:S04]  /*0160*/  PLOP3.LUT P0, PT, PT, PT, UP1, 0x80, 0x8 ;  /* 0x000000000008781c */ /* 0x001fc80003f0f018 */
[----:B------:R-:W-:-:S04]  /*0170*/  SEL R0, RZ, 0xffffffff, !P0 ;  /* 0xffffffffff007807 */ /* 0x000fc80004000000 */
[----:B------:R-:W-:Y:S01]  /*0180*/  ISETP.NE.AND P0, PT, R0, RZ, PT ;  /* 0x000000ff0000720c */ /* 0x000fe20003f05270 */
[----:B------:R-:W-:-:S12]  /*0190*/  IMAD.U32 R0, RZ, RZ, UR5 ;  /* 0x00000005ff007e24 */ /* 0x000fd8000f8e00ff */
[----:B------:R-:W-:Y:S05]  /*01a0*/  @P0 BRA `(.L_x_3) ;  /* 0x0000000000240947 */ /* 0x000fea0003800000 */
.L_x_4:
[----:B------:R-:W-:Y:S05]  /*01b0*/  NANOSLEEP 0x64 ;  /* 0x000000640000795d */ /* 0x000fea0003800000 */
[----:B------:R-:W-:-:S05]  /*01c0*/  UMOV UR5, 0x10 ;  /* 0x0000001000057882 */ /* 0x000fca0000000000 */
[----:B------:R-:W-:Y:S04]  /*01d0*/  DEPBAR.LE SB0, 0x36 ;  /* 0x00008d800000791a */ /* 0x000fe80000000000 */
[----:B------:R-:W0:Y:S02]  /*01e0*/  UTCATOMSWS.FIND_AND_SET.ALIGN UP1, UR5, UR5 ;  /* 0x00000005000575e3 */ /* 0x000e240008020800 */
[----:B0-----:R-:W-:-:S04]  /*01f0*/  PLOP3.LUT P0, PT, PT, PT, UP1, 0x80, 0x8 ;  /* 0x000000000008781c */ /* 0x001fc80003f0f018 */
[----:B------:R-:W-:-:S04]  /*0200*/  SEL R0, RZ, 0xffffffff, !P0 ;  /* 0xffffffffff007807 */ /* 0x000fc80004000000 */
[----:B------:R-:W-:Y:S01]  /*0210*/  ISETP.NE.AND P0, PT, R0, RZ, PT ;  /* 0x000000ff0000720c */ /* 0x000fe20003f05270 */
[----:B------:R-:W-:-:S12]  /*0220*/  IMAD.U32 R0, RZ, RZ, UR5 ;  /* 0x00000005ff007e24 */ /* 0x000fd8000f8e00ff */
[----:B------:R-:W-:Y:S05]  /*0230*/  @!P0 BRA `(.L_x_4) ;  /* 0xfffffffc00dc8947 */ /* 0x000fea000383ffff */
.L_x_3:
[C---:B------:R-:W-:Y:S01]  /*0240*/  VIADD R3, R0.reuse, 0x10 ;  /* 0x0000001000037836 */ /* 0x040fe20000000000 */
[----:B------:R-:W-:Y:S01]  /*0250*/  UMOV UR5, 0x50 ;  /* 0x0000005000057882 */ /* 0x000fe20000000000 */
[----:B------:R-:W-:Y:S01]  /*0260*/  SHF.L.U32 R2, R5, R0, RZ ;  /* 0x0000000005027219 */ /* 0x000fe200000006ff */
[----:B------:R-:W-:Y:S01]  /*0270*/  ULEA UR5, UR6, UR5, 0x18 ;  /* 0x0000000506057291 */ /* 0x000fe2000f8ec0ff */
[----:B------:R-:W-:Y:S01]  /*0280*/  IMAD.SHL.U32 R0, R0, 0x20, RZ ;  /* 0x0000002000007824 */ /* 0x000fe200078e00ff */
[----:B------:R-:W-:-:S04]  /*0290*/  SHF.L.U32 R3, R4, R3, RZ ;  /* 0x0000000304037219 */ /* 0x000fc800000006ff */
[----:B------:R-:W-:-:S05]  /*02a0*/  LOP3.LUT R2, R3, R2, RZ, 0xfc, !PT ;  /* 0x0000000203027212 */ /* 0x000fca00078efcff */
[----:B------:R0:W-:Y:S04]  /*02b0*/  ATOMS.OR RZ, [UR5], R2 ;  /* 0x00000002ffff798c */ /* 0x0001e8000b000005 */
[----:B------:R0:W-:Y:S01]  /*02c0*/  STS [UR4], R0 ;  /* 0x00000000ff007988 */ /* 0x0001e20008000804 */
[----:B------:R-:W-:Y:S05]  /*02d0*/  BRA `(.L_x_2) ;  /* 0x0000000000107947 */ /* 0x000fea0003800000 */
.L_x_1:
[----:B------:R-:W-:Y:S01]  /*02e0*/  IMAD.MOV.U32 R0, RZ, RZ, -0x1 ;  /* 0xffffffffff007424 */ /* 0x000fe200078e00ff */
[----:B------:R-:W-:-:S04]  /*02f0*/  MOV R2, 0x320 ;  /* 0x0000032000027802 */ /* 0x000fc80000000f00 */
[----:B------:R0:W-:Y:S03]  /*0300*/  STS [UR4], R0 ;  /* 0x00000000ff007988 */ /* 0x0001e60008000804 */
[----:B0-----:R-:W-:Y:S05]  /*0310*/  CALL.REL.NOINC `($__internal_1_$__cuda_sm10x_tcgen05_guardrail_trap_phase_invalid_during_alloc) ;  /* 0x0000025400247944 */ /* 0x001fea0003c00000 */
.L_x_2:
[----:B------:R-:W-:Y:S05]  /*0320*/  WARPSYNC.ALL ;  /* 0x0000000000007948 */ /* 0x000fea0003800000 */
[----:B------:R-:W-:Y:S01]  /*0330*/  NOP ;  /* 0x0000000000007918 */ /* 0x000fe20000000000 */
.L_x_0:
[----:B------:R-:W1:Y:S01]  /*0340*/  LDC.64 R64, c[0x0][0x398] ;  /* 0x0000e600ff407b82 */ /* 0x000e620000000a00 */
[----:B------:R-:W2:Y:S01]  /*0350*/  S2R R5, SR_CTAID.X ;  /* 0x0000000000057919 */ /* 0x000ea20000002500 */
[----:B------:R-:W-:Y:S01]  /*0360*/  UMOV UR9, 0x400 ;  /* 0x0000040000097882 */ /* 0x000fe20000000000 */
[----:B------:R-:W3:Y:S05]  /*0370*/  S2R R14, SR_TID.X ;  /* 0x00000000000e7919 */ /* 0x000eea0000002100 */
[----:B------:R-:W4:Y:S08]  /*0380*/  S2UR UR4, SR_CgaCtaId ;  /* 0x00000000000479c3 */ /* 0x000f300000008800 */
[----:B------:R-:W-:Y:S06]  /*0390*/  BAR.SYNC.DEFER_BLOCKING 0x0 ;  /* 0x0000000000007b1d */ /* 0x000fec0000010000 */
[----:B------:R-:W0:Y:S01]  /*03a0*/  LDCU.64 UR20, c[0x0][0x358] ;  /* 0x00006b00ff1477ac */ /* 0x000e220008000a00 */
[----:B------:R-:W0:Y:S02]  /*03b0*/  LDCU.128 UR12, c[0x0][0x380] ;  /* 0x00007000ff0c77ac */ /* 0x000e240008000c00 */
[----:B01----:R-:W-:Y:S01]  /*03c0*/  VIADD R0, R65, 0xff ;  /* 0x000000ff41007836 */ /* 0x003fe20000000000 */
[----:B------:R-:W-:Y:S01]  /*03d0*/  IABS R13, R64 ;  /* 0x00000040000d7213 */ /* 0x000fe20000000000 */
[----:B------:R0:W-:Y:S03]  /*03e0*/  STL [R1+0x66c], R64 ;  /* 0x00066c4001007387 */ /* 0x0001e60000100800 */
[----:B------:R-:W-:Y:S01]  /*03f0*/  SHF.R.S32.HI R3, RZ, 0x1f, R0 ;  /* 0x0000001fff037819 */ /* 0x000fe20000011400 */
[----:B------:R-:W-:Y:S01]  /*0400*/  STL [R1+0x670], R65 ;  /* 0x0006704101007387 */ /* 0x000fe20000100800 */
[----:B----4-:R-:W-:-:S02]  /*0410*/  ULEA UR9, UR4, UR9, 0x18 ;  /* 0x0000000904097291 */ /* 0x010fc4000f8ec0ff */
[----:B------:R-:W-:Y:S02]  /*0420*/  LEA.HI R3, R3, R0, RZ, 0x8 ;  /* 0x0000000003037211 */ /* 0x000fe400078f40ff */
[----:B--2---:R-:W-:Y:S02]  /*0430*/  IABS R8, R5 ;  /* 0x0000000500087213 */ /* 0x004fe40000000000 */
[----:B------:R-:W-:-:S05]  /*0440*/  SHF.R.S32.HI R3, RZ, 0x8, R3 ;  /* 0x00000008ff037819 */ /* 0x000fca0000011403 */
[----:B------:R-:W-:-:S05]  /*0450*/  IMAD.SHL.U32 R4, R3, 0x4, RZ ;  /* 0x0000000403047824 */ /* 0x000fca00078e00ff */
[-C--:B------:R-:W-:Y:S02]  /*0460*/  IABS R7, R4.reuse ;  /* 0x0000000400077213 */ /* 0x080fe40000000000 */
[----:B------:R-:W-:Y:S02]  /*0470*/  IABS R10, R4 ;  /* 0x00000004000a7213 */ /* 0x000fe40000000000 */
[----:B------:R-:W1:Y:S08]  /*0480*/  I2F.RP R0, R7 ;  /* 0x0000000700007306 */ /* 0x000e700000209400 */
[----:B-1----:R-:W1:Y:S02]  /*0490*/  MUFU.RCP R0, R0 ;  /* 0x0000000000007308 */ /* 0x002e640000001000 */
[----:B-1----:R-:W-:-:S02]  /*04a0*/  VIADD R2, R0, 0xffffffe ;  /* 0x0ffffffe00027836 */ /* 0x002fc40000000000 */
[----:B------:R-:W-:-:S04]  /*04b0*/  IMAD.MOV R0, RZ, RZ, -R10 ;  /* 0x000000ffff007224 */ /* 0x000fc800078e0a0a */
[----:B------:R1:W2:Y:S02]  /*04c0*/  F2I.FTZ.U32.TRUNC.NTZ R3, R2 ;  /* 0x0000000200037305 */ /* 0x0002a4000021f000 */
[----:B-1----:R-:W-:Y:S02]  /*04d0*/  IMAD.MOV.U32 R2, RZ, RZ, RZ ;  /* 0x000000ffff027224 */ /* 0x002fe400078e00ff */
[----:B--2---:R-:W-:-:S04]  /*04e0*/  IMAD.MOV R6, RZ, RZ, -R3 ;  /* 0x000000ffff067224 */ /* 0x004fc800078e0a03 */
[----:B------:R-:W-:Y:S02]  /*04f0*/  IMAD R9, R6, R7, RZ ;  /* 0x0000000706097224 */ /* 0x000fe400078e02ff */
[----:B------:R-:W-:Y:S01]  /*0500*/  IMAD.MOV.U32 R6, RZ, RZ, R8 ;  /* 0x000000ffff067224 */ /* 0x000fe200078e0008 */
[----:B------:R-:W-:Y:S01]  /*0510*/  IABS R8, R65 ;  /* 0x0000004100087213 */ /* 0x000fe20000000000 */
[----:B------:R-:W-:-:S06]  /*0520*/  IMAD.HI.U32 R3, R3, R9, R2 ;  /* 0x0000000903037227 */ /* 0x000fcc00078e0002 */
[----:B------:R-:W-:-:S04]  /*0530*/  IMAD.HI.U32 R3, R3, R6, RZ ;  /* 0x0000000603037227 */ /* 0x000fc800078e00ff */
[----:B------:R-:W-:-:S05]  /*0540*/  IMAD R0, R3, R0, R6 ;  /* 0x0000000003007224 */ /* 0x000fca00078e0206 */
[----:B------:R-:W-:-:S13]  /*0550*/  ISETP.GT.U32.AND P1, PT, R7, R0, PT ;  /* 0x000000000700720c */ /* 0x000fda0003f24070 */
[----:B------:R-:W-:Y:S02]  /*0560*/  @!P1 IMAD.IADD R0, R0, 0x1, -R7 ;  /* 0x0000000100009824 */ /* 0x000fe400078e0a07 */
[----:B------:R-:W-:Y:S01]  /*0570*/  @!P1 VIADD R3, R3, 0x1 ;  /* 0x0000000103039836 */ /* 0x000fe20000000000 */
[----:B------:R-:W-:Y:S02]  /*0580*/  ISETP.NE.AND P1, PT, R4, RZ, PT ;  /* 0x000000ff0400720c */ /* 0x000fe40003f25270 */
[----:B------:R-:W-:Y:S02]  /*0590*/  ISETP.GE.U32.AND P0, PT, R0, R7, PT ;  /* 0x000000070000720c */ /* 0x000fe40003f06070 */
[----:B------:R-:W-:-:S04]  /*05a0*/  LOP3.LUT R0, R5, R4, RZ, 0x3c, !PT ;  /* 0x0000000405007212 */ /* 0x000fc800078e3cff */
[----:B------:R-:W-:Y:S01]  /*05b0*/  ISETP.GE.AND P2, PT, R0, RZ, PT ;  /* 0x000000ff0000720c */ /* 0x000fe20003f46270 */
[----:B------:R-:W-:-:S06]  /*05c0*/  VIADD R0, R64, 0x7f ;  /* 0x0000007f40007836 */ /* 0x000fcc0000000000 */
[----:B------:R-:W-:-:S04]  /*05d0*/  @P0 VIADD R3, R3, 0x1 ;  /* 0x0000000103030836 */ /* 0x000fc80000000000 */
[----:B------:R-:W-:Y:S01]  /*05e0*/  IMAD.MOV.U32 R2, RZ, RZ, R3 ;  /* 0x000000ffff027224 */ /* 0x000fe200078e0003 */
[----:B------:R-:W-:-:S03]  /*05f0*/  SHF.R.S32.HI R3, RZ, 0x1f, R0 ;  /* 0x0000001fff037819 */ /* 0x000fc60000011400 */
[----:B------:R-:W-:Y:S01]  /*0600*/  @!P2 IMAD.MOV R2, RZ, RZ, -R2 ;  /* 0x000000ffff02a224 */ /* 0x000fe200078e0a02 */
[----:B------:R-:W-:Y:S02]  /*0610*/  @!P1 LOP3.LUT R2, RZ, R4, RZ, 0x33, !PT ;  /* 0x00000004ff029212 */ /* 0x000fe400078e33ff */
[----:B------:R-:W-:-:S03]  /*0620*/  LEA.HI R3, R3, R0, RZ, 0x7 ;  /* 0x0000000003037211 */ /* 0x000fc600078f38ff */
[----:B------:R-:W-:Y:S02]  /*0630*/  IMAD.SHL.U32 R10, R2, 0x4, RZ ;  /* 0x00000004020a7824 */ /* 0x000fe400078e00ff */
[----:B------:R-:W-:-:S03]  /*0640*/  IMAD.MOV R2, RZ, RZ, -R2 ;  /* 0x000000ffff027224 */ /* 0x000fc600078e0a02 */
[----:B------:R-:W-:Y:S01]  /*0650*/  LEA.HI.SX32 R3, R3, -R10, 0x19 ;  /* 0x8000000a03037211 */ /* 0x000fe200078fcaff */
[----:B------:R-:W-:-:S03]  /*0660*/  IMAD R12, R4, R2, R5 ;  /* 0x00000002040c7224 */ /* 0x000fc600078e0205 */
[----:B------:R-:W-:Y:S02]  /*0670*/  VIMNMX R11, PT, PT, R3, 0x4, PT ;  /* 0x00000004030b7848 */ /* 0x000fe40003fe0100 */
[----:B------:R-:W-:Y:S02]  /*0680*/  IABS R9, R12 ;  /* 0x0000000c00097213 */ /* 0x000fe40000000000 */
[-C--:B------:R-:W-:Y:S02]  /*0690*/  IABS R7, R11.reuse ;  /* 0x0000000b00077213 */ /* 0x080fe40000000000 */
[----:B------:R-:W-:Y:S02]  /*06a0*/  IABS R4, R11 ;  /* 0x0000000b00047213 */ /* 0x000fe40000000000 */
[----:B------:R-:W1:Y:S08]  /*06b0*/  I2F.RP R0, R7 ;  /* 0x0000000700007306 */ /* 0x000e700000209400 */
[----:B-1----:R-:W1:Y:S02]  /*06c0*/  MUFU.RCP R0, R0 ;  /* 0x0000000000007308 */ /* 0x002e640000001000 */
[----:B-1----:R-:W-:-:S02]  /*06d0*/  VIADD R3, R0, 0xffffffe ;  /* 0x0ffffffe00037836 */ /* 0x002fc40000000000 */
[----:B------:R-:W-:-:S04]  /*06e0*/  IMAD.MOV R0, RZ, RZ, -R4 ;  /* 0x000000ffff007224 */ /* 0x000fc800078e0a04 */
[----:B------:R-:W1:Y:S02]  /*06f0*/  F2I.FTZ.U32.TRUNC.NTZ R3, R3 ;  /* 0x0000000300037305 */ /* 0x000e64000021f000 */
[----:B-1----:R-:W-:-:S04]  /*0700*/  IMAD.MOV R6, RZ, RZ, -R3 ;  /* 0x000000ffff067224 */ /* 0x002fc800078e0a03 */
[----:B------:R-:W-:Y:S02]  /*0710*/  IMAD.MOV.U32 R2, RZ, RZ, R6 ;  /* 0x000000ffff027224 */ /* 0x000fe400078e0006 */
[----:B------:R-:W1:Y:S02]  /*0720*/  I2F.RP R6, R8 ;  /* 0x0000000800067306 */ /* 0x000e640000209400 */
[----:B------:R-:W-:Y:S02]  /*0730*/  IMAD R5, R2, R7, RZ ;  /* 0x0000000702057224 */ /* 0x000fe400078e02ff */
[----:B------:R-:W-:-:S04]  /*0740*/  IMAD.MOV.U32 R2, RZ, RZ, RZ ;  /* 0x000000ffff027224 */ /* 0x000fc800078e00ff */
[----:B------:R-:W-:Y:S02]  /*0750*/  IMAD.HI.U32 R2, R3, R5, R2 ;  /* 0x0000000503027227 */ /* 0x000fe400078e0002 */
[----:B------:R-:W2:Y:S04]  /*0760*/  I2F.RP R3, R13 ;  /* 0x0000000d00037306 */ /* 0x000ea80000209400 */
[----:B------:R-:W-:-:S04]  /*0770*/  IMAD.HI.U32 R2, R2, R9, RZ ;  /* 0x0000000902027227 */ /* 0x000fc800078e00ff */
[----:B------:R-:W-:Y:S01]  /*0780*/  IMAD R0, R2, R0, R9 ;  /* 0x0000000002007224 */ /* 0x000fe200078e0209 */
[----:B-1----:R-:W1:Y:S01]  /*0790*/  MUFU.RCP R6, R6 ;  /* 0x0000000600067308 */ /* 0x002e620000001000 */
[----:B---3--:R-:W-:-:S03]  /*07a0*/  LOP3.LUT R9, R14, 0x7f, RZ, 0xc0, !PT ;  /* 0x0000007f0e097812 */ /* 0x008fc600078ec0ff */
[----:B------:R-:W-:-:S04]  /*07b0*/  ISETP.GT.U32.AND P1, PT, R7, R0, PT ;  /* 0x000000000700720c */ /* 0x000fc80003f24070 */
[----:B--2---:R-:W2:Y:S09]  /*07c0*/  MUFU.RCP R3, R3 ;  /* 0x0000000300037308 */ /* 0x004eb20000001000 */
[----:B------:R-:W-:Y:S02]  /*07d0*/  @!P1 IMAD.IADD R0, R0, 0x1, -R7 ;  /* 0x0000000100009824 */ /* 0x000fe400078e0a07 */
[----:B------:R-:W-:Y:S01]  /*07e0*/  @!P1 VIADD R2, R2, 0x1 ;  /* 0x0000000102029836 */ /* 0x000fe20000000000 */
[----:B------:R-:W-:-:S02]  /*07f0*/  ISETP.NE.AND P1, PT, R11, RZ, PT ;  /* 0x000000ff0b00720c */ /* 0x000fc40003f25270 */
[----:B------:R-:W-:Y:S01]  /*0800*/  ISETP.GE.U32.AND P0, PT, R0, R7, PT ;  /* 0x000000070000720c */ /* 0x000fe20003f06070 */
[----:B-1----:R-:W-:Y:S01]  /*0810*/  VIADD R7, R6, 0xffffffe ;  /* 0x0ffffffe06077836 */ /* 0x002fe20000000000 */
[----:B------:R-:W-:Y:S01]  /*0820*/  LOP3.LUT R0, R12, R11, RZ, 0x3c, !PT ;  /* 0x0000000b0c007212 */ /* 0x000fe200078e3cff */
[----:B--2---:R-:W-:Y:S01]  /*0830*/  VIADD R4, R3, 0xffffffe ;  /* 0x0ffffffe03047836 */ /* 0x004fe20000000000 */
[----:B------:R-:W-:Y:S02]  /*0840*/  SHF.R.U32.HI R3, RZ, 0x6, R14 ;  /* 0x00000006ff037819 */ /* 0x000fe4000001160e */
[----:B------:R-:W-:Y:S01]  /*0850*/  ISETP.GE.AND P2, PT, R0, RZ, PT ;  /* 0x000000ff0000720c */ /* 0x000fe20003f46270 */
[----:B------:R1:W2:Y:S01]  /*0860*/  F2I.FTZ.U32.TRUNC.NTZ R5, R4 ;  /* 0x0000000400057305 */ /* 0x0002a2000021f000 */
[----:B------:R-:W-:-:S05]  /*0870*/  SGXT.U32 R3, R3, 0x1 ;  /* 0x000000010303781a */ /* 0x000fca0000000000 */
[----:B------:R-:W-:Y:S02]  /*0880*/  @P0 VIADD R2, R2, 0x1 ;  /* 0x0000000102020836 */ /* 0x000fe40000000000 */
[----:B------:R-:W3:Y:S01]  /*0890*/  F2I.FTZ.U32.TRUNC.NTZ R7, R7 ;  /* 0x0000000700077305 */ /* 0x000ee2000021f000 */
[----:B-1----:R-:W-:-:S03]  /*08a0*/  IMAD.MOV.U32 R4, RZ, RZ, RZ ;  /* 0x000000ffff047224 */ /* 0x002fc600078e00ff */
[----:B------:R-:W-:Y:S01]  /*08b0*/  @!P2 IMAD.MOV R2, RZ, RZ, -R2 ;  /* 0x000000ffff02a224 */ /* 0x000fe200078e0a02 */
[----:B------:R-:W-:Y:S01]  /*08c0*/  @!P1 LOP3.LUT R2, RZ, R11, RZ, 0x33, !PT ;  /* 0x0000000bff029212 */ /* 0x000fe200078e33ff */
[----:B--2---:R-:W-:Y:S01]  /*08d0*/  IMAD.MOV R6, RZ, RZ, -R5 ;  /* 0x000000ffff067224 */ /* 0x004fe200078e0a05 */
[----:B------:R-:W-:-:S03]  /*08e0*/  ISETP.NE.U32.AND P2, PT, R9, RZ, PT ;  /* 0x000000ff0900720c */ /* 0x000fc60003f45070 */
[----:B------:R-:W-:Y:S02]  /*08f0*/  IMAD.MOV R0, RZ, RZ, -R2 ;  /* 0x000000ffff007224 */ /* 0x000fe400078e0a02 */
[----:B------:R-:W-:Y:S02]  /*0900*/  IMAD.SHL.U32 R2, R2, 0x100, RZ ;  /* 0x0000010002027824 */ /* 0x000fe400078e00ff */
[----:B------:R-:W-:Y:S02]  /*0910*/  IMAD R0, R11, R0, R12 ;  /* 0x000000000b007224 */ /* 0x000fe400078e020c */
[----:B------:R-:W-:Y:S01]  /*0920*/  IMAD R11, R6, R13, RZ ;  /* 0x0000000d060b7224 */ /* 0x000fe200078e02ff */
[----:B------:R-:W-:Y:S01]  /*0930*/  LOP3.LUT R3, R2, R3, RZ, 0xfc, !PT ;  /* 0x0000000302037212 */ /* 0x000fe200078efcff */
[----:B------:R-:W-:Y:S01]  /*0940*/  IMAD.IADD R0, R10, 0x1, R0 ;  /* 0x000000010a007824 */ /* 0x000fe200078e0200 */
[----:B------:R-:W-:Y:S01]  /*0950*/  STL [R1+0x648], R2 ;  /* 0x0006480201007387 */ /* 0x000fe20000100800 */
[----:B---3--:R-:W-:Y:S01]  /*0960*/  IMAD.MOV R15, RZ, RZ, -R7 ;  /* 0x000000ffff0f7224 */ /* 0x008fe200078e0a07 */
[----:B------:R-:W-:Y:S01]  /*0970*/  LOP3.LUT R16, R3, 0xfe, RZ, 0xfc, !PT ;  /* 0x000000fe03107812 */ /* 0x000fe200078efcff */
[----:B0-----:R-:W-:Y:S01]  /*0980*/  IMAD R64, R0, 0x80, R9 ;  /* 0x0000008000407824 */ /* 0x001fe200078e0209 */
[----:B------:R-:W-:Y:S01]  /*0990*/  IABS R0, R3 ;  /* 0x0000000300007213 */ /* 0x000fe20000000000 */
[----:B------:R-:W-:Y:S01]  /*09a0*/  IMAD.HI.U32 R5, R5, R11, R4 ;  /* 0x0000000b05057227 */ /* 0x000fe200078e0004 */
[----:B------:R-:W-:-:S02]  /*09b0*/  LOP3.LUT R14, R3, 0x2, RZ, 0xfc, !PT ;  /* 0x00000002030e7812 */ /* 0x000fc400078efcff */
[----:B------:R-:W-:Y:S01]  /*09c0*/  IABS R10, R64 ;  /* 0x00000040000a7213 */ /* 0x000fe20000000000 */
[----:B------:R-:W-:Y:S01]  /*09d0*/  IMAD.MOV.U32 R6, RZ, RZ, RZ ;  /* 0x000000ffff067224 */ /* 0x000fe200078e00ff */
[----:B------:R-:W-:Y:S01]  /*09e0*/  IABS R17, R14 ;  /* 0x0000000e00117213 */ /* 0x000fe20000000000 */
[----:B------:R-:W-:Y:S01]  /*09f0*/  IMAD R11, R15, R8, RZ ;  /* 0x000000080f0b7224 */ /* 0x000fe200078e02ff */
[----:B------:R-:W-:Y:S01]  /*0a00*/  IABS R15, R16 ;  /* 0x00000010000f7213 */ /* 0x000fe20000000000 */
[----:B------:R-:W-:Y:S01]  /*0a10*/  IMAD.HI.U32 R5, R5, R10, RZ ;  /* 0x0000000a05057227 */ /* 0x000fe200078e00ff */
[----:B------:R-:W-:Y:S01]  /*0a20*/  ISETP.GE.AND P0, PT, R16, RZ, PT ;  /* 0x000000ff1000720c */ /* 0x000fe20003f06270 */
[----:B------:R-:W-:Y:S01]  /*0a30*/  STL [R1+0x644], R64 ;  /* 0x0006444001007387 */ /* 0x000fe20000100800 */
[----:B------:R-:W-:Y:S01]  /*0a40*/  LOP3.LUT R16, R3, 0x8, RZ, 0xfc, !PT ;  /* 0x0000000803107812 */ /* 0x000fe200078efcff */
[----:B------:R-:W-:Y:S01]  /*0a50*/  IMAD.HI.U32 R4, R7, R11, R6 ;  /* 0x0000000b07047227 */ /* 0x000fe200078e0006 */
[C---:B------:R-:W-:Y:S01]  /*0a60*/  LOP3.LUT R20, R3.reuse, 0x18, RZ, 0xfc, !PT ;  /* 0x0000001803147812 */ /* 0x040fe200078efcff */
[----:B------:R-:W-:Y:S01]  /*0a70*/  STL [R1+0x674], R64 ;  /* 0x0006744001007387 */ /* 0x000fe20000100800 */
[----:B------:R-:W-:Y:S01]  /*0a80*/  IABS R19, R16 ;  /* 0x0000001000137213 */ /* 0x000fe20000000000 */
[----:B------:R-:W-:Y:S01]  /*0a90*/  IMAD.MOV.U32 R11, RZ, RZ, R0 ;  /* 0x000000ffff0b7224 */ /* 0x000fe200078e0000 */
[C---:B------:R-:W-:Y:S01]  /*0aa0*/  LOP3.LUT R22, R3.reuse, 0x1a, RZ, 0xfc, !PT ;  /* 0x0000001a03167812 */ /* 0x040fe200078efcff */
[----:B------:R-:W-:Y:S01]  /*0ab0*/  IMAD.MOV R5, RZ, RZ, -R5 ;  /* 0x000000ffff057224 */ /* 0x000fe200078e0a05 */
[----:B------:R-:W-:Y:S01]  /*0ac0*/  IABS R21, R20 ;  /* 0x0000001400157213 */ /* 0x000fe20000000000 */
[----:B------:R-:W-:Y:S01]  /*0ad0*/  IMAD.HI.U32 R0, R4, R11, RZ ;  /* 0x0000000b04007227 */ /* 0x000fe200078e00ff */
[----:B------:R-:W-:-:S02]  /*0ae0*/  LOP3.LUT R24, R3, 0x1c, RZ, 0xfc, !PT ;  /* 0x0000001c03187812 */ /* 0x000fc400078efcff */
[----:B------:R-:W-:Y:S01]  /*0af0*/  IABS R23, R22 ;  /* 0x0000001600177213 */ /* 0x000fe20000000000 */
[----:B------:R-:W-:Y:S01]  /*0b00*/  IMAD.MOV R12, RZ, RZ, -R0 ;  /* 0x000000ffff0c7224 */ /* 0x000fe200078e0a00 */
[----:B------:R-:W-:Y:S01]  /*0b10*/  IABS R25, R24 ;  /* 0x0000001800197213 */ /* 0x000fe20000000000 */
[----:B------:R-:W-:Y:S01]  /*0b20*/  IMAD R0, R13, R5, R10 ;  /* 0x000000050d007224 */ /* 0x000fe200078e020a */
[C---:B------:R-:W-:Y:S01]  /*0b30*/  LOP3.LUT R10, R3.reuse, 0x4, RZ, 0xfc, !PT ;  /* 0x00000004030a7812 */ /* 0x040fe200078efcff */
[----:B------:R-:W-:Y:S01]  /*0b40*/  IMAD.HI.U32 R7, R4, R15, RZ ;  /* 0x0000000f04077227 */ /* 0x000fe200078e00ff */
[----:B------:R-:W-:Y:S02]  /*0b50*/  LOP3.LUT R26, R3, 0x20, RZ, 0xfc, !PT ;  /* 0x00000020031a7812 */ /* 0x000fe400078efcff */
[----:B------:R-:W-:Y:S01]  /*0b60*/  ISETP.GT.U32.AND P1, PT, R13, R0, PT ;  /* 0x000000000d00720c */ /* 0x000fe20003f24070 */
[----:B------:R-:W-:Y:S01]  /*0b70*/  IMAD R5, R8, R12, R11 ;  /* 0x0000000c08057224 */ /* 0x000fe200078e020b */
[----:B------:R-:W-:Y:S01]  /*0b80*/  IABS R11, R10 ;  /* 0x0000000a000b7213 */ /* 0x000fe20000000000 */
[----:B------:R-:W-:Y:S01]  /*0b90*/  IMAD.MOV R7, RZ, RZ, -R7 ;  /* 0x000000ffff077224 */ /* 0x000fe200078e0a07 */
[----:B------:R-:W-:Y:S01]  /*0ba0*/  LOP3.LUT R12, R3, 0x6, RZ, 0xfc, !PT ;  /* 0x00000006030c7812 */ /* 0x000fe200078efcff */
[----:B------:R-:W-:Y:S01]  /*0bb0*/  IMAD.HI.U32 R6, R4, R17, RZ ;  /* 0x0000001104067227 */ /* 0x000fe200078e00ff */
[----:B------:R-:W-:-:S02]  /*0bc0*/  ISETP.GT.U32.AND P3, PT, R8, R5, PT ;  /* 0x000000050800720c */ /* 0x000fc40003f64070 */
[C---:B------:R-:W-:Y:S01]  /*0bd0*/  LOP3.LUT R27, R3.reuse, 0x24, RZ, 0xfc, !PT ;  /* 0x00000024031b7812 */ /* 0x040fe200078efcff */
[----:B------:R-:W-:Y:S01]  /*0be0*/  IMAD R15, R8, R7, R15 ;  /* 0x00000007080f7224 */ /* 0x000fe200078e020f */
[C---:B------:R-:W-:Y:S01]  /*0bf0*/  LOP3.LUT R30, R3.reuse, 0x30, RZ, 0xfc, !PT ;  /* 0x00000030031e7812 */ /* 0x040fe200078efcff */
[----:B------:R-:W-:Y:S01]  /*0c00*/  IMAD.MOV R6, RZ, RZ, -R6 ;  /* 0x000000ffff067224 */ /* 0x000fe200078e0a06 */
[----:B------:R-:W-:Y:S01]  /*0c10*/  LOP3.LUT R28, R3, 0x2e, RZ, 0xfc, !PT ;  /* 0x0000002e031c7812 */ /* 0x000fe200078efcff */
[----:B------:R-:W-:Y:S01]  /*0c20*/  @!P1 IMAD.IADD R0, R0, 0x1, -R13 ;  /* 0x0000000100009824 */ /* 0x000fe200078e0a0d */
[C---:B------:R-:W-:Y:S01]  /*0c30*/  ISETP.GT.U32.AND P4, PT, R8.reuse, R15, PT ;  /* 0x0000000f0800720c */ /* 0x040fe20003f84070 */
[----:B------:R-:W-:Y:S01]  /*0c40*/  IMAD R7, R8, R6, R17 ;  /* 0x0000000608077224 */ /* 0x000fe200078e0211 */
[----:B------:R-:W-:Y:S01]  /*0c50*/  IABS R17, R12 ;  /* 0x0000000c00117213 */ /* 0x000fe20000000000 */
[----:B------:R-:W-:Y:S01]  /*0c60*/  IMAD.HI.U32 R6, R4, R11, RZ ;  /* 0x0000000b04067227 */ /* 0x000fe200078e00ff */
[----:B------:R-:W-:-:S02]  /*0c70*/  ISETP.GT.U32.AND P5, PT, R13, R0, PT ;  /* 0x000000000d00720c */ /* 0x000fc40003fa4070 */
[----:B------:R-:W-:Y:S01]  /*0c80*/  IABS R29, R30 ;  /* 0x0000001e001d7213 */ /* 0x000fe20000000000 */
[----:B------:R-:W-:Y:S01]  /*0c90*/  @!P3 IMAD.IADD R5, R5, 0x1, -R8 ;  /* 0x000000010505b824 */ /* 0x000fe200078e0a08 */
[----:B------:R-:W-:Y:S01]  /*0ca0*/  ISETP.GE.AND P3, PT, R14, RZ, PT ;  /* 0x000000ff0e00720c */ /* 0x000fe20003f66270 */
[----:B------:R-:W-:Y:S01]  /*0cb0*/  IMAD.MOV R9, RZ, RZ, -R6 ;  /* 0x000000ffff097224 */ /* 0x000fe200078e0a06 */
[C---:B------:R-:W-:Y:S01]  /*0cc0*/  LOP3.LUT R14, R3.reuse, 0xa, RZ, 0xfc, !PT ;  /* 0x0000000a030e7812 */ /* 0x040fe200078efcff */
[----:B------:R-:W-:Y:S01]  /*0cd0*/  IMAD.HI.U32 R6, R4, R17, RZ ;  /* 0x0000001104067227 */ /* 0x000fe200078e00ff */
[C---:B------:R-:W-:Y:S02]  /*0ce0*/  ISETP.GT.U32.AND P1, PT, R8.reuse, R5, PT ;  /* 0x000000050800720c */ /* 0x040fe40003f24070 */
[----:B------:R-:W-:Y:S01]  /*0cf0*/  LOP3.LUT R32, R3, 0x32, RZ, 0xfc, !PT ;  /* 0x0000003203207812 */ /* 0x000fe200078efcff */
[----:B------:R-:W-:Y:S01]  /*0d00*/  @!P4 IMAD.IADD R15, R15, 0x1, -R8 ;  /* 0x000000010f0fc824 */ /* 0x000fe200078e0a08 */
[C---:B------:R-:W-:Y:S01]  /*0d10*/  ISETP.GT.U32.AND P4, PT, R8.reuse, R7, PT ;  /* 0x000000070800720c */ /* 0x040fe20003f84070 */
[----:B------:R-:W-:Y:S01]  /*0d20*/  IMAD R11, R8, R9, R11 ;  /* 0x00000009080b7224 */ /* 0x000fe200078e020b */
[C---:B------:R-:W-:Y:S01]  /*0d30*/  LOP3.LUT R33, R3.reuse, 0x34, RZ, 0xfc, !PT ;  /* 0x0000003403217812 */ /* 0x040fe200078efcff */
[----:B------:R-:W-:Y:S01]  /*0d40*/  @!P5 IMAD.IADD R0, R0, 0x1, -R13 ;  /* 0x000000010000d824 */ /* 0x000fe200078e0a0d */
[C---:B------:R-:W-:Y:S01]  /*0d50*/  ISETP.GE.AND P5, PT, R3.reuse, RZ, PT ;  /* 0x000000ff0300720c */ /* 0x040fe20003fa6270 */
[----:B------:R-:W-:Y:S01]  /*0d60*/  IMAD.MOV R13, RZ, RZ, -R6 ;  /* 0x000000ffff0d7224 */ /* 0x000fe200078e0a06 */
[----:B------:R-:W-:Y:S01]  /*0d70*/  ISETP.GT.U32.AND P6, PT, R8, R15, PT ;  /* 0x0000000f0800720c */ /* 0x000fe20003fc4070 */
[----:B------:R-:W-:Y:S01]  /*0d80*/  IMAD.HI.U32 R6, R4, R19, RZ ;  /* 0x0000001304067227 */ /* 0x000fe200078e00ff */
[----:B------:R0:W-:Y:S01]  /*0d90*/  STL [R1+0x678], R0 ;  /* 0x0006780001007387 */ /* 0x0001e20000100800 */
[----:B------:R-:W-:-:S02]  /*0da0*/  LOP3.LUT R35, R3, 0x38, RZ, 0xfc, !PT ;  /* 0x0000003803237812 */ /* 0x000fc400078efcff */
[--C-:B------:R-:W-:Y:S01]  /*0db0*/  @!P1 IMAD.IADD R5, R5, 0x1, -R8.reuse ;  /* 0x0000000105059824 */ /* 0x100fe200078e0a08 */
[C---:B------:R-:W-:Y:S01]  /*0dc0*/  ISETP.GT.U32.AND P1, PT, R8.reuse, R11, PT ;  /* 0x0000000b0800720c */ /* 0x040fe20003f24070 */
[----:B------:R-:W-:Y:S01]  /*0dd0*/  @!P4 IMAD.IADD R7, R7, 0x1, -R8 ;  /* 0x000000010707c824 */ /* 0x000fe200078e0a08 */
[C---:B------:R-:W-:Y:S01]  /*0de0*/  LOP3.LUT R34, R3.reuse, 0x36, RZ, 0xfc, !PT ;  /* 0x0000003603227812 */ /* 0x040fe200078efcff */
[C---:B------:R-:W-:Y:S01]  /*0df0*/  IMAD R13, R8.reuse, R13, R17 ;  /* 0x0000000d080d7224 */ /* 0x040fe200078e0211 */
[----:B------:R-:W-:Y:S01]  /*0e00*/  LOP3.LUT R36, R3, 0x3a, RZ, 0xfc, !PT ;  /* 0x0000003a03247812 */ /* 0x000fe200078efcff */
[----:B------:R-:W-:Y:S01]  /*0e10*/  IMAD.MOV R6, RZ, RZ, -R6 ;  /* 0x000000ffff067224 */ /* 0x000fe200078e0a06 */
[C---:B------:R-:W-:Y:S01]  /*0e20*/  ISETP.GT.U32.AND P4, PT, R8.reuse, R7, PT ;  /* 0x000000070800720c */ /* 0x040fe20003f84070 */
[----:B------:R-:W-:Y:S01]  /*0e30*/  IMAD.MOV.U32 R18, RZ, RZ, R5 ;  /* 0x000000ffff127224 */ /* 0x000fe200078e0005 */
[----:B------:R-:W-:Y:S01]  /*0e40*/  IABS R31, R36 ;  /* 0x00000024001f7213 */ /* 0x000fe20000000000 */
[C---:B------:R-:W-:Y:S01]  /*0e50*/  IMAD R5, R8.reuse, R6, R19 ;  /* 0x0000000608057224 */ /* 0x040fe200078e0213 */
[----:B------:R-:W-:Y:S01]  /*0e60*/  IABS R6, R14 ;  /* 0x0000000e00067213 */ /* 0x000fe20000000000 */
[----:B------:R-:W-:Y:S01]  /*0e70*/  @!P5 IMAD.MOV R18, RZ, RZ, -R18 ;  /* 0x000000ffff12d224 */ /* 0x000fe200078e0a12 */
[----:B------:R-:W-:Y:S01]  /*0e80*/  ISETP.GT.U32.AND P5, PT, R8, R13, PT ;  /* 0x0000000d0800720c */ /* 0x000fe20003fa4070 */
[--C-:B------:R-:W-:Y:S01]  /*0e90*/  @!P1 IMAD.IADD R11, R11, 0x1, -R8.reuse ;  /* 0x000000010b0b9824 */ /* 0x100fe200078e0a08 */
[----:B------:R-:W-:Y:S01]  /*0ea0*/  LOP3.LUT R37, R3, 0x3e, RZ, 0xfc, !PT ;  /* 0x0000003e03257812 */ /* 0x000fe200078efcff */
[--C-:B------:R-:W-:Y:S01]  /*0eb0*/  @!P6 IMAD.IADD R15, R15, 0x1, -R8.reuse ;  /* 0x000000010f0fe824 */ /* 0x100fe200078e0a08 */
[----:B------:R-:W-:Y:S01]  /*0ec0*/  ISETP.GE.AND P6, PT, R10, RZ, PT ;  /* 0x000000ff0a00720c */ /* 0x000fe20003fc6270 */
[----:B------:R1:W-:Y:S01]  /*0ed0*/  STL [R1+0x24], R18 ;  /* 0x0000241201007387 */ /* 0x0003e20000100800 */
[C---:B------:R-:W-:Y:S01]  /*0ee0*/  ISETP.GT.U32.AND P1, PT, R8.reuse, R11, PT ;  /* 0x0000000b0800720c */ /* 0x040fe20003f24070 */
[----:B------:R-:W-:Y:S01]  /*0ef0*/  @!P4 IMAD.IADD R7, R7, 0x1, -R8 ;  /* 0x000000010707c824 */ /* 0x000fe200078e0a08 */
[----:B------:R-:W-:Y:S01]  /*0f00*/  ISETP.GT.U32.AND P4, PT, R8, R5, PT ;  /* 0x000000050800720c */ /* 0x000fe20003f84070 */
[----:B------:R-:W-:Y:S01]  /*0f10*/  IMAD.MOV.U32 R9, RZ, RZ, R15 ;  /* 0x000000ffff097224 */ /* 0x000fe200078e000f */
[C---:B------:R-:W-:Y:S01]  /*0f20*/  LOP3.LUT R10, R3.reuse, 0xc, RZ, 0xfc, !PT ;  /* 0x0000000c030a7812 */ /* 0x040fe200078efcff */
[----:B------:R-:W-:Y:S01]  /*0f30*/  IMAD.MOV.U32 R15, RZ, RZ, R6 ;  /* 0x000000ffff0f7224 */ /* 0x000fe200078e0006 */
[C---:B------:R-:W-:Y:S01]  /*0f40*/  LOP3.LUT R38, R3.reuse, 0x48, RZ, 0xfc, !PT ;  /* 0x0000004803267812 */ /* 0x040fe200078efcff */
[----:B0-----:R-:W-:Y:S01]  /*0f50*/  IMAD.MOV.U32 R0, RZ, RZ, R7 ;  /* 0x000000ffff007224 */ /* 0x001fe200078e0007 */
[----:B------:R-:W-:Y:S01]  /*0f60*/  IABS R17, R10 ;  /* 0x0000000a00117213 */ /* 0x000fe20000000000 */
[----:B------:R-:W-:Y:S01]  /*0f70*/  IMAD.HI.U32 R6, R4, R15, RZ ;  /* 0x0000000f04067227 */ /* 0x000fe200078e00ff */
[----:B-1----:R-:W-:-:S02]  /*0f80*/  LOP3.LUT R18, R3, 0x16, RZ, 0xfc, !PT ;  /* 0x0000001603127812 */ /* 0x002fc400078efcff */
[----:B------:R-:W-:Y:S01]  /*0f90*/  IABS R39, R38 ;  /* 0x0000002600277213 */ /* 0x000fe20000000000 */
[----:B------:R-:W-:Y:S01]  /*0fa0*/  @!P0 IMAD.MOV R9, RZ, RZ, -R9 ;  /* 0x000000ffff098224 */ /* 0x000fe200078e0a09 */
[----:B------:R-:W-:Y:S01]  /*0fb0*/  ISETP.GE.AND P0, PT, R12, RZ, PT ;  /* 0x000000ff0c00720c */ /* 0x000fe20003f06270 */
[----:B------:R-:W-:Y:S01]  /*0fc0*/  @!P3 IMAD.MOV R0, RZ, RZ, -R0 ;  /* 0x000000ffff00b224 */ /* 0x000fe200078e0a00 */
[----:B------:R-:W-:Y:S01]  /*0fd0*/  ISETP.GE.AND P3, PT, R16, RZ, PT ;  /* 0x000000ff1000720c */ /* 0x000fe20003f66270 */
[----:B------:R-:W-:Y:S01]  /*0fe0*/  @!P5 IMAD.IADD R13, R13, 0x1, -R8 ;  /* 0x000000010d0dd824 */ /* 0x000fe200078e0a08 */
[----:B------:R-:W-:Y:S01]  /*0ff0*/  STL [R1+0x668], R9 ;  /* 0x0006680901007387 */ /* 0x000fe20000100800 */
[----:B------:R-:W-:Y:S01]  /*1000*/  IMAD.MOV R7, RZ, RZ, -R6 ;  /* 0x000000ffff077224 */ /* 0x000fe200078e0a06 */
[----:B------:R-:W-:Y:S01]  /*1010*/  LOP3.LUT R12, R3, 0xe, RZ, 0xfc, !PT ;  /* 0x0000000e030c7812 */ /* 0x000fe200078efcff */
[--C-:B------:R-:W-:Y:S01]  /*1020*/  @!P1 IMAD.IADD R11, R11, 0x1, -R8.reuse ;  /* 0x000000010b0b9824 */ /* 0x100fe200078e0a08 */
[----:B------:R0:W-:Y:S01]  /*1030*/  STL [R1+0x20], R0 ;  /* 0x0000200001007387 */ /* 0x0001e20000100800 */
[C---:B------:R-:W-:Y:S01]  /*1040*/  IMAD R7, R8.reuse, R7, R15 ;  /* 0x0000000708077224 */ /* 0x040fe200078e020f */
[----:B------:R-:W-:Y:S01]  /*1050*/  ISETP.GT.U32.AND P5, PT, R8, R13, PT ;  /* 0x0000000d0800720c */ /* 0x000fe20003fa4070 */
[----:B------:R-:W-:Y:S01]  /*1060*/  @!P4 IMAD.IADD R5, R5, 0x1, -R8 ;  /* 0x000000010505c824 */ /* 0x000fe200078e0a08 */
[----:B------:R-:W-:Y:S01]  /*1070*/  IABS R15, R12 ;  /* 0x0000000c000f7213 */ /* 0x000fe20000000000 */
[----:B------:R-:W-:Y:S01]  /*1080*/  IMAD.HI.U32 R6, R4, R17, RZ ;  /* 0x0000001104067227 */ /* 0x000fe200078e00ff */
[----:B------:R-:W-:-:S02]  /*1090*/  ISETP.GE.AND P1, PT, R14, RZ, PT ;  /* 0x000000ff0e00720c */ /* 0x000fc40003f26270 */
[C---:B------:R-:W-:Y:S01]  /*10a0*/  ISETP.GT.U32.AND P4, PT, R8.reuse, R5, PT ;  /* 0x000000050800720c */ /* 0x040fe20003f84070 */
[----:B------:R-:W-:Y:S01]  /*10b0*/  IMAD.MOV R6, RZ, RZ, -R6 ;  /* 0x000000ffff067224 */ /* 0x000fe200078e0a06 */
[C---:B------:R-:W-:Y:S01]  /*10c0*/  LOP3.LUT R14, R3.reuse, 0x10, RZ, 0xfc, !PT ;  /* 0x00000010030e7812 */ /* 0x040fe200078efcff */
[----:B0-----:R-:W-:Y:S01]  /*10d0*/  IMAD.MOV.U32 R0, RZ, RZ, R11 ;  /* 0x000000ffff007224 */ /* 0x001fe200078e000b */
[----:B------:R-:W-:Y:S01]  /*10e0*/  LOP3.LUT R16, R3, 0x12, RZ, 0xfc, !PT ;  /* 0x0000001203107812 */ /* 0x000fe200078efcff */
[C---:B------:R-:W-:Y:S01]  /*10f0*/  IMAD R11, R8.reuse, R6, R17 ;  /* 0x00000006080b7224 */ /* 0x040fe200078e0211 */
[----:B------:R-:W-:Y:S01]  /*1100*/  IABS R6, R14 ;  /* 0x0000000e00067213 */ /* 0x000fe20000000000 */
[----:B------:R-:W-:Y:S01]  /*1110*/  @!P6 IMAD.MOV R0, RZ, RZ, -R0 ;  /* 0x000000ffff00e224 */ /* 0x000fe200078e0a00 */
[----:B------:R-:W-:Y:S01]  /*1120*/  ISETP.GT.U32.AND P6, PT, R8, R7, PT ;  /* 0x000000070800720c */ /* 0x000fe20003fc4070 */
[----:B------:R-:W-:Y:S01]  /*1130*/  @!P5 IMAD.IADD R13, R13, 0x1, -R8 ;  /* 0x000000010d0dd824 */ /* 0x000fe200078e0a08 */
[----:B------:R-:W-:-:S02]  /*1140*/  ISETP.GE.AND P5, PT, R10, RZ, PT ;  /* 0x000000ff0a00720c */ /* 0x000fc40003fa6270 */
[----:B------:R0:W-:Y:S01]  /*1150*/  STL [R1+0x1c], R0 ;  /* 0x00001c0001007387 */ /* 0x0001e20000100800 */
[--C-:B------:R-:W-:Y:S01]  /*1160*/  @!P4 IMAD.IADD R5, R5, 0x1, -R8.reuse ;  /* 0x000000010505c824 */ /* 0x100fe200078e0a08 */
[----:B------:R-:W-:Y:S02]  /*1170*/  ISETP.GT.U32.AND P4, PT, R8, R11, PT ;  /* 0x0000000b0800720c */ /* 0x000fe40003f84070 */
[----:B------:R-:W-:Y:S02]  /*1180*/  IABS R17, R16 ;  /* 0x0000001000117213 */ /* 0x000fe40000000000 */
[----:B------:R-:W-:Y:S02]  /*1190*/  IABS R19, R18 ;  /* 0x0000001200137213 */ /* 0x000fe40000000000 */
[----:B------:R-:W-:Y:S01]  /*11a0*/  LOP3.LUT R40, R3, 0x4a, RZ, 0xfc, !PT ;  /* 0x0000004a03287812 */ /* 0x000fe200078efcff */
[----:B------:R-:W-:Y:S01]  /*11b0*/  @!P6 IMAD.IADD R7, R7, 0x1, -R8 ;  /* 0x000000010707e824 */ /* 0x000fe200078e0a08 */
[----:B------:R-:W-:Y:S01]  /*11c0*/  ISETP.GE.AND P6, PT, R12, RZ, PT ;  /* 0x000000ff0c00720c */ /* 0x000fe20003fc6270 */
[----:B0-----:R-:W-:Y:S01]  /*11d0*/  IMAD.MOV.U32 R0, RZ, RZ, R13 ;  /* 0x000000ffff007224 */ /* 0x001fe200078e000d */
[C---:B------:R-:W-:Y:S01]  /*11e0*/  LOP3.LUT R42, R3.reuse, 0x4c, RZ, 0xfc, !PT ;  /* 0x0000004c032a7812 */ /* 0x040fe200078efcff */
[----:B------:R-:W-:Y:S01]  /*11f0*/  IMAD.MOV.U32 R13, RZ, RZ, R6 ;  /* 0x000000ffff0d7224 */ /* 0x000fe200078e0006 */
[----:B------:R-:W-:Y:S01]  /*1200*/  LOP3.LUT R44, R3, 0x4e, RZ, 0xfc, !PT ;  /* 0x0000004e032c7812 */ /* 0x000fe200078efcff */
[----:B------:R-:W-:Y:S01]  /*1210*/  @!P0 IMAD.MOV R0, RZ, RZ, -R0 ;  /* 0x000000ffff008224 */ /* 0x000fe200078e0a00 */
[----:B------:R-:W-:Y:S01]  /*1220*/  ISETP.GT.U32.AND P0, PT, R8, R7, PT ;  /* 0x000000070800720c */ /* 0x000fe20003f04070 */
[----:B------:R-:W-:Y:S01]  /*1230*/  @!P4 IMAD.IADD R11, R11, 0x1, -R8 ;  /* 0x000000010b0bc824 */ /* 0x000fe200078e0a08 */
[----:B------:R-:W-:Y:S01]  /*1240*/  LOP3.LUT R45, R3, 0x50, RZ, 0xfc, !PT ;  /* 0x00000050032d7812 */ /* 0x000fe200078efcff */
[----:B------:R-:W-:Y:S01]  /*1250*/  IMAD.HI.U32 R6, R4, R13, RZ ;  /* 0x0000000d04067227 */ /* 0x000fe200078e00ff */
[----:B------:R0:W-:Y:S01]  /*1260*/  STL [R1+0x18], R0 ;  /* 0x0000180001007387 */ /* 0x0001e20000100800 */
[----:B------:R-:W-:-:S02]  /*1270*/  IABS R41, R44 ;  /* 0x0000002c00297213 */ /* 0x000fc40000000000 */
[----:B------:R-:W-:Y:S01]  /*1280*/  ISETP.GT.U32.AND P4, PT, R8, R11, PT ;  /* 0x0000000b0800720c */ /* 0x000fe20003f84070 */
[----:B------:R-:W-:Y:S01]  /*1290*/  IMAD.MOV R6, RZ, RZ, -R6 ;  /* 0x000000ffff067224 */ /* 0x000fe200078e0a06 */
[----:B------:R-:W-:Y:S01]  /*12a0*/  IABS R43, R45 ;  /* 0x0000002d002b7213 */ /* 0x000fe20000000000 */
[C---:B------:R-:W-:Y:S01]  /*12b0*/  IMAD.HI.U32 R10, R4.reuse, R17, RZ ;  /* 0x00000011040a7227 */ /* 0x040fe200078e00ff */
[C---:B------:R-:W-:Y:S02]  /*12c0*/  LOP3.LUT R46, R3.reuse, 0x54, RZ, 0xfc, !PT ;  /* 0x00000054032e7812 */ /* 0x040fe400078efcff */
[C---:B------:R-:W-:Y:S01]  /*12d0*/  LOP3.LUT R49, R3.reuse, 0x58, RZ, 0xfc, !PT ;  /* 0x0000005803317812 */ /* 0x040fe200078efcff */
[----:B0-----:R-:W-:Y:S01]  /*12e0*/  IMAD.MOV.U32 R0, RZ, RZ, R5 ;  /* 0x000000ffff007224 */ /* 0x001fe200078e0005 */
[C---:B------:R-:W-:Y:S01]  /*12f0*/  LOP3.LUT R50, R3.reuse, 0x5a, RZ, 0xfc, !PT ;  /* 0x0000005a03327812 */ /* 0x040fe200078efcff */
[----:B------:R-:W-:Y:S01]  /*1300*/  IMAD.HI.U32 R5, R4, R15, RZ ;  /* 0x0000000f04057227 */ /* 0x000fe200078e00ff */
[----:B------:R-:W-:-:S02]  /*1310*/  LOP3.LUT R48, R3, 0x56, RZ, 0xfc, !PT ;  /* 0x0000005603307812 */ /* 0x000fc400078efcff */
[----:B------:R-:W-:Y:S01]  /*1320*/  IABS R47, R50 ;  /* 0x00000032002f7213 */ /* 0x000fe20000000000 */
[----:B------:R-:W-:Y:S01]  /*1330*/  @!P3 IMAD.MOV R0, RZ, RZ, -R0 ;  /* 0x000000ffff00b224 */ /* 0x000fe200078e0a00 */
[----:B------:R-:W-:Y:S01]  /*1340*/  ISETP.GE.AND P3, PT, R14, RZ, PT ;  /* 0x000000ff0e00720c */ /* 0x000fe20003f66270 */
[----:B------:R-:W-:Y:S01]  /*1350*/  IMAD.MOV R5, RZ, RZ, -R5 ;  /* 0x000000ffff057224 */ /* 0x000fe200078e0a05 */
[----:B------:R-:W-:Y:S01]  /*1360*/  LOP3.LUT R51, R3, 0x5c, RZ, 0xfc, !PT ;  /* 0x0000005c03337812 */ /* 0x000fe200078efcff */
[--C-:B------:R-:W-:Y:S01]  /*1370*/  @!P0 IMAD.IADD R7, R7, 0x1, -R8.reuse ;  /* 0x0000000107078824 */ /* 0x100fe200078e0a08 */
[----:B------:R0:W-:Y:S01]  /*1380*/  STL [R1+0x14], R0 ;  /* 0x0000140001007387 */ /* 0x0001e20000100800 */
[----:B------:R-:W-:Y:S01]  /*1390*/  IMAD R5, R8, R5, R15 ;  /* 0x0000000508057224 */ /* 0x000fe200078e020f */
[----:B------:R-:W-:Y:S01]  /*13a0*/  ISETP.GE.AND P0, PT, R16, RZ, PT ;  /* 0x000000ff1000720c */ /* 0x000fe20003f06270 */
[----:B------:R-:W-:Y:S01]  /*13b0*/  @!P4 IMAD.IADD R11, R11, 0x1, -R8 ;  /* 0x000000010b0bc824 */ /* 0x000fe200078e0a08 */
[C---:B------:R-:W-:Y:S01]  /*13c0*/  LOP3.LUT R52, R3.reuse, 0x5e, RZ, 0xfc, !PT ;  /* 0x0000005e03347812 */ /* 0x040fe200078efcff */
[----:B------:R-:W-:Y:S01]  /*13d0*/  IMAD R13, R8, R6, R13 ;  /* 0x00000006080d7224 */ /* 0x000fe200078e020d */
[C---:B------:R-:W-:Y:S01]  /*13e0*/  LOP3.LUT R6, R3.reuse, 0x14, RZ, 0xfc, !PT ;  /* 0x0000001403067812 */ /* 0x040fe200078efcff */
[----:B------:R-:W-:Y:S01]  /*13f0*/  IMAD.MOV R10, RZ, RZ, -R10 ;  /* 0x000000ffff0a7224 */ /* 0x000fe200078e0a0a */
[----:B------:R-:W-:Y:S01]  /*1400*/  LOP3.LUT R53, R3, 0x60, RZ, 0xfc, !PT ;  /* 0x0000006003357812 */ /* 0x000fe200078efcff */
[----:B------:R-:W-:Y:S01]  /*1410*/  IMAD.HI.U32 R14, R4, R25, RZ ;  /* 0x00000019040e7227 */ /* 0x000fe200078e00ff */
[----:B------:R-:W-:-:S02]  /*1420*/  ISETP.GE.AND P4, PT, R6, RZ, PT ;  /* 0x000000ff0600720c */ /* 0x000fc40003f86270 */
[C---:B------:R-:W-:Y:S01]  /*1430*/  LOP3.LUT R54, R3.reuse, 0x62, RZ, 0xfc, !PT ;  /* 0x0000006203367812 */ /* 0x040fe200078efcff */
[----:B0-----:R-:W-:Y:S01]  /*1440*/  IMAD.MOV.U32 R0, RZ, RZ, R7 ;  /* 0x000000ffff007224 */ /* 0x001fe200078e0007 */
[C---:B------:R-:W-:Y:S01]  /*1450*/  LOP3.LUT R55, R3.reuse, 0x64, RZ, 0xfc, !PT ;  /* 0x0000006403377812 */ /* 0x040fe200078efcff */
[C---:B------:R-:W-:Y:S01]  /*1460*/  IMAD R15, R8.reuse, R10, R17 ;  /* 0x0000000a080f7224 */ /* 0x040fe200078e0211 */
[----:B------:R-:W-:Y:S01]  /*1470*/  IABS R17, R6 ;  /* 0x0000000600117213 */ /* 0x000fe20000000000 */
[----:B------:R-:W-:Y:S01]  /*1480*/  @!P1 IMAD.MOV R0, RZ, RZ, -R0 ;  /* 0x000000ffff009224 */ /* 0x000fe200078e0a00 */
[----:B------:R-:W-:Y:S01]  /*1490*/  ISETP.GT.U32.AND P1, PT, R8, R5, PT ;  /* 0x000000050800720c */ /* 0x000fe20003f24070 */
[C---:B------:R-:W-:Y:S01]  /*14a0*/  IMAD.HI.U32 R7, R4.reuse, R21, RZ ;  /* 0x0000001504077227 */ /* 0x040fe200078e00ff */
[C---:B------:R-:W-:Y:S02]  /*14b0*/  LOP3.LUT R56, R3.reuse, 0x6c, RZ, 0xfc, !PT ;  /* 0x0000006c03387812 */ /* 0x040fe400078efcff */
[----:B------:R0:W-:Y:S01]  /*14c0*/  STL [R1+0x10], R0 ;  /* 0x0000100001007387 */ /* 0x0001e20000100800 */
[----:B------:R-:W-:Y:S01]  /*14d0*/  IMAD.HI.U32 R6, R4, R17, RZ ;  /* 0x0000001104067227 */ /* 0x000fe200078e00ff */
[----:B------:R-:W-:-:S02]  /*14e0*/  LOP3.LUT R58, R3, 0x6e, RZ, 0xfc, !PT ;  /* 0x0000006e033a7812 */ /* 0x000fc400078efcff */
[C---:B------:R-:W-:Y:S01]  /*14f0*/  LOP3.LUT R59, R3.reuse, 0x70, RZ, 0xfc, !PT ;  /* 0x00000070033b7812 */ /* 0x040fe200078efcff */
[----:B------:R-:W-:Y:S01]  /*1500*/  IMAD.MOV R10, RZ, RZ, -R6 ;  /* 0x000000ffff0a7224 */ /* 0x000fe200078e0a06 */
[C---:B------:R-:W-:Y:S01]  /*1510*/  LOP3.LUT R60, R3.reuse, 0x72, RZ, 0xfc, !PT ;  /* 0x00000072033c7812 */ /* 0x040fe200078efcff */
[----:B------:R-:W-:Y:S01]  /*1520*/  IMAD.HI.U32 R6, R4, R19, RZ ;  /* 0x0000001304067227 */ /* 0x000fe200078e00ff */
[----:B------:R-:W-:Y:S02]  /*1530*/  LOP3.LUT R61, R3, 0x74, RZ, 0xfc, !PT ;  /* 0x00000074033d7812 */ /* 0x000fe400078efcff */
[----:B------:R-:W-:Y:S01]  /*1540*/  IABS R57, R60 ;  /* 0x0000003c00397213 */ /* 0x000fe20000000000 */
[----:B------:R-:W-:Y:S01]  /*1550*/  @!P1 IMAD.IADD R5, R5, 0x1, -R8 ;  /* 0x0000000105059824 */ /* 0x000fe200078e0a08 */
[C---:B------:R-:W-:Y:S01]  /*1560*/  LOP3.LUT R62, R3.reuse, 0x76, RZ, 0xfc, !PT ;  /* 0x00000076033e7812 */ /* 0x040fe200078efcff */
[----:B0-----:R-:W-:Y:S01]  /*1570*/  IMAD.MOV.U32 R0, RZ, RZ, R11 ;  /* 0x000000ffff007224 */ /* 0x001fe200078e000b */
[C---:B------:R-:W-:Y:S01]  /*1580*/  LOP3.LUT R66, R3.reuse, 0x78, RZ, 0xfc, !PT ;  /* 0x0000007803427812 */ /* 0x040fe200078efcff */
[C---:B------:R-:W-:Y:S01]  /*1590*/  IMAD R10, R8.reuse, R10, R17 ;  /* 0x0000000a080a7224 */ /* 0x040fe200078e0211 */
[C---:B------:R-:W-:Y:S01]  /*15a0*/  ISETP.GT.U32.AND P1, PT, R8.reuse, R5, PT ;  /* 0x000000050800720c */ /* 0x040fe20003f24070 */
[----:B------:R-:W-:Y:S01]  /*15b0*/  @!P5 IMAD.MOV R0, RZ, RZ, -R0 ;  /* 0x000000ffff00d224 */ /* 0x000fe200078e0a00 */
[----:B------:R-:W-:Y:S01]  /*15c0*/  ISETP.GT.U32.AND P5, PT, R8, R13, PT ;  /* 0x0000000d0800720c */ /* 0x000fe20003fa4070 */
[----:B------:R-:W-:Y:S01]  /*15d0*/  IMAD.HI.U32 R11, R4, R23, RZ ;  /* 0x00000017040b7227 */ /* 0x000fe200078e00ff */
[----:B------:R-:W-:-:S02]  /*15e0*/  LOP3.LUT R68, R3, 0x7a, RZ, 0xfc, !PT ;  /* 0x0000007a03447812 */ /* 0x000fc400078efcff */
[----:B------:R0:W-:Y:S01]  /*15f0*/  STL [R1+0xc], R0 ;  /* 0x00000c0001007387 */ /* 0x0001e20000100800 */
[----:B------:R-:W-:Y:S01]  /*1600*/  IMAD.MOV R6, RZ, RZ, -R6 ;  /* 0x000000ffff067224 */ /* 0x000fe200078e0a06 */
[C---:B------:R-:W-:Y:S01]  /*1610*/  LOP3.LUT R69, R3.reuse, 0x7c, RZ, 0xfc, !PT ;  /* 0x0000007c03457812 */ /* 0x040fe200078efcff */
[----:B------:R-:W-:Y:S01]  /*1620*/  IMAD.MOV R7, RZ, RZ, -R7 ;  /* 0x000000ffff077224 */ /* 0x000fe200078e0a07 */
[C---:B------:R-:W-:Y:S01]  /*1630*/  LOP3.LUT R70, R3.reuse, 0x7e, RZ, 0xfc, !PT ;  /* 0x0000007e03467812 */ /* 0x040fe200078efcff */
[----:B------:R-:W-:Y:S01]  /*1640*/  IMAD.MOV R16, RZ, RZ, -R11 ;  /* 0x000000ffff107224 */ /* 0x000fe200078e0a0b */
[----:B------:R-:W-:Y:S01]  /*1650*/  LOP3.LUT R71, R3, 0x80, RZ, 0xfc, !PT ;  /* 0x0000008003477812 */ /* 0x000fe200078efcff */
[--C-:B------:R-:W-:Y:S01]  /*1660*/  @!P1 IMAD.IADD R5, R5, 0x1, -R8.reuse ;  /* 0x0000000105059824 */ /* 0x100fe200078e0a08 */
[C---:B------:R-:W-:Y:S01]  /*1670*/  ISETP.GT.U32.AND P1, PT, R8.reuse, R15, PT ;  /* 0x0000000f0800720c */ /* 0x040fe20003f24070 */
[----:B------:R-:W-:Y:S01]  /*1680*/  @!P5 IMAD.IADD R13, R13, 0x1, -R8 ;  /* 0x000000010d0dd824 */ /* 0x000fe200078e0a08 */
[----:B------:R-:W-:Y:S01]  /*1690*/  IABS R63, R70 ;  /* 0x00000046003f7213 */ /* 0x000fe20000000000 */
[C---:B------:R-:W-:Y:S01]  /*16a0*/  IMAD R11, R8.reuse, R6, R19 ;  /* 0x00000006080b7224 */ /* 0x040fe200078e0213 */
[----:B------:R-:W-:Y:S01]  /*16b0*/  IABS R19, R26 ;  /* 0x0000001a00137213 */ /* 0x000fe20000000000 */
[----:B------:R-:W-:Y:S01]  /*16c0*/  IMAD.MOV.U32 R2, RZ, RZ, R5 ;  /* 0x000000ffff027224 */ /* 0x000fe200078e0005 */
[C---:B------:R-:W-:Y:S01]  /*16d0*/  ISETP.GT.U32.AND P5, PT, R8.reuse, R13, PT ;  /* 0x0000000d0800720c */ /* 0x040fe20003fa4070 */
[C---:B------:R-:W-:Y:S01]  /*16e0*/  IMAD R12, R8.reuse, R7, R21 ;  /* 0x00000007080c7224 */ /* 0x040fe200078e0215 */
[----:B------:R-:W-:Y:S01]  /*16f0*/  IABS R67, R71 ;  /* 0x0000004700437213 */ /* 0x000fe20000000000 */
[----:B------:R-:W-:Y:S01]  /*1700*/  IMAD.MOV R14, RZ, RZ, -R14 ;  /* 0x000000ffff0e7224 */ /* 0x000fe200078e0a0e */
[C---:B------:R-:W-:Y:S01]  /*1710*/  LOP3.LUT R72, R3.reuse, 0x82, RZ, 0xfc, !PT ;  /* 0x0000008203487812 */ /* 0x040fe200078efcff */
[C---:B------:R-:W-:Y:S01]  /*1720*/  IMAD R7, R8.reuse, R16, R23 ;  /* 0x0000001008077224 */ /* 0x040fe200078e0217 */
[----:B------:R-:W-:Y:S01]  /*1730*/  LOP3.LUT R23, R3, 0x1e, RZ, 0xfc, !PT ;  /* 0x0000001e03177812 */ /* 0x000fe200078efcff */
[----:B------:R-:W-:Y:S01]  /*1740*/  @!P1 IMAD.IADD R15, R15, 0x1, -R8 ;  /* 0x000000010f0f9824 */ /* 0x000fe200078e0a08 */
[----:B------:R-:W-:Y:S01]  /*1750*/  LOP3.LUT R74, R3, 0x88, RZ, 0xfc, !PT ;  /* 0x00000088034a7812 */ /* 0x000fe200078efcff */
[----:B------:R-:W-:Y:S01]  /*1760*/  @!P6 IMAD.MOV R2, RZ, RZ, -R2 ;  /* 0x000000ffff02e224 */ /* 0x000fe200078e0a02 */
[C---:B------:R-:W-:Y:S01]  /*1770*/  ISETP.GT.U32.AND P6, PT, R8.reuse, R11, PT ;  /* 0x0000000b0800720c */ /* 0x040fe20003fc4070 */
[C---:B------:R-:W-:Y:S01]  /*1780*/  IMAD R14, R8.reuse, R14, R25 ;  /* 0x0000000e080e7224 */ /* 0x040fe200078e0219 */
[C---:B------:R-:W-:Y:S01]  /*1790*/  ISETP.GT.U32.AND P1, PT, R8.reuse, R15, PT ;  /* 0x0000000f0800720c */ /* 0x040fe20003f24070 */
[----:B------:R-:W-:Y:S01]  /*17a0*/  @!P5 IMAD.IADD R13, R13, 0x1, -R8 ;  /* 0x000000010d0dd824 */ /* 0x000fe200078e0a08 */
[----:B------:R-:W-:Y:S01]  /*17b0*/  ISETP.GT.U32.AND P5, PT, R8, R10, PT ;  /* 0x0000000a0800720c */ /* 0x000fe20003fa4070 */
[C---:B------:R-:W-:Y:S01]  /*17c0*/  IMAD.HI.U32 R6, R4.reuse, R19, RZ ;  /* 0x0000001304067227 */ /* 0x040fe200078e00ff */
[----:B------:R-:W-:Y:S01]  /*17d0*/  IABS R17, R23 ;  /* 0x0000001700117213 */ /* 0x000fe20000000000 */
[----:B------:R1:W-:Y:S01]  /*17e0*/  STL [R1+0x8], R2 ;  /* 0x0000080201007387 */ /* 0x0003e20000100800 */
[C---:B------:R-:W-:Y:S01]  /*17f0*/  LOP3.LUT R25, R3.reuse, 0x22, RZ, 0xfc, !PT ;  /* 0x0000002203197812 */ /* 0x040fe200078efcff */
[----:B0-----:R-:W-:Y:S01]  /*1800*/  IMAD.MOV.U32 R0, RZ, RZ, R13 ;  /* 0x000000ffff007224 */ /* 0x001fe200078e000d */
[----:B------:R-:W-:Y:S01]  /*1810*/  LOP3.LUT R77, R3, 0x8c, RZ, 0xfc, !PT ;  /* 0x0000008c034d7812 */ /* 0x000fe200078efcff */
[----:B------:R-:W-:Y:S01]  /*1820*/  IMAD.HI.U32 R5, R4, R17, RZ ;  /* 0x0000001104057227 */ /* 0x000fe200078e00ff */
[----:B------:R-:W-:-:S02]  /*1830*/  IABS R21, R25 ;  /* 0x0000001900157213 */ /* 0x000fc40000000000 */
[----:B------:R-:W-:Y:S01]  /*1840*/  LOP3.LUT R76, R3, 0x8a, RZ, 0xfc, !PT ;  /* 0x0000008a034c7812 */ /* 0x000fe200078efcff */
[--C-:B------:R-:W-:Y:S01]  /*1850*/  @!P1 IMAD.IADD R15, R15, 0x1, -R8.reuse ;  /* 0x000000010f0f9824 */ /* 0x100fe200078e0a08 */
[----:B------:R-:W-:Y:S01]  /*1860*/  ISETP.GT.U32.AND P1, PT, R8, R7, PT ;  /* 0x000000070800720c */ /* 0x000fe20003f24070 */
[----:B------:R-:W-:Y:S01]  /*1870*/  @!P5 IMAD.IADD R10, R10, 0x1, -R8 ;  /* 0x000000010a0ad824 */ /* 0x000fe200078e0a08 */
[C---:B------:R-:W-:Y:S01]  /*1880*/  ISETP.GT.U32.AND P5, PT, R8.reuse, R14, PT ;  /* 0x0000000e0800720c */ /* 0x040fe20003fa4070 */
[----:B------:R-:W-:Y:S01]  /*1890*/  @!P3 IMAD.MOV R0, RZ, RZ, -R0 ;  /* 0x000000ffff00b224 */ /* 0x000fe200078e0a00 */
[C---:B------:R-:W-:Y:S01]  /*18a0*/  ISETP.GT.U32.AND P3, PT, R8.reuse, R12, PT ;  /* 0x0000000c0800720c */ /* 0x040fe20003f64070 */
[--C-:B------:R-:W-:Y:S01]  /*18b0*/  @!P6 IMAD.IADD R11, R11, 0x1, -R8.reuse ;  /* 0x000000010b0be824 */ /* 0x100fe200078e0a08 */
[----:B------:R-:W-:Y:S01]  /*18c0*/  ISETP.GT.U32.AND P6, PT, R8, R10, PT ;  /* 0x0000000a0800720c */ /* 0x000fe20003fc4070 */
[----:B------:R-:W-:Y:S01]  /*18d0*/  IMAD.MOV R5, RZ, RZ, -R5 ;  /* 0x000000ffff057224 */ /* 0x000fe200078e0a05 */
[----:B------:R-:W-:Y:S01]  /*18e0*/  IABS R73, R77 ;  /* 0x0000004d00497213 */ /* 0x000fe20000000000 */
[----:B------:R-:W-:Y:S01]  /*18f0*/  IMAD.HI.U32 R13, R4, R21, RZ ;  /* 0x00000015040d7227 */ /* 0x000fe200078e00ff */
[C---:B------:R-:W-:Y:S01]  /*1900*/  LOP3.LUT R78, R3.reuse, 0x8e, RZ, 0xfc, !PT ;  /* 0x0000008e034e7812 */ /* 0x040fe200078efcff */
[----:B------:R0:W-:Y:S01]  /*1910*/  STL [R1+0x4], R0 ;  /* 0x0000040001007387 */ /* 0x0001e20000100800 */
[----:B------:R-:W-:Y:S01]  /*1920*/  LOP3.LUT R80, R3, 0x90, RZ, 0xfc, !PT ;  /* 0x0000009003507812 */ /* 0x000fe200078efcff */
[--C-:B------:R-:W-:Y:S01]  /*1930*/  @!P1 IMAD.IADD R7, R7, 0x1, -R8.reuse ;  /* 0x0000000107079824 */ /* 0x100fe200078e0a08 */
[----:B------:R-:W-:Y:S01]  /*1940*/  IABS R75, R78 ;  /* 0x0000004e004b7213 */ /* 0x000fe20000000000 */
[--C-:B------:R-:W-:Y:S01]  /*1950*/  @!P5 IMAD.IADD R14, R14, 0x1, -R8.reuse ;  /* 0x000000010e0ed824 */ /* 0x100fe200078e0a08 */
[C---:B------:R-:W-:Y:S01]  /*1960*/  LOP3.LUT R81, R3.reuse, 0x94, RZ, 0xfc, !PT ;  /* 0x0000009403517812 */ /* 0x040fe200078efcff */
[C---:B------:R-:W-:Y:S01]  /*1970*/  IMAD R5, R8.reuse, R5, R17 ;  /* 0x0000000508057224 */ /* 0x040fe200078e0211 */
[----:B------:R-:W-:Y:S01]  /*1980*/  ISETP.GT.U32.AND P5, PT, R8, R7, PT ;  /* 0x000000070800720c */ /* 0x000fe20003fa4070 */
[--C-:B------:R-:W-:Y:S01]  /*1990*/  @!P3 IMAD.IADD R12, R12, 0x1, -R8.reuse ;  /* 0x000000010c0cb824 */ /* 0x100fe200078e0a08 */
[----:B------:R-:W-:Y:S01]  /*19a0*/  ISETP.GT.U32.AND P3, PT, R8, R11, PT ;  /* 0x0000000b0800720c */ /* 0x000fe20003f64070 */
[----:B------:R-:W-:Y:S01]  /*19b0*/  IMAD.MOV R13, RZ, RZ, -R13 ;  /* 0x000000ffff0d7224 */ /* 0x000fe200078e0a0d */
[C---:B------:R-:W-:Y:S01]  /*19c0*/  LOP3.LUT R82, R3.reuse, 0x96, RZ, 0xfc, !PT ;  /* 0x0000009603527812 */ /* 0x040fe200078efcff */
[----:B------:R-:W-:Y:S01]  /*19d0*/  @!P6 IMAD.IADD R10, R10, 0x1, -R8 ;  /* 0x000000010a0ae824 */ /* 0x000fe200078e0a08 */
[C---:B------:R-:W-:Y:S01]  /*19e0*/  ISETP.GT.U32.AND P6, PT, R8.reuse, R5, PT ;  /* 0x000000050800720c */ /* 0x040fe20003fc4070 */
[----:B------:R-:W-:Y:S01]  /*19f0*/  IMAD.MOV R6, RZ, RZ, -R6 ;  /* 0x000000ffff067224 */ /* 0x000fe200078e0a06 */
[C---:B------:R-:W-:Y:S01]  /*1a00*/  ISETP.GT.U32.AND P1, PT, R8.reuse, R12, PT ;  /* 0x0000000c0800720c */ /* 0x040fe20003f24070 */
[C---:B------:R-:W-:Y:S01]  /*1a10*/  IMAD R17, R8.reuse, R13, R21 ;  /* 0x0000000d08117224 */ /* 0x040fe200078e0215 */
[----:B------:R-:W-:Y:S01]  /*1a20*/  LOP3.LUT R83, R3, 0x98, RZ, 0xfc, !PT ;  /* 0x0000009803537812 */ /* 0x000fe200078efcff */
[C---:B------:R-:W-:Y:S01]  /*1a30*/  IMAD R16, R8.reuse, R6, R19 ;  /* 0x0000000608107224 */ /* 0x040fe200078e0213 */
[----:B------:R-:W-:Y:S01]  /*1a40*/  IABS R6, R27 ;  /* 0x0000001b00067213 */ /* 0x000fe20000000000 */
[--C-:B------:R-:W-:Y:S01]  /*1a50*/  @!P5 IMAD.IADD R7, R7, 0x1, -R8.reuse ;  /* 0x000000010707d824 */ /* 0x100fe200078e0a08 */
[C---:B------:R-:W-:Y:S01]  /*1a60*/  ISETP.GT.U32.AND P5, PT, R8.reuse, R17, PT ;  /* 0x000000110800720c */ /* 0x040fe20003fa4070 */
[----:B------:R-:W-:Y:S01]  /*1a70*/  @!P3 IMAD.IADD R11, R11, 0x1, -R8 ;  /* 0x000000010b0bb824 */ /* 0x000fe200078e0a08 */
[----:B------:R-:W-:Y:S01]  /*1a80*/  ISETP.GT.U32.AND P3, PT, R8, R16, PT ;  /* 0x000000100800720c */ /* 0x000fe20003f64070 */
[----:B------:R-:W-:Y:S01]  /*1a90*/  IMAD.MOV.U32 R13, RZ, RZ, R6 ;  /* 0x000000ffff0d7224 */ /* 0x000fe200078e0006 */
[----:B------:R-:W-:Y:S01]  /*1aa0*/  IABS R79, R83 ;  /* 0x00000053004f7213 */ /* 0x000fe20000000000 */
[----:B------:R-:W-:Y:S01]  /*1ab0*/  @!P6 IMAD.IADD R5, R5, 0x1, -R8 ;  /* 0x000000010505e824 */ /* 0x000fe200078e0a08 */
[----:B------:R-:W-:Y:S01]  /*1ac0*/  ISETP.GE.AND P6, PT, R22, RZ, PT ;  /* 0x000000ff1600720c */ /* 0x000fe20003fc6270 */
[----:B------:R-:W-:Y:S01]  /*1ad0*/  IMAD.HI.U32 R6, R4, R13, RZ ;  /* 0x0000000d04067227 */ /* 0x000fe200078e00ff */
[----:B------:R-:W-:-:S02]  /*1ae0*/  LOP3.LUT R84, R3, 0x9c, RZ, 0xfc, !PT ;  /* 0x0000009c03547812 */ /* 0x000fc400078efcff */
[C---:B------:R-:W-:Y:S01]  /*1af0*/  LOP3.LUT R87, R3.reuse, 0x9e, RZ, 0xfc, !PT ;  /* 0x0000009e03577812 */ /* 0x040fe200078efcff */
[----:B-1----:R-:W-:Y:S01]  /*1b00*/  IMAD.MOV.U32 R2, RZ, RZ, R15 ;  /* 0x000000ffff027224 */ /* 0x002fe200078e000f */
[C---:B------:R-:W-:Y:S01]  /*1b10*/  LOP3.LUT R15, R3.reuse, 0x26, RZ, 0xfc, !PT ;  /* 0x00000026030f7812 */ /* 0x040fe200078efcff */
[----:B------:R-:W-:Y:S01]  /*1b20*/  IMAD.MOV R6, RZ, RZ, -R6 ;  /* 0x000000ffff067224 */ /* 0x000fe200078e0a06 */
[----:B------:R-:W-:Y:S01]  /*1b30*/  LOP3.LUT R89, R3, 0xa0, RZ, 0xfc, !PT ;  /* 0x000000a003597812 */ /* 0x000fe200078efcff */
[----:B------:R-:W-:Y:S01]  /*1b40*/  @!P0 IMAD.MOV R2, RZ, RZ, -R2 ;  /* 0x000000ffff028224 */ /* 0x000fe200078e0a02 */
[----:B------:R-:W-:Y:S01]  /*1b50*/  ISETP.GT.U32.AND P0, PT, R8, R14, PT ;  /* 0x0000000e0800720c */ /* 0x000fe20003f04070 */
[--C-:B------:R-:W-:Y:S01]  /*1b60*/  @!P1 IMAD.IADD R12, R12, 0x1, -R8.reuse ;  /* 0x000000010c0c9824 */ /* 0x100fe200078e0a08 */
[----:B------:R-:W-:Y:S01]  /*1b70*/  ISETP.GE.AND P1, PT, R18, RZ, PT ;  /* 0x000000ff1200720c */ /* 0x000fe20003f26270 */
[--C-:B------:R-:W-:Y:S01]  /*1b80*/  @!P5 IMAD.IADD R17, R17, 0x1, -R8.reuse ;  /* 0x000000011111d824 */ /* 0x100fe200078e0a08 */
[C---:B------:R-:W-:Y:S01]  /*1b90*/  ISETP.GT.U32.AND P5, PT, R8.reuse, R5, PT ;  /* 0x000000050800720c */ /* 0x040fe20003fa4070 */
[----:B------:R-:W-:Y:S01]  /*1ba0*/  IMAD R18, R8, R6, R13 ;  /* 0x0000000608127224 */ /* 0x000fe200078e020d */
[----:B------:R-:W-:Y:S01]  /*1bb0*/  IABS R19, R15 ;  /* 0x0000000f00137213 */ /* 0x000fe20000000000 */
[----:B------:R-:W-:Y:S01]  /*1bc0*/  @!P3 IMAD.IADD R16, R16, 0x1, -R8 ;  /* 0x000000011010b824 */ /* 0x000fe200078e0a08 */
[----:B------:R-:W-:Y:S01]  /*1bd0*/  ISETP.GE.AND P3, PT, R24, RZ, PT ;  /* 0x000000ff1800720c */ /* 0x000fe20003f66270 */
[----:B------:R-:W-:Y:S01]  /*1be0*/  IMAD.MOV.U32 R13, RZ, RZ, R7 ;  /* 0x000000ffff0d7224 */ /* 0x000fe200078e0007 */
[----:B------:R-:W-:Y:S01]  /*1bf0*/  LOP3.LUT R88, R3, 0xa2, RZ, 0xfc, !PT ;  /* 0x000000a203587812 */ /* 0x000fe200078efcff */
[----:B------:R-:W-:Y:S01]  /*1c00*/  @!P4 IMAD.MOV R10, RZ, RZ, -R10 ;  /* 0x000000ffff0ac224 */ /* 0x000fe200078e0a0a */
[C---:B------:R-:W-:Y:S01]  /*1c10*/  ISETP.GT.U32.AND P4, PT, R8.reuse, R17, PT ;  /* 0x000000110800720c */ /* 0x040fe20003f84070 */
[----:B------:R-:W-:Y:S01]  /*1c20*/  @!P6 IMAD.MOV R13, RZ, RZ, -R13 ;  /* 0x000000ffff0de224 */ /* 0x000fe200078e0a0d */
[----:B------:R-:W-:Y:S01]  /*1c30*/  ISETP.GT.U32.AND P6, PT, R8, R18, PT ;  /* 0x000000120800720c */ /* 0x000fe20003fc4070 */
[--C-:B------:R-:W-:Y:S01]  /*1c40*/  @!P0 IMAD.IADD R14, R14, 0x1, -R8.reuse ;  /* 0x000000010e0e8824 */ /* 0x100fe200078e0a08 */
[----:B------:R-:W-:Y:S01]  /*1c50*/  ISETP.GE.AND P0, PT, R20, RZ, PT ;  /* 0x000000ff1400720c */ /* 0x000fe20003f06270 */
[----:B------:R-:W-:Y:S01]  /*1c60*/  @!P1 IMAD.MOV R11, RZ, RZ, -R11 ;  /* 0x000000ffff0b9224 */ /* 0x000fe200078e0a0b */
[----:B------:R-:W-:Y:S01]  /*1c70*/  ISETP.GT.U32.AND P1, PT, R8, R16, PT ;  /* 0x000000100800720c */ /* 0x000fe20003f24070 */
[----:B------:R-:W-:Y:S01]  /*1c80*/  @!P5 IMAD.IADD R5, R5, 0x1, -R8 ;  /* 0x000000010505d824 */ /* 0x000fe200078e0a08 */
[----:B------:R-:W-:Y:S01]  /*1c90*/  ISETP.GE.AND P5, PT, R25, RZ, PT ;  /* 0x000000ff1900720c */ /* 0x000fe20003fa6270 */
[----:B------:R-:W-:Y:S01]  /*1ca0*/  IMAD.HI.U32 R6, R4, R19, RZ ;  /* 0x0000001304067227 */ /* 0x000fe200078e00ff */
[C---:B------:R-:W-:Y:S01]  /*1cb0*/  LOP3.LUT R20, R3.reuse, 0x2c, RZ, 0xfc, !PT ;  /* 0x0000002c03147812 */ /* 0x040fe200078efcff */
[----:B------:R-:W-:Y:S01]  /*1cc0*/  STL [R1+0x64c], R2 ;  /* 0x00064c0201007387 */ /* 0x000fe20000100800 */
[----:B------:R-:W-:Y:S01]  /*1cd0*/  LOP3.LUT R86, R3, 0xa4, RZ, 0xfc, !PT ;  /* 0x000000a403567812 */ /* 0x000fe200078efcff */
[----:B------:R-:W-:Y:S01]  /*1ce0*/  @!P3 IMAD.MOV R14, RZ, RZ, -R14 ;  /* 0x000000ffff0eb224 */ /* 0x000fe200078e0a0e */
[----:B------:R-:W-:Y:S01]  /*1cf0*/  ISETP.GE.AND P3, PT, R26, RZ, PT ;  /* 0x000000ff1a00720c */ /* 0x000fe20003f66270 */
[----:B------:R-:W-:Y:S01]  /*1d00*/  IMAD.MOV R6, RZ, RZ, -R6 ;  /* 0x000000ffff067224 */ /* 0x000fe200078e0a06 */
[----:B------:R-:W-:Y:S01]  /*1d10*/  IABS R25, R20 ;  /* 0x0000001400197213 */ /* 0x000fe20000000000 */
[--C-:B------:R-:W-:Y:S01]  /*1d20*/  @!P6 IMAD.IADD R18, R18, 0x1, -R8.reuse ;  /* 0x000000011212e824 */ /* 0x100fe200078e0a08 */
[----:B------:R-:W-:Y:S01]  /*1d30*/  IABS R85, R86 ;  /* 0x0000005600557213 */ /* 0x000fe20000000000 */
[--C-:B------:R-:W-:Y:S01]  /*1d40*/  @!P4 IMAD.IADD R17, R17, 0x1, -R8.reuse ;  /* 0x000000011111c824 */ /* 0x100fe200078e0a08 */
[----:B------:R-:W-:Y:S01]  /*1d50*/  ISETP.GE.AND P4, PT, R15, RZ, PT ;  /* 0x000000ff0f00720c */ /* 0x000fe20003f86270 */
[----:B------:R-:W-:Y:S01]  /*1d60*/  IMAD R19, R8, R6, R19 ;  /* 0x0000000608137224 */ /* 0x000fe200078e0213 */
[C---:B------:R-:W-:Y:S01]  /*1d70*/  LOP3.LUT R6, R3.reuse, 0x28, RZ, 0xfc, !PT ;  /* 0x0000002803067812 */ /* 0x040fe200078efcff */
[----:B------:R-:W-:Y:S01]  /*1d80*/  @!P1 IMAD.IADD R16, R16, 0x1, -R8 ;  /* 0x0000000110109824 */ /* 0x000fe200078e0a08 */
[C---:B------:R-:W-:Y:S01]  /*1d90*/  ISETP.GT.U32.AND P6, PT, R8.reuse, R18, PT ;  /* 0x000000120800720c */ /* 0x040fe20003fc4070 */
[----:B------:R-:W-:Y:S01]  /*1da0*/  IMAD.MOV.U32 R15, RZ, RZ, R5 ;  /* 0x000000ffff0f7224 */ /* 0x000fe200078e0005 */
[----:B------:R-:W-:Y:S01]  /*1db0*/  LOP3.LUT R5, R3, 0x2a, RZ, 0xfc, !PT ;  /* 0x0000002a03057812 */ /* 0x000fe200078efcff */
[----:B------:R-:W-:Y:S01]  /*1dc0*/  @!P5 IMAD.MOV R17, RZ, RZ, -R17 ;  /* 0x000000ffff11d224 */ /* 0x000fe200078e0a11 */
[----:B------:R-:W-:Y:S01]  /*1dd0*/  IABS R7, R6 ;  /* 0x0000000600077213 */ /* 0x000fe20000000000 */
[----:B------:R-:W-:Y:S01]  /*1de0*/  @!P0 IMAD.MOV R12, RZ, RZ, -R12 ;  /* 0x000000ffff0c8224 */ /* 0x000fe200078e0a0c */
[----:B------:R-:W-:Y:S01]  /*1df0*/  ISETP.GT.U32.AND P5, PT, R8, R19, PT ;  /* 0x000000130800720c */ /* 0x000fe20003fa4070 */
[----:B------:R-:W-:Y:S01]  /*1e00*/  @!P3 IMAD.MOV R16, RZ, RZ, -R16 ;  /* 0x000000ffff10b224 */ /* 0x000fe200078e0a10 */
[----:B------:R-:W-:Y:S01]  /*1e10*/  ISETP.GE.AND P0, PT, R23, RZ, PT ;  /* 0x000000ff1700720c */ /* 0x000fe20003f06270 */
[----:B------:R-:W-:Y:S01]  /*1e20*/  IMAD.HI.U32 R21, R4, R29, RZ ;  /* 0x0000001d04157227 */ /* 0x000fe200078e00ff */
[----:B------:R-:W-:Y:S01]  /*1e30*/  ISETP.GE.AND P1, PT, R27, RZ, PT ;  /* 0x000000ff1b00720c */ /* 0x000fe20003f26270 */
[----:B------:R-:W-:Y:S01]  /*1e40*/  STL [R1+0x650], R10 ;  /* 0x0006500a01007387 */ /* 0x000fe20000100800 */
[----:B------:R-:W-:Y:S01]  /*1e50*/  ISETP.GE.AND P3, PT, R5, RZ, PT ;  /* 0x000000ff0500720c */ /* 0x000fe20003f66270 */
[--C-:B------:R-:W-:Y:S01]  /*1e60*/  @!P6 IMAD.IADD R18, R18, 0x1, -R8.reuse ;  /* 0x000000011212e824 */ /* 0x100fe200078e0a08 */
[----:B------:R-:W-:Y:S01]  /*1e70*/  IABS R23, R5 ;  /* 0x0000000500177213 */ /* 0x000fe20000000000 */
[----:B------:R-:W-:Y:S01]  /*1e80*/  IMAD.HI.U32 R5, R4, R7, RZ ;  /* 0x0000000704057227 */ /* 0x000fe200078e00ff */
[----:B------:R-:W-:Y:S01]  /*1e90*/  ISETP.GE.AND P6, PT, R20, RZ, PT ;  /* 0x000000ff1400720c */ /* 0x000fe20003fc6270 */
[----:B------:R-:W-:Y:S01]  /*1ea0*/  STL [R1+0x654], R11 ;  /* 0x0006540b01007387 */ /* 0x000fe20000100800 */
[----:B------:R-:W-:Y:S01]  /*1eb0*/  IABS R27, R28 ;  /* 0x0000001c001b7213 */ /* 0x000fe20000000000 */
[----:B------:R-:W-:Y:S01]  /*1ec0*/  IMAD.MOV R5, RZ, RZ, -R5 ;  /* 0x000000ffff057224 */ /* 0x000fe200078e0a05 */
[----:B------:R-:W-:Y:S01]  /*1ed0*/  LOP3.LUT R93, R3, 0xa6, RZ, 0xfc, !PT ;  /* 0x000000a6035d7812 */ /* 0x000fe200078efcff */
[----:B------:R-:W-:Y:S01]  /*1ee0*/  @!P5 IMAD.IADD R19, R19, 0x1, -R8 ;  /* 0x000000011313d824 */ /* 0x000fe200078e0a08 */
[C---:B------:R-:W-:Y:S01]  /*1ef0*/  LOP3.LUT R91, R3.reuse, 0xa8, RZ, 0xfc, !PT ;  /* 0x000000a8035b7812 */ /* 0x040fe200078efcff */
[----:B------:R-:W-:Y:S01]  /*1f00*/  IMAD R20, R8, R5, R7 ;  /* 0x0000000508147224 */ /* 0x000fe200078e0207 */
[C---:B------:R-:W-:Y:S01]  /*1f10*/  LOP3.LUT R90, R3.reuse, 0xaa, RZ, 0xfc, !PT ;  /* 0x000000aa035a7812 */ /* 0x040fe200078efcff */
[----:B------:R-:W-:Y:S01]  /*1f20*/  @!P0 IMAD.MOV R15, RZ, RZ, -R15 ;  /* 0x000000ffff0f8224 */ /* 0x000fe200078e0a0f */
[----:B------:R-:W-:Y:S01]  /*1f30*/  ISETP.GE.AND P0, PT, R6, RZ, PT ;  /* 0x000000ff0600720c */ /* 0x000fe20003f06270 */
[----:B------:R-:W-:Y:S01]  /*1f40*/  @!P1 IMAD.MOV R18, RZ, RZ, -R18 ;  /* 0x000000ffff129224 */ /* 0x000fe200078e0a12 */
[----:B------:R-:W-:Y:S01]  /*1f50*/  ISETP.GT.U32.AND P5, PT, R8, R19, PT ;  /* 0x000000130800720c */ /* 0x000fe20003fa4070 */
[----:B------:R-:W-:Y:S01]  /*1f60*/  IMAD.HI.U32 R5, R4, R23, RZ ;  /* 0x0000001704057227 */ /* 0x000fe200078e00ff */
[----:B------:R-:W-:Y:S01]  /*1f70*/  ISETP.GT.U32.AND P1, PT, R8, R20, PT ;  /* 0x000000140800720c */ /* 0x000fe20003f24070 */
[----:B------:R-:W-:Y:S01]  /*1f80*/  STL [R1+0x658], R12 ;  /* 0x0006580c01007387 */ /* 0x000fe20000100800 */
[C---:B------:R-:W-:Y:S01]  /*1f90*/  LOP3.LUT R92, R3.reuse, 0xac, RZ, 0xfc, !PT ;  /* 0x000000ac035c7812 */ /* 0x040fe200078efcff */
[----:B------:R-:W-:Y:S01]  /*1fa0*/  IMAD.HI.U32 R6, R4, R25, RZ ;  /* 0x0000001904067227 */ /* 0x000fe200078e00ff */
[C---:B------:R-:W-:Y:S01]  /*1fb0*/  LOP3.LUT R94, R3.reuse, 0xb0, RZ, 0xfc, !PT ;  /* 0x000000b0035e7812 */ /* 0x040fe200078efcff */
[----:B------:R1:W-:Y:S01]  /*1fc0*/  STL [R1+0x65c], R13 ;  /* 0x00065c0d01007387 */ /* 0x0003e20000100800 */
[C---:B------:R-:W-:Y:S01]  /*1fd0*/  LOP3.LUT R95, R3.reuse, 0xb2, RZ, 0xfc, !PT ;  /* 0x000000b2035f7812 */ /* 0x040fe200078efcff */
[----:B------:R-:W-:Y:S01]  /*1fe0*/  IMAD.MOV R5, RZ, RZ, -R5 ;  /* 0x000000ffff057224 */ /* 0x000fe200078e0a05 */
[C---:B------:R-:W-:Y:S01]  /*1ff0*/  LOP3.LUT R96, R3.reuse, 0xb8, RZ, 0xfc, !PT ;  /* 0x000000b803607812 */ /* 0x040fe200078efcff */
[----:B------:R-:W-:Y:S01]  /*2000*/  IMAD.MOV R6, RZ, RZ, -R6 ;  /* 0x000000ffff067224 */ /* 0x000fe200078e0a06 */
[C---:B------:R-:W-:Y:S01]  /*2010*/  LOP3.LUT R108, R3.reuse, 0xbe, RZ, 0xfc, !PT ;  /* 0x000000be036c7812 */ /* 0x040fe200078efcff */
[----:B------:R-:W-:Y:S01]  /*2020*/  IMAD.MOV R24, RZ, RZ, -R21 ;  /* 0x000000ffff187224 */ /* 0x000fe200078e0a15 */
[----:B------:R-:W-:Y:S01]  /*2030*/  LOP3.LUT R100, R3, 0xbc, RZ, 0xfc, !PT ;  /* 0x000000bc03647812 */ /* 0x000fe200078efcff */
[C---:B------:R-:W-:Y:S01]  /*2040*/  IMAD R21, R8.reuse, R5, R23 ;  /* 0x0000000508157224 */ /* 0x040fe200078e0217 */
[----:B------:R-:W-:Y:S01]  /*2050*/  IABS R97, R108 ;  /* 0x0000006c00617213 */ /* 0x000fe20000000000 */
[C---:B------:R-:W-:Y:S01]  /*2060*/  IMAD R22, R8.reuse, R6, R25 ;  /* 0x0000000608167224 */ /* 0x040fe200078e0219 */
[----:B------:R-:W-:Y:S01]  /*2070*/  IABS R25, R32 ;  /* 0x0000002000197213 */ /* 0x000fe20000000000 */
[--C-:B------:R-:W-:Y:S01]  /*2080*/  @!P5 IMAD.IADD R19, R19, 0x1, -R8.reuse ;  /* 0x000000011313d824 */ /* 0x100fe200078e0a08 */
[----:B------:R-:W-:Y:S01]  /*2090*/  ISETP.GT.U32.AND P5, PT, R8, R21, PT ;  /* 0x000000150800720c */ /* 0x000fe20003fa4070 */
[--C-:B------:R-:W-:Y:S01]  /*20a0*/  @!P1 IMAD.IADD R20, R20, 0x1, -R8.reuse ;  /* 0x0000000114149824 */ /* 0x100fe200078e0a08 */
[----:B------:R-:W-:Y:S01]  /*20b0*/  ISETP.GT.U32.AND P1, PT, R8, R22, PT ;  /* 0x000000160800720c */ /* 0x000fe20003f24070 */
[C---:B------:R-:W-:Y:S01]  /*20c0*/  IMAD.HI.U32 R7, R4.reuse, R27, RZ ;  /* 0x0000001b04077227 */ /* 0x040fe200078e00ff */
[----:B------:R-:W-:Y:S01]  /*20d0*/  IABS R105, R100 ;  /* 0x0000006400697213 */ /* 0x000fe20000000000 */
[----:B------:R-:W-:Y:S01]  /*20e0*/  STL [R1+0x660], R14 ;  /* 0x0006600e01007387 */ /* 0x000fe20000100800 */
[C---:B------:R-:W-:Y:S01]  /*20f0*/  LOP3.LUT R107, R3.reuse, 0xc0, RZ, 0xfc, !PT ;  /* 0x000000c0036b7812 */ /* 0x040fe200078efcff */
[----:B------:R-:W-:Y:S01]  /*2100*/  IMAD.MOV R7, RZ, RZ, -R7 ;  /* 0x000000ffff077224 */ /* 0x000fe200078e0a07 */
[C---:B------:R-:W-:Y:S01]  /*2110*/  LOP3.LUT R103, R3.reuse, 0xc2, RZ, 0xfc, !PT ;  /* 0x000000c203677812 */ /* 0x040fe200078efcff */
[----:B------:R-:W-:Y:S01]  /*2120*/  IMAD.HI.U32 R5, R4, R25, RZ ;  /* 0x0000001904057227 */ /* 0x000fe200078e00ff */
[----:B------:R-:W-:Y:S01]  /*2130*/  LOP3.LUT R104, R3, 0xc4, RZ, 0xfc, !PT ;  /* 0x000000c403687812 */ /* 0x000fe200078efcff */
[----:B------:R-:W-:Y:S01]  /*2140*/  STL [R1+0x664], R15 ;  /* 0x0006640f01007387 */ /* 0x000fe20000100800 */
[----:B------:R-:W-:Y:S01]  /*2150*/  IABS R99, R103 ;  /* 0x0000006700637213 */ /* 0x000fe20000000000 */
[--C-:B------:R-:W-:Y:S01]  /*2160*/  @!P5 IMAD.IADD R21, R21, 0x1, -R8.reuse ;  /* 0x000000011515d824 */ /* 0x100fe200078e0a08 */
[----:B------:R-:W-:Y:S01]  /*2170*/  ISETP.GT.U32.AND P5, PT, R8, R20, PT ;  /* 0x000000140800720c */ /* 0x000fe20003fa4070 */
[--C-:B------:R-:W-:Y:S01]  /*2180*/  @!P1 IMAD.IADD R22, R22, 0x1, -R8.reuse ;  /* 0x0000000116169824 */ /* 0x100fe200078e0a08 */
[C---:B------:R-:W-:Y:S01]  /*2190*/  LOP3.LUT R120, R3.reuse, 0xdc, RZ, 0xfc, !PT ;  /* 0x000000dc03787812 */ /* 0x040fe200078efcff */
[C---:B------:R-:W-:Y:S01]  /*21a0*/  IMAD R23, R8.reuse, R7, R27 ;  /* 0x0000000708177224 */ /* 0x040fe200078e021b */
[----:B------:R-:W-:Y:S01]  /*21b0*/  IABS R7, R33 ;  /* 0x0000002100077213 */ /* 0x000fe20000000000 */
[----:B------:R-:W-:Y:S01]  /*21c0*/  IMAD.MOV R5, RZ, RZ, -R5 ;  /* 0x000000ffff057224 */ /* 0x000fe200078e0a05 */
[C---:B------:R-:W-:Y:S01]  /*21d0*/  ISETP.GT.U32.AND P1, PT, R8.reuse, R22, PT ;  /* 0x000000160800720c */ /* 0x040fe20003f24070 */
[----:B------:R-:W-:Y:S01]  /*21e0*/  @!P4 IMAD.MOV R19, RZ, RZ, -R19 ;  /* 0x000000ffff13c224 */ /* 0x000fe200078e0a13 */
[C---:B------:R-:W-:Y:S01]  /*21f0*/  ISETP.GT.U32.AND P4, PT, R8.reuse, R21, PT ;  /* 0x000000150800720c */ /* 0x040fe20003f84070 */
[C---:B------:R-:W-:Y:S01]  /*2200*/  IMAD R25, R8.reuse, R5, R25 ;  /* 0x0000000508197224 */ /* 0x040fe200078e0219 */
[----:B------:R-:W-:Y:S01]  /*2210*/  IABS R27, R34 ;  /* 0x00000022001b7213 */ /* 0x000fe20000000000 */
[----:B------:R-:W-:Y:S01]  /*2220*/  IMAD R24, R8, R24, R29 ;  /* 0x0000001808187224 */ /* 0x000fe200078e021d */
[----:B------:R-:W-:Y:S01]  /*2230*/  IABS R29, R35 ;  /* 0x00000023001d7213 */ /* 0x000fe20000000000 */
[--C-:B------:R-:W-:Y:S01]  /*2240*/  @!P5 IMAD.IADD R20, R20, 0x1, -R8.reuse ;  /* 0x000000011414d824 */ /* 0x100fe200078e0a08 */
[----:B------:R-:W-:Y:S01]  /*2250*/  ISETP.GT.U32.AND P5, PT, R8, R23, PT ;  /* 0x000000170800720c */ /* 0x000fe20003fa4070 */
[----:B------:R-:W-:Y:S01]  /*2260*/  IMAD.HI.U32 R6, R4, R7, RZ ;  /* 0x0000000704067227 */ /* 0x000fe200078e00ff */
[----:B------:R-:W-:Y:S01]  /*2270*/  LOP3.LUT R117, R3, 0xda, RZ, 0xfc, !PT ;  /* 0x000000da03757812 */ /* 0x000fe200078efcff */
[----:B------:R2:W-:Y:S01]  /*2280*/  STL [R1+0x67c], R16 ;  /* 0x00067c1001007387 */ /* 0x0005e20000100800 */
[----:B------:R-:W-:Y:S01]  /*2290*/  IABS R112, R120 ;  /* 0x0000007800707213 */ /* 0x000fe20000000000 */
[--C-:B------:R-:W-:Y:S01]  /*22a0*/  @!P1 IMAD.IADD R22, R22, 0x1, -R8.reuse ;  /* 0x0000000116169824 */ /* 0x100fe200078e0a08 */
[C---:B------:R-:W-:Y:S01]  /*22b0*/  ISETP.GT.U32.AND P1, PT, R8.reuse, R25, PT ;  /* 0x000000190800720c */ /* 0x040fe20003f24070 */
[----:B------:R-:W-:Y:S01]  /*22c0*/  @!P4 IMAD.IADD R21, R21, 0x1, -R8 ;  /* 0x000000011515c824 */ /* 0x000fe200078e0a08 */
[----:B------:R-:W-:Y:S01]  /*22d0*/  ISETP.GT.U32.AND P4, PT, R8, R24, PT ;  /* 0x000000180800720c */ /* 0x000fe20003f84070 */
[----:B------:R-:W-:Y:S01]  /*22e0*/  IMAD.MOV R6, RZ, RZ, -R6 ;  /* 0x000000ffff067224 */ /* 0x000fe200078e0a06 */
[----:B------:R-:W-:Y:S01]  /*22f0*/  IABS R111, R117 ;  /* 0x00000075006f7213 */ /* 0x000fe20000000000 */
[----:B------:R-:W-:Y:S01]  /*2300*/  IMAD.HI.U32 R5, R4, R27, RZ ;  /* 0x0000001b04057227 */ /* 0x000fe200078e00ff */
[----:B------:R-:W-:-:S02]  /*2310*/  LOP3.LUT R119, R3, 0xde, RZ, 0xfc, !PT ;  /* 0x000000de03777812 */ /* 0x000fc400078efcff */
[----:B------:R-:W-:Y:S01]  /*2320*/  LOP3.LUT R121, R3, 0xe0, RZ, 0xfc, !PT ;  /* 0x000000e003797812 */ /* 0x000fe200078efcff */
[--C-:B------:R-:W-:Y:S01]  /*2330*/  @!P5 IMAD.IADD R23, R23, 0x1, -R8.reuse ;  /* 0x000000011717d824 */ /* 0x100fe200078e0a08 */
[----:B------:R-:W-:Y:S01]  /*2340*/  IABS R114, R119 ;  /* 0x0000007700727213 */ /* 0x000fe20000000000 */
[C---:B------:R-:W-:Y:S01]  /*2350*/  IMAD R26, R8.reuse, R6, R7 ;  /* 0x00000006081a7224 */ /* 0x040fe200078e0207 */
[----:B------:R-:W-:Y:S01]  /*2360*/  IABS R116, R121 ;  /* 0x0000007900747213 */ /* 0x000fe20000000000 */
[----:B------:R-:W-:Y:S01]  /*2370*/  @!P1 IMAD.IADD R25, R25, 0x1, -R8 ;  /* 0x0000000119199824 */ /* 0x000fe200078e0a08 */
[----:B------:R-:W-:Y:S01]  /*2380*/  ISETP.GT.U32.AND P1, PT, R8, R23, PT ;  /* 0x000000170800720c */ /* 0x000fe20003f24070 */
[----:B------:R-:W-:Y:S01]  /*2390*/  IMAD.HI.U32 R6, R4, R29, RZ ;  /* 0x0000001d04067227 */ /* 0x000fe200078e00ff */
[----:B------:R-:W-:Y:S02]  /*23a0*/  ISETP.GT.U32.AND P5, PT, R8, R26, PT ;  /* 0x0000001a0800720c */ /* 0x000fe40003fa4070 */
[C---:B------:R-:W-:Y:S01]  /*23b0*/  LOP3.LUT R118, R3.reuse, 0xe2, RZ, 0xfc, !PT ;  /* 0x000000e203767812 */ /* 0x040fe200078efcff */
[----:B------:R-:W-:Y:S01]  /*23c0*/  IMAD.MOV R6, RZ, RZ, -R6 ;  /* 0x000000ffff067224 */ /* 0x000fe200078e0a06 */
[C---:B0-----:R-:W-:Y:S01]  /*23d0*/  LOP3.LUT R0, R3.reuse, 0xee, RZ, 0xfc, !PT ;  /* 0x000000ee03007812 */ /* 0x041fe200078efcff */
[----:B------:R-:W-:Y:S01]  /*23e0*/  IMAD.MOV R5, RZ, RZ, -R5 ;  /* 0x000000ffff057224 */ /* 0x000fe200078e0a05 */
[C---:B-1----:R-:W-:Y:S01]  /*23f0*/  LOP3.LUT R13, R3.reuse, 0xf0, RZ, 0xfc, !PT ;  /* 0x000000f0030d7812 */ /* 0x042fe200078efcff */
[--C-:B------:R-:W-:Y:S01]  /*2400*/  @!P4 IMAD.IADD R24, R24, 0x1, -R8.reuse ;  /* 0x000000011818c824 */ /* 0x100fe200078e0a08 */
[----:B------:R-:W-:Y:S01]  /*2410*/  ISETP.GE.AND P4, PT, R28, RZ, PT ;  /* 0x000000ff1c00720c */ /* 0x000fe20003f86270 */
[C---:B------:R-:W-:Y:S01]  /*2420*/  IMAD R28, R8.reuse, R6, R29 ;  /* 0x00000006081c7224 */ /* 0x040fe200078e021d */
[C---:B------:R-:W-:Y:S01]  /*2430*/  LOP3.LUT R6, R3.reuse, 0x3c, RZ, 0xfc, !PT ;  /* 0x0000003c03067812 */ /* 0x040fe200078efcff */
[C---:B------:R-:W-:Y:S01]  /*2440*/  IMAD R27, R8.reuse, R5, R27 ;  /* 0x00000005081b7224 */ /* 0x040fe200078e021b */
[----:B------:R-:W-:Y:S01]  /*2450*/  LOP3.LUT R2, R3, 0xf2, RZ, 0xfc, !PT ;  /* 0x000000f203027812 */ /* 0x000fe200078efcff */
[----:B------:R-:W-:Y:S01]  /*2460*/  @!P1 IMAD.IADD R23, R23, 0x1, -R8 ;  /* 0x0000000117179824 */ /* 0x000fe200078e0a08 */
[----:B------:R-:W-:Y:S01]  /*2470*/  ISETP.GT.U32.AND P1, PT, R8, R28, PT ;  /* 0x0000001c0800720c */ /* 0x000fe20003f24070 */
[----:B------:R-:W-:Y:S01]  /*2480*/  IMAD.HI.U32 R7, R4, R31, RZ ;  /* 0x0000001f04077227 */ /* 0x000fe200078e00ff */
[----:B------:R-:W-:-:S02]  /*2490*/  IABS R122, R13 ;  /* 0x0000000d007a7213 */ /* 0x000fc40000000000 */
[----:B------:R-:W-:Y:S01]  /*24a0*/  LOP3.LUT R9, R3, 0xf4, RZ, 0xfc, !PT ;  /* 0x000000f403097812 */ /* 0x000fe200078efcff */
[----:B------:R-:W-:Y:S01]  /*24b0*/  @!P6 IMAD.MOV R22, RZ, RZ, -R22 ;  /* 0x000000ffff16e224 */ /* 0x000fe200078e0a16 */
[C---:B------:R-:W-:Y:S01]  /*24c0*/  ISETP.GT.U32.AND P6, PT, R8.reuse, R27, PT ;  /* 0x0000001b0800720c */ /* 0x040fe20003fc4070 */
[----:B------:R-:W-:Y:S01]  /*24d0*/  @!P0 IMAD.MOV R20, RZ, RZ, -R20 ;  /* 0x000000ffff148224 */ /* 0x000fe200078e0a14 */
[----:B------:R-:W-:Y:S01]  /*24e0*/  ISETP.GT.U32.AND P0, PT, R8, R24, PT ;  /* 0x000000180800720c */ /* 0x000fe20003f04070 */
[----:B------:R-:W-:Y:S01]  /*24f0*/  IMAD.MOV R7, RZ, RZ, -R7 ;  /* 0x000000ffff077224 */ /* 0x000fe200078e0a07 */
[----:B------:R-:W-:Y:S01]  /*2500*/  IABS R123, R2 ;  /* 0x00000002007b7213 */ /* 0x000fe20000000000 */
[--C-:B------:R-:W-:Y:S01]  /*2510*/  @!P5 IMAD.IADD R26, R26, 0x1, -R8.reuse ;  /* 0x000000011a1ad824 */ /* 0x100fe200078e0a08 */
[C---:B------:R-:W-:Y:S01]  /*2520*/  ISETP.GT.U32.AND P5, PT, R8.reuse, R25, PT ;  /* 0x000000190800720c */ /* 0x040fe20003fa4070 */
[C---:B------:R-:W-:Y:S01]  /*2530*/  IMAD R29, R8.reuse, R7, R31 ;  /* 0x00000007081d7224 */ /* 0x040fe200078e021f */
[----:B------:R-:W-:Y:S01]  /*2540*/  IABS R7, R6 ;  /* 0x0000000600077213 */ /* 0x000fe20000000000 */
[----:B------:R-:W-:Y:S01]  /*2550*/  @!P3 IMAD.MOV R21, RZ, RZ, -R21 ;  /* 0x000000ffff15b224 */ /* 0x000fe200078e0a15 */
[----:B------:R-:W-:Y:S01]  /*2560*/  ISETP.GT.U32.AND P3, PT, R8, R26, PT ;  /* 0x0000001a0800720c */ /* 0x000fe20003f64070 */
[----:B------:R-:W-:Y:S01]  /*2570*/  @!P1 IMAD.IADD R28, R28, 0x1, -R8 ;  /* 0x000000011c1c9824 */ /* 0x000fe200078e0a08 */
[----:B------:R-:W-:Y:S01]  /*2580*/  IABS R31, R37 ;  /* 0x00000025001f7213 */ /* 0x000fe20000000000 */
[----:B------:R-:W-:Y:S01]  /*2590*/  IMAD.HI.U32 R5, R4, R7, RZ ;  /* 0x0000000704057227 */ /* 0x000fe200078e00ff */
[----:B------:R-:W-:-:S02]  /*25a0*/  ISETP.GE.AND P1, PT, R34, RZ, PT ;  /* 0x000000ff2200720c */ /* 0x000fc40003f26270 */
[----:B------:R-:W-:Y:S01]  /*25b0*/  LOP3.LUT R34, R3, 0x40, RZ, 0xfc, !PT ;  /* 0x0000004003227812 */ /* 0x000fe200078efcff */
[--C-:B------:R-:W-:Y:S01]  /*25c0*/  @!P6 IMAD.IADD R27, R27, 0x1, -R8.reuse ;  /* 0x000000011b1be824 */ /* 0x100fe200078e0a08 */
[----:B------:R-:W-:Y:S01]  /*25d0*/  ISETP.GE.AND P6, PT, R33, RZ, PT ;  /* 0x000000ff2100720c */ /* 0x000fe20003fc6270 */
[----:B------:R-:W-:Y:S01]  /*25e0*/  @!P0 IMAD.IADD R24, R24, 0x1, -R8 ;  /* 0x0000000118188824 */ /* 0x000fe200078e0a08 */
[----:B------:R-:W-:Y:S01]  /*25f0*/  ISETP.GE.AND P0, PT, R30, RZ, PT ;  /* 0x000000ff1e00720c */ /* 0x000fe20003f06270 */
[----:B------:R-:W-:Y:S01]  /*2600*/  @!P4 IMAD.MOV R23, RZ, RZ, -R23 ;  /* 0x000000ffff17c224 */ /* 0x000fe200078e0a17 */
[----:B------:R-:W-:Y:S01]  /*2610*/  ISETP.GT.U32.AND P4, PT, R8, R28, PT ;  /* 0x0000001c0800720c */ /* 0x000fe20003f84070 */
[----:B------:R-:W-:Y:S01]  /*2620*/  IMAD.MOV R30, RZ, RZ, -R5 ;  /* 0x000000ffff1e7224 */ /* 0x000fe200078e0a05 */
[----:B------:R-:W-:Y:S01]  /*2630*/  IABS R124, R9 ;  /* 0x00000009007c7213 */ /* 0x000fe20000000000 */
[----:B------:R-:W-:Y:S01]  /*2640*/  IMAD.HI.U32 R5, R4, R31, RZ ;  /* 0x0000001f04057227 */ /* 0x000fe200078e00ff */
[----:B------:R-:W-:-:S02]  /*2650*/  LOP3.LUT R10, R3, 0xf8, RZ, 0xfc, !PT ;  /* 0x000000f8030a7812 */ /* 0x000fc400078efcff */
[C---:B------:R-:W-:Y:S01]  /*2660*/  LOP3.LUT R11, R3.reuse, 0xf6, RZ, 0xfc, !PT ;  /* 0x000000f6030b7812 */ /* 0x040fe200078efcff */
[----:B------:R-:W-:Y:S01]  /*2670*/  IMAD.MOV R5, RZ, RZ, -R5 ;  /* 0x000000ffff057224 */ /* 0x000fe200078e0a05 */
[C---:B------:R-:W-:Y:S01]  /*2680*/  LOP3.LUT R64, R3.reuse, 0xfa, RZ, 0xfc, !PT ;  /* 0x000000fa03407812 */ /* 0x040fe200078efcff */
[----:B------:R-:W-:Y:S01]  /*2690*/  @!P3 IMAD.IADD R26, R26, 0x1, -R8 ;  /* 0x000000011a1ab824 */ /* 0x000fe200078e0a08 */
[----:B------:R-:W-:Y:S01]  /*26a0*/  ISETP.GE.AND P3, PT, R32, RZ, PT ;  /* 0x000000ff2000720c */ /* 0x000fe20003f66270 */
[C---:B------:R-:W-:Y:S01]  /*26b0*/  IMAD R30, R8.reuse, R30, R7 ;  /* 0x0000001e081e7224 */ /* 0x040fe200078e0207 */
[----:B------:R-:W-:Y:S01]  /*26c0*/  IABS R7, R34 ;  /* 0x0000002200077213 */ /* 0x000fe20000000000 */
[C---:B------:R-:W-:Y:S01]  /*26d0*/  IMAD R31, R8.reuse, R5, R31 ;  /* 0x00000005081f7224 */ /* 0x040fe200078e021f */
[----:B------:R-:W-:Y:S01]  /*26e0*/  LOP3.LUT R65, R3, 0xfc, RZ, 0xfc, !PT ;  /* 0x000000fc03417812 */ /* 0x000fe200078efcff */
[----:B------:R-:W-:Y:S01]  /*26f0*/  @!P6 IMAD.MOV R26, RZ, RZ, -R26 ;  /* 0x000000ffff1ae224 */ /* 0x000fe200078e0a1a */
[----:B------:R-:W-:Y:S01]  /*2700*/  ISETP.GT.U32.AND P6, PT, R8, R30, PT ;  /* 0x0000001e0800720c */ /* 0x000fe20003fc4070 */
[--C-:B------:R-:W-:Y:S01]  /*2710*/  @!P4 IMAD.IADD R28, R28, 0x1, -R8.reuse ;  /* 0x000000011c1cc824 */ /* 0x100fe200078e0a08 */
[C---:B------:R-:W-:Y:S01]  /*2720*/  ISETP.GT.U32.AND P4, PT, R8.reuse, R31, PT ;  /* 0x0000001f0800720c */ /* 0x040fe20003f84070 */
[----:B------:R-:W-:Y:S01]  /*2730*/  @!P5 IMAD.IADD R25, R25, 0x1, -R8 ;  /* 0x000000011919d824 */ /* 0x000fe200078e0a08 */
[----:B------:R-:W-:Y:S01]  /*2740*/  ISETP.GT.U32.AND P5, PT, R8, R29, PT ;  /* 0x0000001d0800720c */ /* 0x000fe20003fa4070 */
[----:B------:R-:W-:Y:S01]  /*2750*/  IMAD.HI.U32 R5, R4, R7, RZ ;  /* 0x0000000704057227 */ /* 0x000fe200078e00ff */
[----:B------:R-:W-:-:S03]  /*2760*/  IABS R12, R65 ;  /* 0x00000041000c7213 */ /* 0x000fc60000000000 */
[----:B------:R-:W-:Y:S01]  /*2770*/  @!P3 IMAD.MOV R25, RZ, RZ, -R25 ;  /* 0x000000ffff19b224 */ /* 0x000fe200078e0a19 */
[----:B------:R-:W-:Y:S01]  /*2780*/  ISETP.GE.AND P3, PT, R35, RZ, PT ;  /* 0x000000ff2300720c */ /* 0x000fe20003f66270 */
[----:B------:R-:W-:Y:S01]  /*2790*/  IMAD.MOV R32, RZ, RZ, -R5 ;  /* 0x000000ffff207224 */ /* 0x000fe200078e0a05 */
[----:B------:R-:W-:Y:S01]  /*27a0*/  LOP3.LUT R35, R3, 0x42, RZ, 0xfc, !PT ;  /* 0x0000004203237812 */ /* 0x000fe200078efcff */
[--C-:B------:R-:W-:Y:S02]  /*27b0*/  @!P6 IMAD.IADD R30, R30, 0x1, -R8.reuse ;  /* 0x000000011e1ee824 */ /* 0x100fe400078e0a08 */
[--C-:B------:R-:W-:Y:S01]  /*27c0*/  @!P4 IMAD.IADD R31, R31, 0x1, -R8.reuse ;  /* 0x000000011f1fc824 */ /* 0x100fe200078e0a08 */
[----:B------:R-:W-:Y:S01]  /*27d0*/  IABS R33, R35 ;  /* 0x0000002300217213 */ /* 0x000fe20000000000 */
[----:B------:R-:W-:Y:S01]  /*27e0*/  @!P5 IMAD.IADD R29, R29, 0x1, -R8 ;  /* 0x000000011d1dd824 */ /* 0x000fe200078e0a08 */
[C---:B------:R-:W-:Y:S01]  /*27f0*/  ISETP.GT.U32.AND P5, PT, R8.reuse, R27, PT ;  /* 0x0000001b0800720c */ /* 0x040fe20003fa4070 */
[----:B------:R-:W-:Y:S01]  /*2800*/  @!P0 IMAD.MOV R24, RZ, RZ, -R24 ;  /* 0x000000ffff188224 */ /* 0x000fe200078e0a18 */
[----:B------:R-:W-:Y:S01]  /*2810*/  ISETP.GT.U32.AND P6, PT, R8, R30, PT ;  /* 0x0000001e0800720c */ /* 0x000fe20003fc4070 */
[----:B------:R-:W-:Y:S01]  /*2820*/  IMAD.HI.U32 R5, R4, R33, RZ ;  /* 0x0000002104057227 */ /* 0x000fe200078e00ff */
[----:B------:R-:W-:-:S02]  /*2830*/  ISETP.GT.U32.AND P4, PT, R8, R31, PT ;  /* 0x0000001f0800720c */ /* 0x000fc40003f84070 */
[C---:B------:R-:W-:Y:S01]  /*2840*/  ISETP.GT.U32.AND P0, PT, R8.reuse, R29, PT ;  /* 0x0000001d0800720c */ /* 0x040fe20003f04070 */
[----:B------:R-:W-:Y:S02]  /*2850*/  IMAD.MOV R5, RZ, RZ, -R5 ;  /* 0x000000ffff057224 */ /* 0x000fe400078e0a05 */
[C---:B------:R-:W-:Y:S02]  /*2860*/  IMAD R32, R8.reuse, R32, R7 ;  /* 0x0000002008207224 */ /* 0x040fe400078e0207 */
[----:B------:R-:W-:Y:S02]  /*2870*/  IMAD R33, R8, R5, R33 ;  /* 0x0000000508217224 */ /* 0x000fe400078e0221 */
[--C-:B------:R-:W-:Y:S01]  /*2880*/  @!P5 IMAD.IADD R27, R27, 0x1, -R8.reuse ;  /* 0x000000011b1bd824 */ /* 0x100fe200078e0a08 */
[----:B------:R-:W-:Y:S01]  /*2890*/  ISETP.GE.AND P5, PT, R36, RZ, PT ;  /* 0x000000ff2400720c */ /* 0x000fe20003fa6270 */
[--C-:B------:R-:W-:Y:S01]  /*28a0*/  @!P6 IMAD.IADD R30, R30, 0x1, -R8.reuse ;  /* 0x000000011e1ee824 */ /* 0x100fe200078e0a08 */
[C---:B------:R-:W-:Y:S01]  /*28b0*/  ISETP.GT.U32.AND P6, PT, R8.reuse, R32, PT ;  /* 0x000000200800720c */ /* 0x040fe20003fc4070 */
[--C-:B------:R-:W-:Y:S01]  /*28c0*/  @!P4 IMAD.IADD R31, R31, 0x1, -R8.reuse ;  /* 0x000000011f1fc824 */ /* 0x100fe200078e0a08 */
[----:B------:R-:W-:Y:S01]  /*28d0*/  ISETP.GT.U32.AND P4, PT, R8, R33, PT ;  /* 0x000000210800720c */ /* 0x000fe20003f84070 */
[----:B------:R-:W-:Y:S01]  /*28e0*/  @!P0 IMAD.IADD R29, R29, 0x1, -R8 ;  /* 0x000000011d1d8824 */ /* 0x000fe200078e0a08 */
[----:B------:R-:W-:Y:S01]  /*28f0*/  ISETP.GE.AND P0, PT, R6, RZ, PT ;  /* 0x000000ff0600720c */ /* 0x000fe20003f06270 */
[----:B------:R-:W-:Y:S01]  /*2900*/  @!P3 IMAD.MOV R28, RZ, RZ, -R28 ;  /* 0x000000ffff1cb224 */ /* 0x000fe200078e0a1c */
[----:B------:R-:W-:Y:S01]  /*2910*/  LOP3.LUT R6, R3, 0x44, RZ, 0xfc, !PT ;  /* 0x0000004403067812 */ /* 0x000fe200078efcff */
[----:B------:R-:W-:Y:S01]  /*2920*/  @!P1 IMAD.MOV R27, RZ, RZ, -R27 ;  /* 0x000000ffff1b9224 */ /* 0x000fe200078e0a1b */
[----:B------:R-:W-:Y:S01]  /*2930*/  ISETP.GE.AND P3, PT, R34, RZ, PT ;  /* 0x000000ff2200720c */ /* 0x000fe20003f66270 */
[----:B------:R-:W-:Y:S01]  /*2940*/  IMAD.HI.U32 R7, R4, R39, RZ ;  /* 0x0000002704077227 */ /* 0x000fe200078e00ff */
[----:B------:R-:W-:-:S02]  /*2950*/  ISETP.GE.AND P1, PT, R37, RZ, PT ;  /* 0x000000ff2500720c */ /* 0x000fc40003f26270 */
[----:B------:R-:W-:Y:S01]  /*2960*/  LOP3.LUT R34, R3, 0x46, RZ, 0xfc, !PT ;  /* 0x0000004603227812 */ /* 0x000fe200078efcff */
[----:B------:R-:W-:Y:S01]  /*2970*/  @!P5 IMAD.MOV R29, RZ, RZ, -R29 ;  /* 0x000000ffff1dd224 */ /* 0x000fe200078e0a1d */
[----:B------:R-:W-:Y:S01]  /*2980*/  ISETP.GE.AND P5, PT, R35, RZ, PT ;  /* 0x000000ff2300720c */ /* 0x000fe20003fa6270 */
[--C-:B------:R-:W-:Y:S01]  /*2990*/  @!P6 IMAD.IADD R32, R32, 0x1, -R8.reuse ;  /* 0x000000012020e824 */ /* 0x100fe200078e0a08 */
[----:B------:R-:W-:Y:S01]  /*29a0*/  IABS R35, R6 ;  /* 0x0000000600237213 */ /* 0x000fe20000000000 */
[----:B------:R-:W-:Y:S01]  /*29b0*/  @!P4 IMAD.IADD R33, R33, 0x1, -R8 ;  /* 0x000000012121c824 */ /* 0x000fe200078e0a08 */
[----:B------:R-:W-:Y:S01]  /*29c0*/  IABS R37, R34 ;  /* 0x0000002200257213 */ /* 0x000fe20000000000 */
[----:B------:R-:W-:Y:S01]  /*29d0*/  @!P0 IMAD.MOV R30, RZ, RZ, -R30 ;  /* 0x000000ffff1e8224 */ /* 0x000fe200078e0a1e */
[----:B------:R-:W-:Y:S01]  /*29e0*/  ISETP.GT.U32.AND P6, PT, R8, R32, PT ;  /* 0x000000200800720c */ /* 0x000fe20003fc4070 */
[----:B------:R-:W-:Y:S01]  /*29f0*/  IMAD.HI.U32 R5, R4, R35, RZ ;  /* 0x0000002304057227 */ /* 0x000fe200078e00ff */
[----:B------:R-:W-:-:S02]  /*2a00*/  ISETP.GE.AND P0, PT, R6, RZ, PT ;  /* 0x000000ff0600720c */ /* 0x000fc40003f06270 */
[----:B------:R-:W-:Y:S01]  /*2a10*/  ISETP.GT.U32.AND P4, PT, R8, R33, PT ;  /* 0x000000210800720c */ /* 0x000fe20003f84070 */
[----:B------:R-:W-:-:S04]  /*2a20*/  IMAD.HI.U32 R6, R4, R37, RZ ;  /* 0x0000002504067227 */ /* 0x000fc800078e00ff */
[----:B------:R-:W-:Y:S02]  /*2a30*/  IMAD.MOV R5, RZ, RZ, -R5 ;  /* 0x000000ffff057224 */ /* 0x000fe400078e0a05 */
[----:B------:R-:W-:Y:S02]  /*2a40*/  IMAD.MOV R6, RZ, RZ, -R6 ;  /* 0x000000ffff067224 */ /* 0x000fe400078e0a06 */
[----:B------:R-:W-:Y:S01]  /*2a50*/  @!P1 IMAD.MOV R31, RZ, RZ, -R31 ;  /* 0x000000ffff1f9224 */ /* 0x000fe200078e0a1f */
[----:B------:R-:W-:Y:S01]  /*2a60*/  ISETP.GE.AND P1, PT, R34, RZ, PT ;  /* 0x000000ff2200720c */ /* 0x000fe20003f26270 */
[C---:B------:R-:W-:Y:S02]  /*2a70*/  IMAD R34, R8.reuse, R5, R35 ;  /* 0x0000000508227224 */ /* 0x040fe400078e0223 */
[----:B------:R-:W-:Y:S02]  /*2a80*/  IMAD.MOV R7, RZ, RZ, -R7 ;  /* 0x000000ffff077224 */ /* 0x000fe400078e0a07 */
[----:B------:R-:W-:Y:S01]  /*2a90*/  IMAD R35, R8, R6, R37 ;  /* 0x0000000608237224 */ /* 0x000fe200078e0225 */
[----:B------:R-:W-:Y:S01]  /*2aa0*/  IABS R37, R40 ;  /* 0x0000002800257213 */ /* 0x000fe20000000000 */
[--C-:B------:R-:W-:Y:S01]  /*2ab0*/  @!P6 IMAD.IADD R32, R32, 0x1, -R8.reuse ;  /* 0x000000012020e824 */ /* 0x100fe200078e0a08 */
[C---:B------:R-:W-:Y:S01]  /*2ac0*/  ISETP.GT.U32.AND P6, PT, R8.reuse, R34, PT ;  /* 0x000000220800720c */ /* 0x040fe20003fc4070 */
[C---:B------:R-:W-:Y:S01]  /*2ad0*/  IMAD R36, R8.reuse, R7, R39 ;  /* 0x0000000708247224 */ /* 0x040fe200078e0227 */
[----:B------:R-:W-:Y:S01]  /*2ae0*/  IABS R39, R42 ;  /* 0x0000002a00277213 */ /* 0x000fe20000000000 */
[----:B------:R-:W-:Y:S01]  /*2af0*/  @!P4 IMAD.IADD R33, R33, 0x1, -R8 ;  /* 0x000000012121c824 */ /* 0x000fe200078e0a08 */
[C---:B------:R-:W-:Y:S01]  /*2b00*/  ISETP.GT.U32.AND P4, PT, R8.reuse, R35, PT ;  /* 0x000000230800720c */ /* 0x040fe20003f84070 */
[----:B------:R-:W-:Y:S01]  /*2b10*/  @!P3 IMAD.MOV R32, RZ, RZ, -R32 ;  /* 0x000000ffff20b224 */ /* 0x000fe200078e0a20 */
[----:B------:R-:W-:Y:S01]  /*2b20*/  ISETP.GT.U32.AND P3, PT, R8, R36, PT ;  /* 0x000000240800720c */ /* 0x000fe20003f64070 */
[----:B------:R-:W-:-:S04]  /*2b30*/  IMAD.HI.U32 R5, R4, R37, RZ ;  /* 0x0000002504057227 */ /* 0x000fc800078e00ff */
[----:B------:R-:W-:Y:S02]  /*2b40*/  IMAD.MOV R5, RZ, RZ, -R5 ;  /* 0x000000ffff057224 */ /* 0x000fe400078e0a05 */
[--C-:B------:R-:W-:Y:S02]  /*2b50*/  @!P6 IMAD.IADD R34, R34, 0x1, -R8.reuse ;  /* 0x000000012222e824 */ /* 0x100fe400078e0a08 */
[C---:B------:R-:W-:Y:S02]  /*2b60*/  IMAD R37, R8.reuse, R5, R37 ;  /* 0x0000000508257224 */ /* 0x040fe400078e0225 */
[--C-:B------:R-:W-:Y:S01]  /*2b70*/  @!P4 IMAD.IADD R35, R35, 0x1, -R8.reuse ;  /* 0x000000012323c824 */ /* 0x100fe200078e0a08 */
[----:B------:R-:W-:Y:S01]  /*2b80*/  ISETP.GT.U32.AND P6, PT, R8, R34, PT ;  /* 0x000000220800720c */ /* 0x000fe20003fc4070 */
[----:B------:R-:W-:Y:S02]  /*2b90*/  @!P3 IMAD.IADD R36, R36, 0x1, -R8 ;  /* 0x000000012424b824 */ /* 0x000fe400078e0a08 */
[----:B------:R-:W-:Y:S01]  /*2ba0*/  IMAD.HI.U32 R5, R4, R39, RZ ;  /* 0x0000002704057227 */ /* 0x000fe200078e00ff */
[----:B------:R-:W-:-:S02]  /*2bb0*/  ISETP.GT.U32.AND P4, PT, R8, R35, PT ;  /* 0x000000230800720c */ /* 0x000fc40003f84070 */
[----:B------:R-:W-:Y:S01]  /*2bc0*/  ISETP.GT.U32.AND P3, PT, R8, R36, PT ;  /* 0x000000240800720c */ /* 0x000fe20003f64070 */
[----:B------:R-:W-:-:S04]  /*2bd0*/  IMAD.HI.U32 R6, R4, R41, RZ ;  /* 0x0000002904067227 */ /* 0x000fc800078e00ff */
[----:B------:R-:W-:Y:S01]  /*2be0*/  @!P5 IMAD.MOV R33, RZ, RZ, -R33 ;  /* 0x000000ffff21d224 */ /* 0x000fe200078e0a21 */
[----:B------:R-:W-:Y:S01]  /*2bf0*/  ISETP.GE.AND P5, PT, R38, RZ, PT ;  /* 0x000000ff2600720c */ /* 0x000fe20003fa6270 */
[----:B------:R-:W-:Y:S02]  /*2c00*/  IMAD.MOV R5, RZ, RZ, -R5 ;  /* 0x000000ffff057224 */ /* 0x000fe400078e0a05 */
[----:B------:R-:W-:-:S04]  /*2c10*/  IMAD.HI.U32 R7, R4, R43, RZ ;  /* 0x0000002b04077227 */ /* 0x000fc800078e00ff */
[----:B------:R-:W-:Y:S02]  /*2c20*/  IMAD.MOV R6, RZ, RZ, -R6 ;  /* 0x000000ffff067224 */ /* 0x000fe400078e0a06 */
[----:B------:R-:W-:Y:S02]  /*2c30*/  IMAD R38, R8, R5, R39 ;  /* 0x0000000508267224 */ /* 0x000fe400078e0227 */
[--C-:B------:R-:W-:Y:S01]  /*2c40*/  @!P6 IMAD.IADD R34, R34, 0x1, -R8.reuse ;  /* 0x000000012222e824 */ /* 0x100fe200078e0a08 */
[C---:B------:R-:W-:Y:S01]  /*2c50*/  ISETP.GT.U32.AND P6, PT, R8.reuse, R37, PT ;  /* 0x000000250800720c */ /* 0x040fe20003fc4070 */
[----:B------:R-:W-:Y:S02]  /*2c60*/  IMAD.MOV R7, RZ, RZ, -R7 ;  /* 0x000000ffff077224 */ /* 0x000fe400078e0a07 */
[----:B------:R-:W-:Y:S01]  /*2c70*/  IMAD R39, R8, R6, R41 ;  /* 0x0000000608277224 */ /* 0x000fe200078e0229 */
[----:B------:R-:W-:Y:S01]  /*2c80*/  LOP3.LUT R6, R3, 0x52, RZ, 0xfc, !PT ;  /* 0x0000005203067812 */ /* 0x000fe200078efcff */
[--C-:B------:R-:W-:Y:S01]  /*2c90*/  @!P4 IMAD.IADD R35, R35, 0x1, -R8.reuse ;  /* 0x000000012323c824 */ /* 0x100fe200078e0a08 */
[----:B------:R-:W-:Y:S01]  /*2ca0*/  ISETP.GE.AND P4, PT, R40, RZ, PT ;  /* 0x000000ff2800720c */ /* 0x000fe20003f86270 */
[----:B------:R-:W-:Y:S01]  /*2cb0*/  IMAD R40, R8, R7, R43 ;  /* 0x0000000708287224 */ /* 0x000fe200078e022b */
[----:B------:R-:W-:Y:S01]  /*2cc0*/  IABS R41, R6 ;  /* 0x0000000600297213 */ /* 0x000fe20000000000 */
[----:B------:R-:W-:Y:S01]  /*2cd0*/  @!P3 IMAD.IADD R36, R36, 0x1, -R8 ;  /* 0x000000012424b824 */ /* 0x000fe200078e0a08 */
[C---:B------:R-:W-:Y:S01]  /*2ce0*/  ISETP.GT.U32.AND P3, PT, R8.reuse, R39, PT ;  /* 0x000000270800720c */ /* 0x040fe20003f64070 */
[----:B------:R-:W-:Y:S01]  /*2cf0*/  @!P1 IMAD.MOV R35, RZ, RZ, -R35 ;  /* 0x000000ffff239224 */ /* 0x000fe200078e0a23 */
[----:B------:R-:W-:Y:S01]  /*2d00*/  IABS R7, R46 ;  /* 0x0000002e00077213 */ /* 0x000fe20000000000 */
[----:B------:R-:W-:Y:S01]  /*2d10*/  @!P5 IMAD.MOV R36, RZ, RZ, -R36 ;  /* 0x000000ffff24d224 */ /* 0x000fe200078e0a24 */
[----:B------:R-:W-:Y:S01]  /*2d20*/  ISETP.GT.U32.AND P5, PT, R8, R40, PT ;  /* 0x000000280800720c */ /* 0x000fe20003fa4070 */
[----:B------:R-:W-:Y:S01]  /*2d30*/  @!P6 IMAD.IADD R37, R37, 0x1, -R8 ;  /* 0x000000012525e824 */ /* 0x000fe200078e0a08 */
[----:B------:R-:W-:Y:S01]  /*2d40*/  ISETP.GE.AND P1, PT, R42, RZ, PT ;  /* 0x000000ff2a00720c */ /* 0x000fe20003f26270 */
[----:B------:R-:W-:Y:S01]  /*2d50*/  IMAD.HI.U32 R5, R4, R41, RZ ;  /* 0x0000002904057227 */ /* 0x000fe200078e00ff */
[----:B------:R-:W-:-:S02]  /*2d60*/  IABS R43, R48 ;  /* 0x00000030002b7213 */ /* 0x000fc40000000000 */
[C---:B------:R-:W-:Y:S01]  /*2d70*/  ISETP.GT.U32.AND P6, PT, R8.reuse, R37, PT ;  /* 0x000000250800720c */ /* 0x040fe20003fc4070 */
[----:B------:R-:W-:Y:S02]  /*2d80*/  IMAD.MOV R5, RZ, RZ, -R5 ;  /* 0x000000ffff057224 */ /* 0x000fe400078e0a05 */
[--C-:B------:R-:W-:Y:S02]  /*2d90*/  @!P3 IMAD.IADD R39, R39, 0x1, -R8.reuse ;  /* 0x000000012727b824 */ /* 0x100fe400078e0a08 */
[----:B------:R-:W-:Y:S02]  /*2da0*/  IMAD R41, R8, R5, R41 ;  /* 0x0000000508297224 */ /* 0x000fe400078e0229 */
[----:B------:R-:W-:Y:S01]  /*2db0*/  @!P5 IMAD.IADD R40, R40, 0x1, -R8 ;  /* 0x000000012828d824 */ /* 0x000fe200078e0a08 */
[----:B------:R-:W-:Y:S01]  /*2dc0*/  ISETP.GT.U32.AND P5, PT, R8, R39, PT ;  /* 0x000000270800720c */ /* 0x000fe20003fa4070 */
[----:B------:R-:W-:-:S04]  /*2dd0*/  IMAD.HI.U32 R5, R4, R7, RZ ;  /* 0x0000000704057227 */ /* 0x000fc800078e00ff */
[----:B------:R-:W-:Y:S02]  /*2de0*/  IMAD.MOV R5, RZ, RZ, -R5 ;  /* 0x000000ffff057224 */ /* 0x000fe400078e0a05 */
[----:B------:R-:W-:Y:S01]  /*2df0*/  @!P0 IMAD.MOV R34, RZ, RZ, -R34 ;  /* 0x000000ffff228224 */ /* 0x000fe200078e0a22 */
[----:B------:R-:W-:Y:S01]  /*2e00*/  ISETP.GT.U32.AND P0, PT, R8, R38, PT ;  /* 0x000000260800720c */ /* 0x000fe20003f04070 */
[--C-:B------:R-:W-:Y:S01]  /*2e10*/  @!P6 IMAD.IADD R37, R37, 0x1, -R8.reuse ;  /* 0x000000012525e824 */ /* 0x100fe200078e0a08 */
[----:B------:R-:W-:Y:S01]  /*2e20*/  ISETP.GE.AND P6, PT, R44, RZ, PT ;  /* 0x000000ff2c00720c */ /* 0x000fe20003fc6270 */
[C---:B------:R-:W-:Y:S02]  /*2e30*/  IMAD R42, R8.reuse, R5, R7 ;  /* 0x00000005082a7224 */ /* 0x040fe400078e0207 */
[----:B------:R-:W-:Y:S01]  /*2e40*/  @!P4 IMAD.MOV R37, RZ, RZ, -R37 ;  /* 0x000000ffff25c224 */ /* 0x000fe200078e0a25 */
[C---:B------:R-:W-:Y:S01]  /*2e50*/  ISETP.GT.U32.AND P4, PT, R8.reuse, R40, PT ;  /* 0x000000280800720c */ /* 0x040fe20003f84070 */
[----:B------:R-:W-:Y:S01]  /*2e60*/  @!P5 IMAD.IADD R39, R39, 0x1, -R8 ;  /* 0x000000012727d824 */ /* 0x000fe200078e0a08 */
[----:B------:R-:W-:Y:S01]  /*2e70*/  ISETP.GT.U32.AND P5, PT, R8, R42, PT ;  /* 0x0000002a0800720c */ /* 0x000fe20003fa4070 */
[----:B------:R-:W-:-:S04]  /*2e80*/  IMAD.HI.U32 R7, R4, R47, RZ ;  /* 0x0000002f04077227 */ /* 0x000fc800078e00ff */
[----:B------:R-:W-:Y:S01]  /*2e90*/  @!P0 IMAD.IADD R38, R38, 0x1, -R8 ;  /* 0x0000000126268824 */ /* 0x000fe200078e0a08 */
[----:B------:R-:W-:Y:S01]  /*2ea0*/  ISETP.GE.AND P0, PT, R45, RZ, PT ;  /* 0x000000ff2d00720c */ /* 0x000fe20003f06270 */
[----:B------:R-:W-:Y:S01]  /*2eb0*/  IMAD.MOV R7, RZ, RZ, -R7 ;  /* 0x000000ffff077224 */ /* 0x000fe200078e0a07 */
[----:B------:R-:W-:Y:S01]  /*2ec0*/  IABS R45, R49 ;  /* 0x00000031002d7213 */ /* 0x000fe20000000000 */
[----:B------:R-:W-:Y:S01]  /*2ed0*/  IMAD.HI.U32 R5, R4, R43, RZ ;  /* 0x0000002b04057227 */ /* 0x000fe200078e00ff */
[----:B------:R-:W-:-:S03]  /*2ee0*/  ISETP.GT.U32.AND P3, PT, R8, R38, PT ;  /* 0x000000260800720c */ /* 0x000fc60003f64070 */
[--C-:B------:R-:W-:Y:S01]  /*2ef0*/  @!P4 IMAD.IADD R40, R40, 0x1, -R8.reuse ;  /* 0x000000012828c824 */ /* 0x100fe200078e0a08 */
[----:B------:R-:W-:Y:S01]  /*2f00*/  ISETP.GE.AND P4, PT, R6, RZ, PT ;  /* 0x000000ff0600720c */ /* 0x000fe20003f86270 */
[----:B------:R-:W-:Y:S02]  /*2f10*/  @!P5 IMAD.IADD R42, R42, 0x1, -R8 ;  /* 0x000000012a2ad824 */ /* 0x000fe400078e0a08 */
[----:B------:R-:W-:-:S03]  /*2f20*/  IMAD.HI.U32 R6, R4, R45, RZ ;  /* 0x0000002d04067227 */ /* 0x000fc600078e00ff */
[C---:B------:R-:W-:Y:S01]  /*2f30*/  ISETP.GT.U32.AND P5, PT, R8.reuse, R42, PT ;  /* 0x0000002a0800720c */ /* 0x040fe20003fa4070 */
[----:B------:R-:W-:Y:S02]  /*2f40*/  IMAD.MOV R6, RZ, RZ, -R6 ;  /* 0x000000ffff067224 */ /* 0x000fe400078e0a06 */
[----:B------:R-:W-:Y:S02]  /*2f50*/  @!P0 IMAD.MOV R40, RZ, RZ, -R40 ;  /* 0x000000ffff288224 */ /* 0x000fe400078e0a28 */
[C---:B------:R-:W-:Y:S01]  /*2f60*/  IMAD R44, R8.reuse, R6, R45 ;  /* 0x00000006082c7224 */ /* 0x040fe200078e022d */
[----:B------:R-:W-:Y:S01]  /*2f70*/  IABS R6, R55 ;  /* 0x0000003700067213 */ /* 0x000fe20000000000 */
[----:B------:R-:W-:Y:S01]  /*2f80*/  IMAD R45, R8, R7, R47 ;  /* 0x00000007082d7224 */ /* 0x000fe200078e022f */
[----:B------:R-:W-:Y:S01]  /*2f90*/  IABS R7, R51 ;  /* 0x0000003300077213 */ /* 0x000fe20000000000 */
[--C-:B------:R-:W-:Y:S01]  /*2fa0*/  @!P3 IMAD.IADD R38, R38, 0x1, -R8.reuse ;  /* 0x000000012626b824 */ /* 0x100fe200078e0a08 */
[C---:B------:R-:W-:Y:S01]  /*2fb0*/  ISETP.GT.U32.AND P0, PT, R8.reuse, R44, PT ;  /* 0x0000002c0800720c */ /* 0x040fe20003f04070 */
[----:B------:R-:W-:Y:S01]  /*2fc0*/  IMAD.MOV R5, RZ, RZ, -R5 ;  /* 0x000000ffff057224 */ /* 0x000fe200078e0a05 */
[----:B------:R-:W-:Y:S01]  /*2fd0*/  ISETP.GT.U32.AND P3, PT, R8, R41, PT ;  /* 0x000000290800720c */ /* 0x000fe20003f64070 */
[----:B------:R-:W-:Y:S01]  /*2fe0*/  @!P5 IMAD.IADD R42, R42, 0x1, -R8 ;  /* 0x000000012a2ad824 */ /* 0x000fe200078e0a08 */
[C---:B------:R-:W-:Y:S01]  /*2ff0*/  ISETP.GT.U32.AND P5, PT, R8.reuse, R45, PT ;  /* 0x0000002d0800720c */ /* 0x040fe20003fa4070 */
[----:B------:R-:W-:Y:S01]  /*3000*/  IMAD R43, R8, R5, R43 ;  /* 0x00000005082b7224 */ /* 0x000fe200078e022b */
[----:B------:R-:W-:Y:S01]  /*3010*/  IABS R47, R52 ;  /* 0x00000034002f7213 */ /* 0x000fe20000000000 */
[----:B------:R-:W-:-:S02]  /*3020*/  @!P6 IMAD.MOV R39, RZ, RZ, -R39 ;  /* 0x000000ffff27e224 */ /* 0x000fc400078e0a27 */
[----:B------:R-:W-:Y:S01]  /*3030*/  IMAD.HI.U32 R5, R4, R7, RZ ;  /* 0x0000000704057227 */ /* 0x000fe200078e00ff */
[----:B------:R-:W-:-:S03]  /*3040*/  ISETP.GT.U32.AND P6, PT, R8, R43, PT ;  /* 0x0000002b0800720c */ /* 0x000fc60003fc4070 */
[--C-:B------:R-:W-:Y:S02]  /*3050*/  @!P0 IMAD.IADD R44, R44, 0x1, -R8.reuse ;  /* 0x000000012c2c8824 */ /* 0x100fe400078e0a08 */
[--C-:B------:R-:W-:Y:S01]  /*3060*/  @!P3 IMAD.IADD R41, R41, 0x1, -R8.reuse ;  /* 0x000000012929b824 */ /* 0x100fe200078e0a08 */
[----:B------:R-:W-:Y:S01]  /*3070*/  ISETP.GE.AND P3, PT, R46, RZ, PT ;  /* 0x000000ff2e00720c */ /* 0x000fe20003f66270 */
[----:B------:R-:W-:Y:S01]  /*3080*/  @!P5 IMAD.IADD R45, R45, 0x1, -R8 ;  /* 0x000000012d2dd824 */ /* 0x000fe200078e0a08 */
[----:B------:R-:W-:Y:S01]  /*3090*/  ISETP.GT.U32.AND P5, PT, R8, R44, PT ;  /* 0x0000002c0800720c */ /* 0x000fe20003fa4070 */
[----:B------:R-:W-:Y:S02]  /*30a0*/  IMAD.MOV R46, RZ, RZ, -R5 ;  /* 0x000000ffff2e7224 */ /* 0x000fe400078e0a05 */
[----:B------:R-:W-:-:S04]  /*30b0*/  IMAD.HI.U32 R5, R4, R47, RZ ;  /* 0x0000002f04057227 */ /* 0x000fc800078e00ff */
[----:B------:R-:W-:Y:S02]  /*30c0*/  IMAD.MOV R5, RZ, RZ, -R5 ;  /* 0x000000ffff057224 */ /* 0x000fe400078e0a05 */
[--C-:B------:R-:W-:Y:S01]  /*30d0*/  @!P6 IMAD.IADD R43, R43, 0x1, -R8.reuse ;  /* 0x000000012b2be824 */ /* 0x100fe200078e0a08 */
[----:B------:R-:W-:Y:S01]  /*30e0*/  ISETP.GE.AND P6, PT, R49, RZ, PT ;  /* 0x000000ff3100720c */ /* 0x000fe20003fc6270 */
[----:B------:R-:W-:Y:S01]  /*30f0*/  IMAD R47, R8, R5, R47 ;  /* 0x00000005082f7224 */ /* 0x000fe200078e022f */
[----:B------:R-:W-:Y:S01]  /*3100*/  IABS R49, R54 ;  /* 0x0000003600317213 */ /* 0x000fe20000000000 */
[----:B------:R-:W-:Y:S01]  /*3110*/  @!P5 IMAD.IADD R44, R44, 0x1, -R8 ;  /* 0x000000012c2cd824 */ /* 0x000fe200078e0a08 */
[C---:B------:R-:W-:Y:S01]  /*3120*/  ISETP.GT.U32.AND P0, PT, R8.reuse, R43, PT ;  /* 0x0000002b0800720c */ /* 0x040fe20003f04070 */
[----:B------:R-:W-:Y:S01]  /*3130*/  @!P1 IMAD.MOV R38, RZ, RZ, -R38 ;  /* 0x000000ffff269224 */ /* 0x000fe200078e0a26 */
[C---:B------:R-:W-:Y:S01]  /*3140*/  ISETP.GT.U32.AND P5, PT, R8.reuse, R47, PT ;  /* 0x0000002f0800720c */ /* 0x040fe20003fa4070 */
[C---:B------:R-:W-:Y:S01]  /*3150*/  IMAD R46, R8.reuse, R46, R7 ;  /* 0x0000002e082e7224 */ /* 0x040fe200078e0207 */
[----:B------:R-:W-:Y:S01]  /*3160*/  ISETP.GT.U32.AND P1, PT, R8, R41, PT ;  /* 0x000000290800720c */ /* 0x000fe20003f24070 */
[----:B------:R-:W-:Y:S01]  /*3170*/  @!P3 IMAD.MOV R42, RZ, RZ, -R42 ;  /* 0x000000ffff2ab224 */ /* 0x000fe200078e0a2a */
[----:B------:R-:W-:Y:S01]  /*3180*/  IABS R7, R53 ;  /* 0x0000003500077213 */ /* 0x000fe20000000000 */
[----:B------:R-:W-:-:S04]  /*3190*/  IMAD.HI.U32 R115, R4, R112, RZ ;  /* 0x0000007004737227 */ /* 0x000fc800078e00ff */
[----:B------:R-:W-:-:S04]  /*31a0*/  IMAD.HI.U32 R5, R4, R7, RZ ;  /* 0x0000000704057227 */ /* 0x000fc800078e00ff */
[--C-:B------:R-:W-:Y:S01]  /*31b0*/  @!P0 IMAD.IADD R43, R43, 0x1, -R8.reuse ;  /* 0x000000012b2b8824 */ /* 0x100fe200078e0a08 */
[----:B------:R-:W-:Y:S01]  /*31c0*/  ISETP.GT.U32.AND P0, PT, R8, R46, PT ;  /* 0x0000002e0800720c */ /* 0x000fe20003f04070 */
[--C-:B------:R-:W-:Y:S02]  /*31d0*/  @!P5 IMAD.IADD R47, R47, 0x1, -R8.reuse ;  /* 0x000000012f2fd824 */ /* 0x100fe400078e0a08 */
[----:B------:R-:W-:Y:S01]  /*31e0*/  @!P1 IMAD.IADD R41, R41, 0x1, -R8 ;  /* 0x0000000129299824 */ /* 0x000fe200078e0a08 */
[----:B------:R-:W-:Y:S01]  /*31f0*/  ISETP.GE.AND P1, PT, R48, RZ, PT ;  /* 0x000000ff3000720c */ /* 0x000fe20003f26270 */
[----:B------:R-:W-:Y:S01]  /*3200*/  IMAD.MOV R48, RZ, RZ, -R5 ;  /* 0x000000ffff307224 */ /* 0x000fe200078e0a05 */
[----:B------:R-:W-:Y:S01]  /*3210*/  ISETP.GT.U32.AND P3, PT, R8, R47, PT ;  /* 0x0000002f0800720c */ /* 0x000fe20003f64070 */
[----:B------:R-:W-:-:S04]  /*3220*/  IMAD.HI.U32 R5, R4, R49, RZ ;  /* 0x0000003104057227 */ /* 0x000fc800078e00ff */
[----:B------:R-:W-:Y:S02]  /*3230*/  IMAD R48, R8, R48, R7 ;  /* 0x0000003008307224 */ /* 0x000fe400078e0207 */
[----:B------:R-:W-:Y:S02]  /*3240*/  IMAD.MOV.U32 R7, RZ, RZ, R6 ;  /* 0x000000ffff077224 */ /* 0x000fe400078e0006 */
[----:B------:R-:W-:Y:S02]  /*3250*/  IMAD.MOV R6, RZ, RZ, -R5 ;  /* 0x000000ffff067224 */ /* 0x000fe400078e0a05 */
[--C-:B------:R-:W-:Y:S01]  /*3260*/  @!P0 IMAD.IADD R46, R46, 0x1, -R8.reuse ;  /* 0x000000012e2e8824 */ /* 0x100fe200078e0a08 */
[----:B------:R-:W-:Y:S01]  /*3270*/  ISETP.GE.AND P0, PT, R51, RZ, PT ;  /* 0x000000ff3300720c */ /* 0x000fe20003f06270 */
[C---:B------:R-:W-:Y:S01]  /*3280*/  IMAD R49, R8.reuse, R6, R49 ;  /* 0x0000000608317224 */ /* 0x040fe200078e0231 */
[----:B------:R-:W-:Y:S01]  /*3290*/  LOP3.LUT R6, R3, 0x66, RZ, 0xfc, !PT ;  /* 0x0000006603067812 */ /* 0x000fe200078efcff */
[----:B------:R-:W-:Y:S01]  /*32a0*/  @!P4 IMAD.MOV R41, RZ, RZ, -R41 ;  /* 0x000000ffff29c224 */ /* 0x000fe200078e0a29 */
[C---:B------:R-:W-:Y:S01]  /*32b0*/  ISETP.GT.U32.AND P4, PT, R8.reuse, R45, PT ;  /* 0x0000002d0800720c */ /* 0x040fe20003f84070 */
[----:B------:R-:W-:Y:S01]  /*32c0*/  @!P3 IMAD.IADD R47, R47, 0x1, -R8 ;  /* 0x000000012f2fb824 */ /* 0x000fe200078e0a08 */
[C---:B------:R-:W-:Y:S01]  /*32d0*/  ISETP.GT.U32.AND P5, PT, R8.reuse, R46, PT ;  /* 0x0000002e0800720c */ /* 0x040fe20003fa4070 */
[----:B------:R-:W-:Y:S01]  /*32e0*/  @!P1 IMAD.MOV R43, RZ, RZ, -R43 ;  /* 0x000000ffff2b9224 */ /* 0x000fe200078e0a2b */
[C---:B------:R-:W-:Y:S01]  /*32f0*/  ISETP.GT.U32.AND P3, PT, R8.reuse, R49, PT ;  /* 0x000000310800720c */ /* 0x040fe20003f64070 */
[----:B------:R-:W-:Y:S01]  /*3300*/  @!P6 IMAD.MOV R44, RZ, RZ, -R44 ;  /* 0x000000ffff2ce224 */ /* 0x000fe200078e0a2c */
[----:B------:R-:W-:Y:S01]  /*3310*/  ISETP.GT.U32.AND P1, PT, R8, R48, PT ;  /* 0x000000300800720c */ /* 0x000fe20003f24070 */
[----:B------:R-:W-:Y:S01]  /*3320*/  IMAD.HI.U32 R5, R4, R7, RZ ;  /* 0x0000000704057227 */ /* 0x000fe200078e00ff */
[----:B------:R-:W-:-:S02]  /*3330*/  ISETP.GE.AND P6, PT, R52, RZ, PT ;  /* 0x000000ff3400720c */ /* 0x000fc40003fc6270 */
[----:B------:R-:W-:Y:S01]  /*3340*/  IABS R51, R6 ;  /* 0x0000000600337213 */ /* 0x000fe20000000000 */
[----:B------:R-:W-:Y:S02]  /*3350*/  IMAD.MOV R5, RZ, RZ, -R5 ;  /* 0x000000ffff057224 */ /* 0x000fe400078e0a05 */
[--C-:B------:R-:W-:Y:S01]  /*3360*/  @!P4 IMAD.IADD R45, R45, 0x1, -R8.reuse ;  /* 0x000000012d2dc824 */ /* 0x100fe200078e0a08 */
[----:B------:R-:W-:Y:S01]  /*3370*/  ISETP.GE.AND P4, PT, R50, RZ, PT ;  /* 0x000000ff3200720c */ /* 0x000fe20003f86270 */
[--C-:B------:R-:W-:Y:S01]  /*3380*/  @!P5 IMAD.IADD R46, R46, 0x1, -R8.reuse ;  /* 0x000000012e2ed824 */ /* 0x100fe200078e0a08 */
[----:B------:R-:W-:Y:S01]  /*3390*/  ISETP.GE.AND P5, PT, R54, RZ, PT ;  /* 0x000000ff3600720c */ /* 0x000fe20003fa6270 */
[----:B------:R-:W-:Y:S01]  /*33a0*/  IMAD R50, R8, R5, R7 ;  /* 0x0000000508327224 */ /* 0x000fe200078e0207 */
[----:B------:R-:W-:Y:S01]  /*33b0*/  LOP3.LUT R54, R3, 0x68, RZ, 0xfc, !PT ;  /* 0x0000006803367812 */ /* 0x000fe200078efcff */
[----:B------:R-:W-:Y:S02]  /*33c0*/  @!P3 IMAD.IADD R49, R49, 0x1, -R8 ;  /* 0x000000013131b824 */ /* 0x000fe400078e0a08 */
[----:B------:R-:W-:Y:S01]  /*33d0*/  IMAD.HI.U32 R5, R4, R51, RZ ;  /* 0x0000003304057227 */ /* 0x000fe200078e00ff */
[----:B------:R-:W-:-:S02]  /*33e0*/  IABS R7, R54 ;  /* 0x0000003600077213 */ /* 0x000fc40000000000 */
[----:B------:R-:W-:Y:S01]  /*33f0*/  ISETP.GT.U32.AND P3, PT, R8, R49, PT ;  /* 0x000000310800720c */ /* 0x000fe20003f64070 */
[----:B------:R-:W-:Y:S02]  /*3400*/  @!P1 IMAD.IADD R48, R48, 0x1, -R8 ;  /* 0x0000000130309824 */ /* 0x000fe400078e0a08 */
[----:B------:R-:W-:Y:S01]  /*3410*/  @!P6 IMAD.MOV R47, RZ, RZ, -R47 ;  /* 0x000000ffff2fe224 */ /* 0x000fe200078e0a2f */
[C---:B------:R-:W-:Y:S01]  /*3420*/  ISETP.GT.U32.AND P6, PT, R8.reuse, R50, PT ;  /* 0x000000320800720c */ /* 0x040fe20003fc4070 */
[----:B------:R-:W-:Y:S01]  /*3430*/  IMAD.MOV R5, RZ, RZ, -R5 ;  /* 0x000000ffff057224 */ /* 0x000fe200078e0a05 */
[C---:B------:R-:W-:Y:S01]  /*3440*/  ISETP.GT.U32.AND P1, PT, R8.reuse, R48, PT ;  /* 0x000000300800720c */ /* 0x040fe20003f24070 */
[----:B------:R-:W-:Y:S01]  /*3450*/  @!P4 IMAD.MOV R45, RZ, RZ, -R45 ;  /* 0x000000ffff2dc224 */ /* 0x000fe200078e0a2d */
[----:B------:R-:W-:Y:S01]  /*3460*/  ISETP.GE.AND P4, PT, R53, RZ, PT ;  /* 0x000000ff3500720c */ /* 0x000fe20003f86270 */
[----:B------:R-:W-:Y:S02]  /*3470*/  IMAD R51, R8, R5, R51 ;  /* 0x0000000508337224 */ /* 0x000fe400078e0233 */
[----:B------:R-:W-:-:S04]  /*3480*/  IMAD.HI.U32 R5, R4, R7, RZ ;  /* 0x0000000704057227 */ /* 0x000fc800078e00ff */
[----:B------:R-:W-:Y:S02]  /*3490*/  IMAD.MOV R52, RZ, RZ, -R5 ;  /* 0x000000ffff347224 */ /* 0x000fe400078e0a05 */
[----:B------:R-:W-:Y:S01]  /*34a0*/  @!P0 IMAD.MOV R46, RZ, RZ, -R46 ;  /* 0x000000ffff2e8224 */ /* 0x000fe200078e0a2e */
[----:B------:R-:W-:Y:S01]  /*34b0*/  ISETP.GE.AND P0, PT, R55, RZ, PT ;  /* 0x000000ff3700720c */ /* 0x000fe20003f06270 */
[--C-:B------:R-:W-:Y:S01]  /*34c0*/  @!P6 IMAD.IADD R50, R50, 0x1, -R8.reuse ;  /* 0x000000013232e824 */ /* 0x100fe200078e0a08 */
[----:B------:R-:W-:Y:S01]  /*34d0*/  LOP3.LUT R55, R3, 0x6a, RZ, 0xfc, !PT ;  /* 0x0000006a03377812 */ /* 0x000fe200078efcff */
[--C-:B------:R-:W-:Y:S01]  /*34e0*/  @!P3 IMAD.IADD R49, R49, 0x1, -R8.reuse ;  /* 0x000000013131b824 */ /* 0x100fe200078e0a08 */
[----:B------:R-:W-:Y:S01]  /*34f0*/  ISETP.GE.AND P3, PT, R54, RZ, PT ;  /* 0x000000ff3600720c */ /* 0x000fe20003f66270 */
[C---:B------:R-:W-:Y:S01]  /*3500*/  IMAD R52, R8.reuse, R52, R7 ;  /* 0x0000003408347224 */ /* 0x040fe200078e0207 */
[----:B------:R-:W-:Y:S01]  /*3510*/  ISETP.GT.U32.AND P6, PT, R8, R50, PT ;  /* 0x000000320800720c */ /* 0x000fe20003fc4070 */
[----:B------:R-:W-:Y:S01]  /*3520*/  @!P1 IMAD.IADD R48, R48, 0x1, -R8 ;  /* 0x0000000130309824 */ /* 0x000fe200078e0a08 */
[----:B------:R-:W-:Y:S01]  /*3530*/  IABS R53, R55 ;  /* 0x0000003700357213 */ /* 0x000fe20000000000 */
        /* <DEDUP_REMOVED lines=8> */
[----:B------:R-:W-:Y:S01]  /*35c0*/  @!P6 IMAD.IADD R50, R50, 0x1, -R8 ;  /* 0x000000013232e824 */ /* 0x000fe200078e0a08 */
[----:B------:R-:W-:Y:S01]  /*35d0*/  ISETP.GE.AND P6, PT, R55, RZ, PT ;  /* 0x000000ff3700720c */ /* 0x000fe20003fc6270 */
[----:B------:R-:W-:Y:S01]  /*35e0*/  IMAD.MOV.U32 R7, RZ, RZ, R6 ;  /* 0x000000ffff077224 */ /* 0x000fe200078e0006 */
[----:B------:R-:W-:Y:S01]  /*35f0*/  IABS R55, R58 ;  /* 0x0000003a00377213 */ /* 0x000fe20000000000 */
[----:B------:R-:W-:Y:S01]  /*3600*/  IMAD R53, R8, R5, R53 ;  /* 0x0000000508357224 */ /* 0x000fe200078e0235 */
[----:B------:R-:W-:Y:S01]  /*3610*/  IABS R6, R61 ;  /* 0x0000003d00067213 */ /* 0x000fe20000000000 */
[----:B------:R-:W-:Y:S02]  /*3620*/  @!P5 IMAD.IADD R52, R52, 0x1, -R8 ;  /* 0x000000013434d824 */ /* 0x000fe400078e0a08 */
[----:B------:R-:W-:-:S03]  /*3630*/  IMAD.HI.U32 R5, R4, R7, RZ ;  /* 0x0000000704057227 */ /* 0x000fc600078e00ff */
[----:B------:R-:W-:Y:S01]  /*3640*/  ISETP.GT.U32.AND P5, PT, R8, R52, PT ;  /* 0x000000340800720c */ /* 0x000fe20003fa4070 */
[----:B------:R-:W-:Y:S02]  /*3650*/  @!P4 IMAD.IADD R51, R51, 0x1, -R8 ;  /* 0x000000013333c824 */ /* 0x000fe400078e0a08 */
[----:B------:R-:W-:Y:S02]  /*3660*/  IMAD.MOV R54, RZ, RZ, -R5 ;  /* 0x000000ffff367224 */ /* 0x000fe400078e0a05 */
[----:B------:R-:W-:Y:S01]  /*3670*/  IMAD.HI.U32 R5, R4, R55, RZ ;  /* 0x0000003704057227 */ /* 0x000fe200078e00ff */
[----:B------:R-:W-:-:S03]  /*3680*/  ISETP.GT.U32.AND P4, PT, R8, R51, PT ;  /* 0x000000330800720c */ /* 0x000fc60003f84070 */
[----:B------:R-:W-:Y:S02]  /*3690*/  IMAD.MOV R5, RZ, RZ, -R5 ;  /* 0x000000ffff057224 */ /* 0x000fe400078e0a05 */
[C---:B------:R-:W-:Y:S01]  /*36a0*/  IMAD R54, R8.reuse, R54, R7 ;  /* 0x0000003608367224 */ /* 0x040fe200078e0207 */
[----:B------:R-:W-:Y:S01]  /*36b0*/  IABS R7, R59 ;  /* 0x0000003b00077213 */ /* 0x000fe20000000000 */
[C---:B------:R-:W-:Y:S02]  /*36c0*/  IMAD R55, R8.reuse, R5, R55 ;  /* 0x0000000508377224 */ /* 0x040fe400078e0237 */
[----:B------:R-:W-:Y:S01]  /*36d0*/  @!P0 IMAD.MOV R50, RZ, RZ, -R50 ;  /* 0x000000ffff328224 */ /* 0x000fe200078e0a32 */
[----:B------:R-:W-:Y:S01]  /*36e0*/  ISETP.GT.U32.AND P0, PT, R8, R53, PT ;  /* 0x000000350800720c */ /* 0x000fe20003f04070 */
[--C-:B------:R-:W-:Y:S01]  /*36f0*/  @!P5 IMAD.IADD R52, R52, 0x1, -R8.reuse ;  /* 0x000000013434d824 */ /* 0x100fe200078e0a08 */
[C---:B------:R-:W-:Y:S01]  /*3700*/  ISETP.GT.U32.AND P5, PT, R8.reuse, R55, PT ;  /* 0x000000370800720c */ /* 0x040fe20003fa4070 */
[----:B------:R-:W-:Y:S01]  /*3710*/  @!P4 IMAD.IADD R51, R51, 0x1, -R8 ;  /* 0x000000013333c824 */ /* 0x000fe200078e0a08 */
[----:B------:R-:W-:Y:S01]  /*3720*/  ISETP.GT.U32.AND P4, PT, R8, R54, PT ;  /* 0x000000360800720c */ /* 0x000fe20003f84070 */
[----:B------:R-:W-:-:S04]  /*3730*/  IMAD.HI.U32 R5, R4, R7, RZ ;  /* 0x0000000704057227 */ /* 0x000fc800078e00ff */
[----:B------:R-:W-:Y:S02]  /*3740*/  IMAD.MOV R5, RZ, RZ, -R5 ;  /* 0x000000ffff057224 */ /* 0x000fe400078e0a05 */
[----:B------:R-:W-:Y:S01]  /*3750*/  @!P3 IMAD.MOV R52, RZ, RZ, -R52 ;  /* 0x000000ffff34b224 */ /* 0x000fe200078e0a34 */
[----:B------:R-:W-:Y:S01]  /*3760*/  ISETP.GE.AND P3, PT, R58, RZ, PT ;  /* 0x000000ff3a00720c */ /* 0x000fe20003f66270 */
[--C-:B------:R-:W-:Y:S02]  /*3770*/  @!P0 IMAD.IADD R53, R53, 0x1, -R8.reuse ;  /* 0x0000000135358824 */ /* 0x100fe400078e0a08 */
[--C-:B------:R-:W-:Y:S02]  /*3780*/  @!P5 IMAD.IADD R55, R55, 0x1, -R8.reuse ;  /* 0x000000013737d824 */ /* 0x100fe400078e0a08 */
[----:B------:R-:W-:Y:S01]  /*3790*/  @!P4 IMAD.IADD R54, R54, 0x1, -R8 ;  /* 0x000000013636c824 */ /* 0x000fe200078e0a08 */
[----:B------:R-:W-:Y:S01]  /*37a0*/  ISETP.GE.AND P4, PT, R56, RZ, PT ;  /* 0x000000ff3800720c */ /* 0x000fe20003f86270 */
[C---:B------:R-:W-:Y:S01]  /*37b0*/  IMAD R56, R8.reuse, R5, R7 ;  /* 0x0000000508387224 */ /* 0x040fe200078e0207 */
[C---:B------:R-:W-:Y:S01]  /*37c0*/  ISETP.GT.U32.AND P0, PT, R8.reuse, R53, PT ;  /* 0x000000350800720c */ /* 0x040fe20003f04070 */
[----:B------:R-:W-:Y:S01]  /*37d0*/  IMAD.MOV.U32 R7, RZ, RZ, R6 ;  /* 0x000000ffff077224 */ /* 0x000fe200078e0006 */
[----:B------:R-:W-:Y:S01]  /*37e0*/  ISETP.GT.U32.AND P5, PT, R8, R55, PT ;  /* 0x000000370800720c */ /* 0x000fe20003fa4070 */
[----:B------:R-:W-:-:S04]  /*37f0*/  IMAD.HI.U32 R5, R4, R57, RZ ;  /* 0x0000003904057227 */ /* 0x000fc800078e00ff */
[----:B------:R-:W-:-:S04]  /*3800*/  IMAD.HI.U32 R6, R4, R7, RZ ;  /* 0x0000000704067227 */ /* 0x000fc800078e00ff */
[----:B------:R-:W-:Y:S02]  /*3810*/  IMAD.MOV R5, RZ, RZ, -R5 ;  /* 0x000000ffff057224 */ /* 0x000fe400078e0a05 */
[----:B------:R-:W-:Y:S02]  /*3820*/  IMAD.MOV R6, RZ, RZ, -R6 ;  /* 0x000000ffff067224 */ /* 0x000fe400078e0a06 */
[C---:B------:R-:W-:Y:S02]  /*3830*/  IMAD R57, R8.reuse, R5, R57 ;  /* 0x0000000508397224 */ /* 0x040fe400078e0239 */
[----:B------:R-:W-:Y:S01]  /*3840*/  @!P1 IMAD.MOV R51, RZ, RZ, -R51 ;  /* 0x000000ffff339224 */ /* 0x000fe200078e0a33 */
[C---:B------:R-:W-:Y:S01]  /*3850*/  ISETP.GT.U32.AND P1, PT, R8.reuse, R54, PT ;  /* 0x000000360800720c */ /* 0x040fe20003f24070 */
        /* <DEDUP_REMOVED lines=9> */
[----:B------:R-:W-:Y:S01]  /*38f0*/  @!P1 IMAD.IADD R54, R54, 0x1, -R8 ;  /* 0x0000000136369824 */ /* 0x000fe200078e0a08 */
[----:B------:R-:W-:Y:S01]  /*3900*/  ISETP.GE.AND P1, PT, R59, RZ, PT ;  /* 0x000000ff3b00720c */ /* 0x000fe20003f26270 */
[----:B------:R-:W-:Y:S01]  /*3910*/  @!P3 IMAD.MOV R55, RZ, RZ, -R55 ;  /* 0x000000ffff37b224 */ /* 0x000fe200078e0a37 */
[----:B------:R-:W-:Y:S01]  /*3920*/  IABS R59, R62 ;  /* 0x0000003e003b7213 */ /* 0x000fe20000000000 */
[----:B------:R-:W-:Y:S01]  /*3930*/  IMAD.MOV R6, RZ, RZ, -R6 ;  /* 0x000000ffff067224 */ /* 0x000fe200078e0a06 */
[----:B------:R-:W-:Y:S01]  /*3940*/  ISETP.GE.AND P3, PT, R61, RZ, PT ;  /* 0x000000ff3d00720c */ /* 0x000fe20003f66270 */
[--C-:B------:R-:W-:Y:S01]  /*3950*/  @!P5 IMAD.IADD R57, R57, 0x1, -R8.reuse ;  /* 0x000000013939d824 */ /* 0x100fe200078e0a08 */
[----:B------:R-:W-:Y:S01]  /*3960*/  IABS R61, R68 ;  /* 0x00000044003d7213 */ /* 0x000fe20000000000 */
[----:B------:R-:W-:Y:S02]  /*3970*/  @!P6 IMAD.IADD R58, R58, 0x1, -R8 ;  /* 0x000000013a3ae824 */ /* 0x000fe400078e0a08 */
[----:B------:R-:W-:Y:S01]  /*3980*/  IMAD.HI.U32 R5, R4, R59, RZ ;  /* 0x0000003b04057227 */ /* 0x000fe200078e00ff */
[----:B------:R-:W-:-:S02]  /*3990*/  ISETP.GT.U32.AND P5, PT, R8, R57, PT ;  /* 0x000000390800720c */ /* 0x000fc40003fa4070 */
[----:B------:R-:W-:Y:S01]  /*39a0*/  ISETP.GT.U32.AND P6, PT, R8, R58, PT ;  /* 0x0000003a0800720c */ /* 0x000fe20003fc4070 */
[----:B------:R-:W-:Y:S02]  /*39b0*/  IMAD.MOV R5, RZ, RZ, -R5 ;  /* 0x000000ffff057224 */ /* 0x000fe400078e0a05 */
[----:B------:R-:W-:Y:S01]  /*39c0*/  @!P4 IMAD.MOV R54, RZ, RZ, -R54 ;  /* 0x000000ffff36c224 */ /* 0x000fe200078e0a36 */
[----:B------:R-:W-:Y:S01]  /*39d0*/  ISETP.GE.AND P4, PT, R60, RZ, PT ;  /* 0x000000ff3c00720c */ /* 0x000fe20003f86270 */
[C---:B------:R-:W-:Y:S02]  /*39e0*/  IMAD R59, R8.reuse, R5, R59 ;  /* 0x00000005083b7224 */ /* 0x040fe400078e023b */
[----:B------:R-:W-:Y:S01]  /*39f0*/  IMAD R60, R8, R6, R7 ;  /* 0x00000006083c7224 */ /* 0x000fe200078e0207 */
[----:B------:R-:W-:Y:S01]  /*3a00*/  IABS R7, R69 ;  /* 0x0000004500077213 */ /* 0x000fe20000000000 */
[----:B------:R-:W-:-:S04]  /*3a10*/  IMAD.HI.U32 R5, R4, R61, RZ ;  /* 0x0000003d04057227 */ /* 0x000fc800078e00ff */
[--C-:B------:R-:W-:Y:S01]  /*3a20*/  @!P5 IMAD.IADD R57, R57, 0x1, -R8.reuse ;  /* 0x000000013939d824 */ /* 0x100fe200078e0a08 */
[----:B------:R-:W-:Y:S01]  /*3a30*/  ISETP.GT.U32.AND P5, PT, R8, R59, PT ;  /* 0x0000003b0800720c */ /* 0x000fe20003fa4070 */
[--C-:B------:R-:W-:Y:S01]  /*3a40*/  @!P6 IMAD.IADD R58, R58, 0x1, -R8.reuse ;  /* 0x000000013a3ae824 */ /* 0x100fe200078e0a08 */
[----:B------:R-:W-:Y:S01]  /*3a50*/  ISETP.GT.U32.AND P6, PT, R8, R60, PT ;  /* 0x0000003c0800720c */ /* 0x000fe20003fc4070 */
[----:B------:R-:W-:Y:S02]  /*3a60*/  @!P0 IMAD.IADD R56, R56, 0x1, -R8 ;  /* 0x0000000138388824 */ /* 0x000fe400078e0a08 */
[----:B------:R-:W-:Y:S02]  /*3a70*/  IMAD.MOV R5, RZ, RZ, -R5 ;  /* 0x000000ffff057224 */ /* 0x000fe400078e0a05 */
[----:B------:R-:W-:Y:S01]  /*3a80*/  IMAD.HI.U32 R6, R4, R63, RZ ;  /* 0x0000003f04067227 */ /* 0x000fe200078e00ff */
[----:B------:R-:W-:-:S03]  /*3a90*/  ISETP.GT.U32.AND P0, PT, R8, R56, PT ;  /* 0x000000380800720c */ /* 0x000fc60003f04070 */
[----:B------:R-:W-:Y:S02]  /*3aa0*/  IMAD R61, R8, R5, R61 ;  /* 0x00000005083d7224 */ /* 0x000fe400078e023d */
[--C-:B------:R-:W-:Y:S02]  /*3ab0*/  @!P5 IMAD.IADD R59, R59, 0x1, -R8.reuse ;  /* 0x000000013b3bd824 */ /* 0x100fe400078e0a08 */
[----:B------:R-:W-:Y:S01]  /*3ac0*/  @!P6 IMAD.IADD R60, R60, 0x1, -R8 ;  /* 0x000000013c3ce824 */ /* 0x000fe200078e0a08 */
[----:B------:R-:W-:Y:S01]  /*3ad0*/  ISETP.GT.U32.AND P5, PT, R8, R61, PT ;  /* 0x0000003d0800720c */ /* 0x000fe20003fa4070 */
[----:B------:R-:W-:Y:S01]  /*3ae0*/  IMAD.HI.U32 R5, R4, R7, RZ ;  /* 0x0000000704057227 */ /* 0x000fe200078e00ff */
[----:B------:R-:W-:-:S03]  /*3af0*/  ISETP.GT.U32.AND P6, PT, R8, R59, PT ;  /* 0x0000003b0800720c */ /* 0x000fc60003fc4070 */
[----:B------:R-:W-:Y:S01]  /*3b00*/  @!P0 IMAD.IADD R56, R56, 0x1, -R8 ;  /* 0x0000000138388824 */ /* 0x000fe200078e0a08 */
[----:B------:R-:W-:Y:S01]  /*3b10*/  ISETP.GE.AND P0, PT, R62, RZ, PT ;  /* 0x000000ff3e00720c */ /* 0x000fe20003f06270 */
[----:B------:R-:W-:Y:S02]  /*3b20*/  IMAD.MOV R5, RZ, RZ, -R5 ;  /* 0x000000ffff057224 */ /* 0x000fe400078e0a05 */
[----:B------:R-:W-:Y:S02]  /*3b30*/  IMAD.MOV R6, RZ, RZ, -R6 ;  /* 0x000000ffff067224 */ /* 0x000fe400078e0a06 */
[C---:B------:R-:W-:Y:S01]  /*3b40*/  IMAD R62, R8.reuse, R5, R7 ;  /* 0x00000005083e7224 */ /* 0x040fe200078e0207 */
[----:B------:R-:W-:Y:S01]  /*3b50*/  IABS R7, R72 ;  /* 0x0000004800077213 */ /* 0x000fe20000000000 */
[----:B------:R-:W-:Y:S01]  /*3b60*/  @!P5 IMAD.IADD R61, R61, 0x1, -R8 ;  /* 0x000000013d3dd824 */ /* 0x000fe200078e0a08 */
[----:B------:R-:W-:Y:S01]  /*3b70*/  ISETP.GT.U32.AND P5, PT, R8, R60, PT ;  /* 0x0000003c0800720c */ /* 0x000fe20003fa4070 */
[----:B------:R-:W-:-:S04]  /*3b80*/  IMAD.HI.U32 R5, R4, R67, RZ ;  /* 0x0000004304057227 */ /* 0x000fc800078e00ff */
[C---:B------:R-:W-:Y:S01]  /*3b90*/  IMAD R63, R8.reuse, R6, R63 ;  /* 0x00000006083f7224 */ /* 0x040fe200078e023f */
[----:B------:R-:W-:Y:S01]  /*3ba0*/  LOP3.LUT R6, R3, 0x84, RZ, 0xfc, !PT ;  /* 0x0000008403067812 */ /* 0x000fe200078efcff */
[----:B------:R-:W-:Y:S01]  /*3bb0*/  @!P6 IMAD.IADD R59, R59, 0x1, -R8 ;  /* 0x000000013b3be824 */ /* 0x000fe200078e0a08 */
[C---:B------:R-:W-:Y:S01]  /*3bc0*/  ISETP.GT.U32.AND P6, PT, R8.reuse, R62, PT ;  /* 0x0000003e0800720c */ /* 0x040fe20003fc4070 */
[----:B------:R-:W-:Y:S02]  /*3bd0*/  IMAD.MOV R5, RZ, RZ, -R5 ;  /* 0x000000ffff057224 */ /* 0x000fe400078e0a05 */
[----:B------:R-:W-:Y:S01]  /*3be0*/  @!P4 IMAD.MOV R57, RZ, RZ, -R57 ;  /* 0x000000ffff39c224 */ /* 0x000fe200078e0a39 */
[C---:B------:R-:W-:Y:S01]  /*3bf0*/  ISETP.GT.U32.AND P4, PT, R8.reuse, R61, PT ;  /* 0x0000003d0800720c */ /* 0x040fe20003f84070 */
[----:B------:R-:W-:Y:S01]  /*3c00*/  @!P3 IMAD.MOV R58, RZ, RZ, -R58 ;  /* 0x000000ffff3ab224 */ /* 0x000fe200078e0a3a */
[----:B------:R-:W-:Y:S01]  /*3c10*/  ISETP.GT.U32.AND P3, PT, R8, R63, PT ;  /* 0x0000003f0800720c */ /* 0x000fe20003f64070 */
[----:B------:R-:W-:Y:S01]  /*3c20*/  @!P1 IMAD.MOV R56, RZ, RZ, -R56 ;  /* 0x000000ffff389224 */ /* 0x000fe200078e0a38 */
[----:B------:R-:W-:Y:S01]  /*3c30*/  ISETP.GE.AND P1, PT, R66, RZ, PT ;  /* 0x000000ff4200720c */ /* 0x000fe20003f26270 */
[----:B------:R-:W-:-:S02]  /*3c40*/  IMAD R66, R8, R5, R67 ;  /* 0x0000000508427224 */ /* 0x000fc400078e0243 */
[----:B------:R-:W-:Y:S01]  /*3c50*/  @!P0 IMAD.MOV R59, RZ, RZ, -R59 ;  /* 0x000000ffff3b8224 */ /* 0x000fe200078e0a3b */
[----:B------:R-:W-:Y:S01]  /*3c60*/  ISETP.GE.AND P0, PT, R68, RZ, PT ;  /* 0x000000ff4400720c */ /* 0x000fe20003f06270 */
[----:B------:R-:W-:-:S04]  /*3c70*/  IMAD.HI.U32 R5, R4, R7, RZ ;  /* 0x0000000704057227 */ /* 0x000fc800078e00ff */
[--C-:B------:R-:W-:Y:S01]  /*3c80*/  @!P5 IMAD.IADD R60, R60, 0x1, -R8.reuse ;  /* 0x000000013c3cd824 */ /* 0x100fe200078e0a08 */
[----:B------:R-:W-:Y:S01]  /*3c90*/  ISETP.GT.U32.AND P5, PT, R8, R66, PT ;  /* 0x000000420800720c */ /* 0x000fe20003fa4070 */
[----:B------:R-:W-:Y:S02]  /*3ca0*/  IMAD.MOV R5, RZ, RZ, -R5 ;  /* 0x000000ffff057224 */ /* 0x000fe400078e0a05 */
[--C-:B------:R-:W-:Y:S01]  /*3cb0*/  @!P6 IMAD.IADD R62, R62, 0x1, -R8.reuse ;  /* 0x000000013e3ee824 */ /* 0x100fe200078e0a08 */
[----:B------:R-:W-:Y:S01]  /*3cc0*/  ISETP.GE.AND P6, PT, R70, RZ, PT ;  /* 0x000000ff4600720c */ /* 0x000fe20003fc6270 */
[C---:B------:R-:W-:Y:S01]  /*3cd0*/  IMAD R67, R8.reuse, R5, R7 ;  /* 0x0000000508437224 */ /* 0x040fe200078e0207 */
[----:B------:R-:W-:Y:S01]  /*3ce0*/  IABS R7, R6 ;  /* 0x0000000600077213 */ /* 0x000fe20000000000 */
[--C-:B------:R-:W-:Y:S01]  /*3cf0*/  @!P4 IMAD.IADD R61, R61, 0x1, -R8.reuse ;  /* 0x000000013d3dc824 */ /* 0x100fe200078e0a08 */
[----:B------:R-:W-:Y:S01]  /*3d00*/  LOP3.LUT R70, R3, 0x86, RZ, 0xfc, !PT ;  /* 0x0000008603467812 */ /* 0x000fe200078efcff */
[----:B------:R-:W-:Y:S01]  /*3d10*/  @!P3 IMAD.IADD R63, R63, 0x1, -R8 ;  /* 0x000000013f3fb824 */ /* 0x000fe200078e0a08 */
[----:B------:R-:W-:Y:S01]  /*3d20*/  ISETP.GT.U32.AND P3, PT, R8, R62, PT ;  /* 0x0000003e0800720c */ /* 0x000fe20003f64070 */
[----:B------:R-:W-:Y:S01]  /*3d30*/  @!P1 IMAD.MOV R60, RZ, RZ, -R60 ;  /* 0x000000ffff3c9224 */ /* 0x000fe200078e0a3c */
[----:B------:R-:W-:Y:S01]  /*3d40*/  ISETP.GE.AND P4, PT, R69, RZ, PT ;  /* 0x000000ff4500720c */ /* 0x000fe20003f86270 */
[----:B------:R-:W-:Y:S01]  /*3d50*/  @!P0 IMAD.MOV R61, RZ, RZ, -R61 ;  /* 0x000000ffff3d8224 */ /* 0x000fe200078e0a3d */
[----:B------:R-:W-:Y:S01]  /*3d60*/  IABS R69, R70 ;  /* 0x0000004600457213 */ /* 0x000fe20000000000 */
[----:B------:R-:W-:Y:S01]  /*3d70*/  IMAD.HI.U32 R5, R4, R7, RZ ;  /* 0x0000000704057227 */ /* 0x000fe200078e00ff */
[----:B------:R-:W-:-:S02]  /*3d80*/  ISETP.GT.U32.AND P1, PT, R8, R63, PT ;  /* 0x0000003f0800720c */ /* 0x000fc40003f24070 */
[----:B------:R-:W-:Y:S01]  /*3d90*/  ISETP.GT.U32.AND P0, PT, R8, R67, PT ;  /* 0x000000430800720c */ /* 0x000fe20003f04070 */
[----:B------:R-:W-:Y:S02]  /*3da0*/  @!P5 IMAD.IADD R66, R66, 0x1, -R8 ;  /* 0x000000014242d824 */ /* 0x000fe400078e0a08 */
[----:B------:R-:W-:Y:S02]  /*3db0*/  IMAD.MOV R68, RZ, RZ, -R5 ;  /* 0x000000ffff447224 */ /* 0x000fe400078e0a05 */
[----:B------:R-:W-:Y:S01]  /*3dc0*/  IMAD.HI.U32 R5, R4, R69, RZ ;  /* 0x0000004504057227 */ /* 0x000fe200078e00ff */
[----:B------:R-:W-:-:S03]  /*3dd0*/  ISETP.GT.U32.AND P5, PT, R8, R66, PT ;  /* 0x000000420800720c */ /* 0x000fc60003fa4070 */
[----:B------:R-:W-:Y:S02]  /*3de0*/  IMAD.MOV R5, RZ, RZ, -R5 ;  /* 0x000000ffff057224 */ /* 0x000fe400078e0a05 */
[--C-:B------:R-:W-:Y:S01]  /*3df0*/  @!P3 IMAD.IADD R62, R62, 0x1, -R8.reuse ;  /* 0x000000013e3eb824 */ /* 0x100fe200078e0a08 */
[----:B------:R-:W-:Y:S01]  /*3e00*/  ISETP.GE.AND P3, PT, R71, RZ, PT ;  /* 0x000000ff4700720c */ /* 0x000fe20003f66270 */
[----:B------:R-:W-:Y:S01]  /*3e10*/  IMAD R68, R8, R68, R7 ;  /* 0x0000004408447224 */ /* 0x000fe200078e0207 */
[----:B------:R-:W-:Y:S01]  /*3e20*/  IABS R7, R74 ;  /* 0x0000004a00077213 */ /* 0x000fe20000000000 */
[--C-:B------:R-:W-:Y:S01]  /*3e30*/  @!P1 IMAD.IADD R63, R63, 0x1, -R8.reuse ;  /* 0x000000013f3f9824 */ /* 0x100fe200078e0a08 */
[----:B------:R-:W-:Y:S01]  /*3e40*/  IABS R71, R76 ;  /* 0x0000004c00477213 */ /* 0x000fe20000000000 */
[----:B------:R-:W-:Y:S01]  /*3e50*/  @!P0 IMAD.IADD R67, R67, 0x1, -R8 ;  /* 0x0000000143438824 */ /* 0x000fe200078e0a08 */
[----:B------:R-:W-:Y:S01]  /*3e60*/  ISETP.GE.AND P0, PT, R6, RZ, PT ;  /* 0x000000ff0600720c */ /* 0x000fe20003f06270 */
[----:B------:R-:W-:Y:S01]  /*3e70*/  IMAD R69, R8, R5, R69 ;  /* 0x0000000508457224 */ /* 0x000fe200078e0245 */
[----:B------:R-:W-:Y:S01]  /*3e80*/  ISETP.GE.AND P1, PT, R72, RZ, PT ;  /* 0x000000ff4800720c */ /* 0x000fe20003f26270 */
[----:B------:R-:W-:Y:S01]  /*3e90*/  @!P4 IMAD.MOV R62, RZ, RZ, -R62 ;  /* 0x000000ffff3ec224 */ /* 0x000fe200078e0a3e */
[C---:B------:R-:W-:Y:S01]  /*3ea0*/  ISETP.GT.U32.AND P4, PT, R8.reuse, R67, PT ;  /* 0x000000430800720c */ /* 0x040fe20003f84070 */
[----:B------:R-:W-:Y:S01]  /*3eb0*/  @!P6 IMAD.MOV R63, RZ, RZ, -R63 ;  /* 0x000000ffff3fe224 */ /* 0x000fe200078e0a3f */
[----:B------:R-:W-:Y:S01]  /*3ec0*/  ISETP.GT.U32.AND P6, PT, R8, R69, PT ;  /* 0x000000450800720c */ /* 0x000fe20003fc4070 */
[----:B------:R-:W-:-:S04]  /*3ed0*/  IMAD.HI.U32 R5, R4, R7, RZ ;  /* 0x0000000704057227 */ /* 0x000fc800078e00ff */
[----:B------:R-:W-:Y:S01]  /*3ee0*/  @!P5 IMAD.IADD R66, R66, 0x1, -R8 ;  /* 0x000000014242d824 */ /* 0x000fe200078e0a08 */
[----:B------:R-:W-:Y:S01]  /*3ef0*/  ISETP.GT.U32.AND P5, PT, R8, R68, PT ;  /* 0x000000440800720c */ /* 0x000fe20003fa4070 */
[----:B------:R-:W-:Y:S02]  /*3f00*/  IMAD.MOV R5, RZ, RZ, -R5 ;  /* 0x000000ffff057224 */ /* 0x000fe400078e0a05 */
[----:B------:R-:W-:Y:S01]  /*3f10*/  @!P3 IMAD.MOV R66, RZ, RZ, -R66 ;  /* 0x000000ffff42b224 */ /* 0x000fe200078e0a42 */
[----:B------:R-:W-:Y:S01]  /*3f20*/  ISETP.GE.AND P3, PT, R70, RZ, PT ;  /* 0x000000ff4600720c */ /* 0x000fe20003f66270 */
[C---:B------:R-:W-:Y:S02]  /*3f30*/  IMAD R70, R8.reuse, R5, R7 ;  /* 0x0000000508467224 */ /* 0x040fe400078e0207 */
[--C-:B------:R-:W-:Y:S02]  /*3f40*/  @!P4 IMAD.IADD R67, R67, 0x1, -R8.reuse ;  /* 0x000000014343c824 */ /* 0x100fe400078e0a08 */
[----:B------:R-:W-:Y:S01]  /*3f50*/  @!P6 IMAD.IADD R69, R69, 0x1, -R8 ;  /* 0x000000014545e824 */ /* 0x000fe200078e0a08 */
[----:B------:R-:W-:Y:S01]  /*3f60*/  ISETP.GT.U32.AND P4, PT, R8, R70, PT ;  /* 0x000000460800720c */ /* 0x000fe20003f84070 */
[----:B------:R-:W-:-:S03]  /*3f70*/  IMAD.HI.U32 R6, R4, R73, RZ ;  /* 0x0000004904067227 */ /* 0x000fc600078e00ff */
[----:B------:R-:W-:Y:S01]  /*3f80*/  ISETP.GT.U32.AND P6, PT, R8, R69, PT ;  /* 0x000000450800720c */ /* 0x000fe20003fc4070 */
[----:B------:R-:W-:Y:S02]  /*3f90*/  @!P5 IMAD.IADD R68, R68, 0x1, -R8 ;  /* 0x000000014444d824 */ /* 0x000fe400078e0a08 */
[----:B------:R-:W-:-:S03]  /*3fa0*/  IMAD.HI.U32 R5, R4, R71, RZ ;  /* 0x0000004704057227 */ /* 0x000fc600078e00ff */
[C---:B------:R-:W-:Y:S01]  /*3fb0*/  ISETP.GT.U32.AND P5, PT, R8.reuse, R68, PT ;  /* 0x000000440800720c */ /* 0x040fe20003fa4070 */
[----:B------:R-:W-:Y:S02]  /*3fc0*/  IMAD.MOV R6, RZ, RZ, -R6 ;  /* 0x000000ffff067224 */ /* 0x000fe400078e0a06 */
[----:B------:R-:W-:Y:S02]  /*3fd0*/  IMAD.MOV R7, RZ, RZ, -R5 ;  /* 0x000000ffff077224 */ /* 0x000fe400078e0a05 */
[----:B------:R-:W-:Y:S01]  /*3fe0*/  IMAD R72, R8, R6, R73 ;  /* 0x0000000608487224 */ /* 0x000fe200078e0249 */
[----:B------:R-:W-:Y:S01]  /*3ff0*/  LOP3.LUT R6, R3, 0x92, RZ, 0xfc, !PT ;  /* 0x0000009203067812 */ /* 0x000fe200078efcff */
[--C-:B------:R-:W-:Y:S02]  /*4000*/  @!P4 IMAD.IADD R70, R70, 0x1, -R8.reuse ;  /* 0x000000014646c824 */ /* 0x100fe400078e0a08 */
[C---:B------:R-:W-:Y:S01]  /*4010*/  IMAD R71, R8.reuse, R7, R71 ;  /* 0x0000000708477224 */ /* 0x040fe200078e0247 */
[----:B------:R-:W-:Y:S01]  /*4020*/  IABS R7, R80 ;  /* 0x0000005000077213 */ /* 0x000fe20000000000 */
[----:B------:R-:W-:Y:S01]  /*4030*/  @!P6 IMAD.IADD R69, R69, 0x1, -R8 ;  /* 0x000000014545e824 */ /* 0x000fe200078e0a08 */
[----:B------:R-:W-:Y:S01]  /*4040*/  ISETP.GT.U32.AND P4, PT, R8, R70, PT ;  /* 0x000000460800720c */ /* 0x000fe20003f84070 */
[----:B------:R-:W-:Y:S01]  /*4050*/  IMAD.HI.U32 R5, R4, R75, RZ ;  /* 0x0000004b04057227 */ /* 0x000fe200078e00ff */
[----:B------:R-:W-:-:S03]  /*4060*/  ISETP.GT.U32.AND P6, PT, R8, R72, PT ;  /* 0x000000480800720c */ /* 0x000fc60003fc4070 */
[----:B------:R-:W-:Y:S01]  /*4070*/  @!P5 IMAD.IADD R68, R68, 0x1, -R8 ;  /* 0x000000014444d824 */ /* 0x000fe200078e0a08 */
[----:B------:R-:W-:Y:S01]  /*4080*/  ISETP.GE.AND P5, PT, R74, RZ, PT ;  /* 0x000000ff4a00720c */ /* 0x000fe20003fa6270 */
[----:B------:R-:W-:Y:S01]  /*4090*/  @!P1 IMAD.MOV R67, RZ, RZ, -R67 ;  /* 0x000000ffff439224 */ /* 0x000fe200078e0a43 */
[C---:B------:R-:W-:Y:S01]  /*40a0*/  ISETP.GT.U32.AND P1, PT, R8.reuse, R71, PT ;  /* 0x000000470800720c */ /* 0x040fe20003f24070 */
[----:B------:R-:W-:Y:S02]  /*40b0*/  IMAD.MOV R5, RZ, RZ, -R5 ;  /* 0x000000ffff057224 */ /* 0x000fe400078e0a05 */
[----:B------:R-:W-:Y:S02]  /*40c0*/  @!P3 IMAD.MOV R69, RZ, RZ, -R69 ;  /* 0x000000ffff45b224 */ /* 0x000fe400078e0a45 */
[----:B------:R-:W-:Y:S01]  /*40d0*/  IMAD R73, R8, R5, R75 ;  /* 0x0000000508497224 */ /* 0x000fe200078e024b */
[----:B------:R-:W-:Y:S01]  /*40e0*/  IABS R75, R6 ;  /* 0x00000006004b7213 */ /* 0x000fe20000000000 */
[----:B------:R-:W-:-:S03]  /*40f0*/  IMAD.HI.U32 R5, R4, R7, RZ ;  /* 0x0000000704057227 */ /* 0x000fc600078e00ff */
[----:B------:R-:W-:Y:S01]  /*4100*/  ISETP.GT.U32.AND P3, PT, R8, R73, PT ;  /* 0x000000490800720c */ /* 0x000fe20003f64070 */
[--C-:B------:R-:W-:Y:S01]  /*4110*/  @!P4 IMAD.IADD R70, R70, 0x1, -R8.reuse ;  /* 0x000000014646c824 */ /* 0x100fe200078e0a08 */
[----:B------:R-:W-:Y:S01]  /*4120*/  ISETP.GE.AND P4, PT, R77, RZ, PT ;  /* 0x000000ff4d00720c */ /* 0x000fe20003f86270 */
[--C-:B------:R-:W-:Y:S01]  /*4130*/  @!P6 IMAD.IADD R72, R72, 0x1, -R8.reuse ;  /* 0x000000014848e824 */ /* 0x100fe200078e0a08 */
[----:B------:R-:W-:Y:S01]  /*4140*/  IABS R77, R82 ;  /* 0x00000052004d7213 */ /* 0x000fe20000000000 */
[----:B------:R-:W-:Y:S02]  /*4150*/  IMAD.MOV R5, RZ, RZ, -R5 ;  /* 0x000000ffff057224 */ /* 0x000fe400078e0a05 */
[----:B------:R-:W-:Y:S01]  /*4160*/  @!P1 IMAD.IADD R71, R71, 0x1, -R8 ;  /* 0x0000000147479824 */ /* 0x000fe200078e0a08 */
[----:B------:R-:W-:Y:S01]  /*4170*/  ISETP.GE.AND P1, PT, R78, RZ, PT ;  /* 0x000000ff4e00720c */ /* 0x000fe20003f26270 */
[----:B------:R-:W-:Y:S01]  /*4180*/  @!P5 IMAD.MOV R70, RZ, RZ, -R70 ;  /* 0x000000ffff46d224 */ /* 0x000fe200078e0a46 */
[C---:B------:R-:W-:Y:S01]  /*4190*/  ISETP.GT.U32.AND P5, PT, R8.reuse, R72, PT ;  /* 0x000000480800720c */ /* 0x040fe20003fa4070 */
[C---:B------:R-:W-:Y:S01]  /*41a0*/  IMAD R74, R8.reuse, R5, R7 ;  /* 0x00000005084a7224 */ /* 0x040fe200078e0207 */
[----:B------:R-:W-:Y:S01]  /*41b0*/  ISETP.GT.U32.AND P6, PT, R8, R71, PT ;  /* 0x000000470800720c */ /* 0x000fe20003fc4070 */
[----:B------:R-:W-:Y:S01]  /*41c0*/  IMAD.HI.U32 R5, R4, R75, RZ ;  /* 0x0000004b04057227 */ /* 0x000fe200078e00ff */
[----:B------:R-:W-:-:S03]  /*41d0*/  IABS R7, R81 ;  /* 0x0000005100077213 */ /* 0x000fc60000000000 */
[----:B------:R-:W-:Y:S02]  /*41e0*/  IMAD.MOV R5, RZ, RZ, -R5 ;  /* 0x000000ffff057224 */ /* 0x000fe400078e0a05 */
[--C-:B------:R-:W-:Y:S02]  /*41f0*/  @!P3 IMAD.IADD R73, R73, 0x1, -R8.reuse ;  /* 0x000000014949b824 */ /* 0x100fe400078e0a08 */
[----:B------:R-:W-:Y:S02]  /*4200*/  IMAD R75, R8, R5, R75 ;  /* 0x00000005084b7224 */ /* 0x000fe400078e024b */
[--C-:B------:R-:W-:Y:S01]  /*4210*/  @!P5 IMAD.IADD R72, R72, 0x1, -R8.reuse ;  /* 0x000000014848d824 */ /* 0x100fe200078e0a08 */
[C---:B------:R-:W-:Y:S01]  /*4220*/  ISETP.GT.U32.AND P3, PT, R8.reuse, R73, PT ;  /* 0x000000490800720c */ /* 0x040fe20003f64070 */
[----:B------:R-:W-:Y:S01]  /*4230*/  @!P6 IMAD.IADD R71, R71, 0x1, -R8 ;  /* 0x000000014747e824 */ /* 0x000fe200078e0a08 */
[----:B------:R-:W-:Y:S01]  /*4240*/  ISETP.GT.U32.AND P5, PT, R8, R75, PT ;  /* 0x0000004b0800720c */ /* 0x000fe20003fa4070 */
[----:B------:R-:W-:Y:S01]  /*4250*/  IMAD.HI.U32 R5, R4, R7, RZ ;  /* 0x0000000704057227 */ /* 0x000fe200078e00ff */
[----:B------:R-:W-:-:S03]  /*4260*/  ISETP.GT.U32.AND P6, PT, R8, R74, PT ;  /* 0x0000004a0800720c */ /* 0x000fc60003fc4070 */
[----:B------:R-:W-:Y:S01]  /*4270*/  @!P0 IMAD.MOV R68, RZ, RZ, -R68 ;  /* 0x000000ffff448224 */ /* 0x000fe200078e0a44 */
[----:B------:R-:W-:Y:S01]  /*4280*/  ISETP.GE.AND P0, PT, R76, RZ, PT ;  /* 0x000000ff4c00720c */ /* 0x000fe20003f06270 */
[----:B------:R-:W-:Y:S02]  /*4290*/  IMAD.MOV R76, RZ, RZ, -R5 ;  /* 0x000000ffff4c7224 */ /* 0x000fe400078e0a05 */
[----:B------:R-:W-:-:S04]  /*42a0*/  IMAD.HI.U32 R5, R4, R77, RZ ;  /* 0x0000004d04057227 */ /* 0x000fc800078e00ff */
[--C-:B------:R-:W-:Y:S02]  /*42b0*/  @!P5 IMAD.IADD R75, R75, 0x1, -R8.reuse ;  /* 0x000000014b4bd824 */ /* 0x100fe400078e0a08 */
[----:B------:R-:W-:Y:S01]  /*42c0*/  @!P6 IMAD.IADD R74, R74, 0x1, -R8 ;  /* 0x000000014a4ae824 */ /* 0x000fe200078e0a08 */
[----:B------:R-:W-:Y:S01]  /*42d0*/  ISETP.GE.AND P6, PT, R6, RZ, PT ;  /* 0x000000ff0600720c */ /* 0x000fe20003fc6270 */
[----:B------:R-:W-:Y:S02]  /*42e0*/  IMAD.MOV R5, RZ, RZ, -R5 ;  /* 0x000000ffff057224 */ /* 0x000fe400078e0a05 */
[----:B------:R-:W-:Y:S01]  /*42f0*/  @!P4 IMAD.MOV R72, RZ, RZ, -R72 ;  /* 0x000000ffff48c224 */ /* 0x000fe200078e0a48 */
[----:B------:R-:W-:Y:S01]  /*4300*/  ISETP.GT.U32.AND P4, PT, R8, R75, PT ;  /* 0x0000004b0800720c */ /* 0x000fe20003f84070 */
[----:B------:R-:W-:-:S04]  /*4310*/  IMAD.HI.U32 R6, R4, R79, RZ ;  /* 0x0000004f04067227 */ /* 0x000fc800078e00ff */
[----:B------:R-:W-:Y:S01]  /*4320*/  @!P3 IMAD.IADD R73, R73, 0x1, -R8 ;  /* 0x000000014949b824 */ /* 0x000fe200078e0a08 */
[----:B------:R-:W-:Y:S01]  /*4330*/  ISETP.GE.AND P3, PT, R80, RZ, PT ;  /* 0x000000ff5000720c */ /* 0x000fe20003f66270 */
[C---:B------:R-:W-:Y:S01]  /*4340*/  IMAD R77, R8.reuse, R5, R77 ;  /* 0x00000005084d7224 */ /* 0x040fe200078e024d */
[----:B------:R-:W-:Y:S01]  /*4350*/  LOP3.LUT R80, R3, 0x9a, RZ, 0xfc, !PT ;  /* 0x0000009a03507812 */ /* 0x000fe200078efcff */
[----:B------:R-:W-:Y:S02]  /*4360*/  IMAD.MOV R6, RZ, RZ, -R6 ;  /* 0x000000ffff067224 */ /* 0x000fe400078e0a06 */
[----:B------:R-:W-:Y:S01]  /*4370*/  @!P1 IMAD.MOV R73, RZ, RZ, -R73 ;  /* 0x000000ffff499224 */ /* 0x000fe200078e0a49 */
[C---:B------:R-:W-:Y:S01]  /*4380*/  ISETP.GT.U32.AND P1, PT, R8.reuse, R77, PT ;  /* 0x0000004d0800720c */ /* 0x040fe20003f24070 */
[C---:B------:R-:W-:Y:S01]  /*4390*/  IMAD R76, R8.reuse, R76, R7 ;  /* 0x0000004c084c7224 */ /* 0x040fe200078e0207 */
[----:B------:R-:W-:Y:S01]  /*43a0*/  IABS R7, R84 ;  /* 0x0000005400077213 */ /* 0x000fe20000000000 */
[C---:B------:R-:W-:Y:S01]  /*43b0*/  IMAD R78, R8.reuse, R6, R79 ;  /* 0x00000006084e7224 */ /* 0x040fe200078e024f */
[----:B------:R-:W-:Y:S01]  /*43c0*/  IABS R79, R80 ;  /* 0x00000050004f7213 */ /* 0x000fe20000000000 */
[----:B------:R-:W-:Y:S01]  /*43d0*/  @!P0 IMAD.MOV R71, RZ, RZ, -R71 ;  /* 0x000000ffff478224 */ /* 0x000fe200078e0a47 */
[C---:B------:R-:W-:Y:S01]  /*43e0*/  ISETP.GT.U32.AND P0, PT, R8.reuse, R74, PT ;  /* 0x0000004a0800720c */ /* 0x040fe20003f04070 */
[----:B------:R-:W-:Y:S01]  /*43f0*/  @!P4 IMAD.IADD R75, R75, 0x1, -R8 ;  /* 0x000000014b4bc824 */ /* 0x000fe200078e0a08 */
[----:B------:R-:W-:Y:S01]  /*4400*/  ISETP.GT.U32.AND P5, PT, R8, R76, PT ;  /* 0x0000004c0800720c */ /* 0x000fe20003fa4070 */
[----:B------:R-:W-:Y:S01]  /*4410*/  IMAD.HI.U32 R5, R4, R79, RZ ;  /* 0x0000004f04057227 */ /* 0x000fe200078e00ff */
[----:B------:R-:W-:-:S03]  /*4420*/  ISETP.GT.U32.AND P4, PT, R8, R78, PT ;  /* 0x0000004e0800720c */ /* 0x000fc60003f84070 */
[--C-:B------:R-:W-:Y:S02]  /*4430*/  @!P1 IMAD.IADD R77, R77, 0x1, -R8.reuse ;  /* 0x000000014d4d9824 */ /* 0x100fe400078e0a08 */
[----:B------:R-:W-:Y:S02]  /*4440*/  @!P6 IMAD.MOV R75, RZ, RZ, -R75 ;  /* 0x000000ffff4be224 */ /* 0x000fe400078e0a4b */
[----:B------:R-:W-:Y:S01]  /*4450*/  IMAD.MOV R6, RZ, RZ, -R5 ;  /* 0x000000ffff067224 */ /* 0x000fe200078e0a05 */
[----:B------:R-:W-:Y:S01]  /*4460*/  ISETP.GT.U32.AND P1, PT, R8, R77, PT ;  /* 0x0000004d0800720c */ /* 0x000fe20003f24070 */
[--C-:B------:R-:W-:Y:S01]  /*4470*/  @!P0 IMAD.IADD R74, R74, 0x1, -R8.reuse ;  /* 0x000000014a4a8824 */ /* 0x100fe200078e0a08 */
[----:B------:R-:W-:Y:S01]  /*4480*/  ISETP.GE.AND P0, PT, R81, RZ, PT ;  /* 0x000000ff5100720c */ /* 0x000fe20003f06270 */
[--C-:B------:R-:W-:Y:S01]  /*4490*/  @!P5 IMAD.IADD R76, R76, 0x1, -R8.reuse ;  /* 0x000000014c4cd824 */ /* 0x100fe200078e0a08 */
[----:B------:R-:W-:Y:S01]  /*44a0*/  IABS R81, R87 ;  /* 0x0000005700517213 */ /* 0x000fe20000000000 */
[----:B------:R-:W-:Y:S01]  /*44b0*/  @!P4 IMAD.IADD R78, R78, 0x1, -R8 ;  /* 0x000000014e4ec824 */ /* 0x000fe200078e0a08 */
[----:B------:R-:W-:Y:S01]  /*44c0*/  ISETP.GE.AND P4, PT, R83, RZ, PT ;  /* 0x000000ff5300720c */ /* 0x000fe20003f86270 */
[----:B------:R-:W-:Y:S01]  /*44d0*/  @!P3 IMAD.MOV R74, RZ, RZ, -R74 ;  /* 0x000000ffff4ab224 */ /* 0x000fe200078e0a4a */
[----:B------:R-:W-:Y:S01]  /*44e0*/  ISETP.GT.U32.AND P3, PT, R8, R76, PT ;  /* 0x0000004c0800720c */ /* 0x000fe20003f64070 */
[----:B------:R-:W-:Y:S01]  /*44f0*/  IMAD.HI.U32 R5, R4, R7, RZ ;  /* 0x0000000704057227 */ /* 0x000fe200078e00ff */
[----:B------:R-:W-:-:S02]  /*4500*/  ISETP.GT.U32.AND P6, PT, R8, R78, PT ;  /* 0x0000004e0800720c */ /* 0x000fc40003fc4070 */
[----:B------:R-:W-:Y:S01]  /*4510*/  IABS R83, R88 ;  /* 0x0000005800537213 */ /* 0x000fe20000000000 */
[----:B------:R-:W-:Y:S01]  /*4520*/  IMAD.MOV R5, RZ, RZ, -R5 ;  /* 0x000000ffff057224 */ /* 0x000fe200078e0a05 */
[----:B------:R-:W-:Y:S01]  /*4530*/  ISETP.GE.AND P5, PT, R82, RZ, PT ;  /* 0x000000ff5200720c */ /* 0x000fe20003fa6270 */
[--C-:B------:R-:W-:Y:S01]  /*4540*/  @!P1 IMAD.IADD R77, R77, 0x1, -R8.reuse ;  /* 0x000000014d4d9824 */ /* 0x100fe200078e0a08 */
[----:B------:R-:W-:Y:S01]  /*4550*/  ISETP.GE.AND P1, PT, R80, RZ, PT ;  /* 0x000000ff5000720c */ /* 0x000fe20003f26270 */
[C---:B------:R-:W-:Y:S02]  /*4560*/  IMAD R79, R8.reuse, R6, R79 ;  /* 0x00000006084f7224 */ /* 0x040fe400078e024f */
[----:B------:R-:W-:Y:S01]  /*4570*/  IMAD R80, R8, R5, R7 ;  /* 0x0000000508507224 */ /* 0x000fe200078e0207 */
[----:B------:R-:W-:Y:S01]  /*4580*/  IABS R7, R89 ;  /* 0x0000005900077213 */ /* 0x000fe20000000000 */
[--C-:B------:R-:W-:Y:S01]  /*4590*/  @!P3 IMAD.IADD R76, R76, 0x1, -R8.reuse ;  /* 0x000000014c4cb824 */ /* 0x100fe200078e0a08 */
[----:B------:R-:W-:Y:S01]  /*45a0*/  ISETP.GT.U32.AND P3, PT, R8, R79, PT ;  /* 0x0000004f0800720c */ /* 0x000fe20003f64070 */
[----:B------:R-:W-:Y:S01]  /*45b0*/  @!P6 IMAD.IADD R78, R78, 0x1, -R8 ;  /* 0x000000014e4ee824 */ /* 0x000fe200078e0a08 */
[----:B------:R-:W-:Y:S01]  /*45c0*/  ISETP.GT.U32.AND P6, PT, R8, R80, PT ;  /* 0x000000500800720c */ /* 0x000fe20003fc4070 */
[----:B------:R-:W-:-:S04]  /*45d0*/  IMAD.HI.U32 R5, R4, R81, RZ ;  /* 0x0000005104057227 */ /* 0x000fc800078e00ff */
[----:B------:R-:W-:Y:S02]  /*45e0*/  IMAD.MOV R5, RZ, RZ, -R5 ;  /* 0x000000ffff057224 */ /* 0x000fe400078e0a05 */
[----:B------:R-:W-:Y:S02]  /*45f0*/  @!P0 IMAD.MOV R76, RZ, RZ, -R76 ;  /* 0x000000ffff4c8224 */ /* 0x000fe400078e0a4c */
[----:B------:R-:W-:Y:S02]  /*4600*/  IMAD R81, R8, R5, R81 ;  /* 0x0000000508517224 */ /* 0x000fe400078e0251 */
[--C-:B------:R-:W-:Y:S01]  /*4610*/  @!P3 IMAD.IADD R79, R79, 0x1, -R8.reuse ;  /* 0x000000014f4fb824 */ /* 0x100fe200078e0a08 */
[----:B------:R-:W-:Y:S01]  /*4620*/  ISETP.GE.AND P3, PT, R84, RZ, PT ;  /* 0x000000ff5400720c */ /* 0x000fe20003f66270 */
[----:B------:R-:W-:Y:S02]  /*4630*/  @!P6 IMAD.IADD R80, R80, 0x1, -R8 ;  /* 0x000000015050e824 */ /* 0x000fe400078e0a08 */
[----:B------:R-:W-:Y:S01]  /*4640*/  IMAD.HI.U32 R5, R4, R7, RZ ;  /* 0x0000000704057227 */ /* 0x000fe200078e00ff */
[----:B------:R-:W-:-:S02]  /*4650*/  ISETP.GT.U32.AND P6, PT, R8, R79, PT ;  /* 0x0000004f0800720c */ /* 0x000fc40003fc4070 */
[----:B------:R-:W-:Y:S01]  /*4660*/  ISETP.GT.U32.AND P0, PT, R8, R80, PT ;  /* 0x000000500800720c */ /* 0x000fe20003f04070 */
[----:B------:R-:W-:-:S04]  /*4670*/  IMAD.HI.U32 R6, R4, R83, RZ ;  /* 0x0000005304067227 */ /* 0x000fc800078e00ff */
[----:B------:R-:W-:Y:S02]  /*4680*/  IMAD.MOV R5, RZ, RZ, -R5 ;  /* 0x000000ffff057224 */ /* 0x000fe400078e0a05 */
[----:B------:R-:W-:Y:S02]  /*4690*/  IMAD.MOV R6, RZ, RZ, -R6 ;  /* 0x000000ffff067224 */ /* 0x000fe400078e0a06 */
[C---:B------:R-:W-:Y:S01]  /*46a0*/  IMAD R82, R8.reuse, R5, R7 ;  /* 0x0000000508527224 */ /* 0x040fe200078e0207 */
[----:B------:R-:W-:Y:S01]  /*46b0*/  IABS R7, R91 ;  /* 0x0000005b00077213 */ /* 0x000fe20000000000 */
[C---:B------:R-:W-:Y:S01]  /*46c0*/  IMAD R83, R8.reuse, R6, R83 ;  /* 0x0000000608537224 */ /* 0x040fe200078e0253 */
[----:B------:R-:W-:Y:S01]  /*46d0*/  IABS R6, R93 ;  /* 0x0000005d00067213 */ /* 0x000fe20000000000 */
[--C-:B------:R-:W-:Y:S01]  /*46e0*/  @!P6 IMAD.IADD R79, R79, 0x1, -R8.reuse ;  /* 0x000000014f4fe824 */ /* 0x100fe200078e0a08 */
[----:B------:R-:W-:Y:S01]  /*46f0*/  ISETP.GT.U32.AND P6, PT, R8, R82, PT ;  /* 0x000000520800720c */ /* 0x000fe20003fc4070 */
[----:B------:R-:W-:Y:S01]  /*4700*/  @!P0 IMAD.IADD R80, R80, 0x1, -R8 ;  /* 0x0000000150508824 */ /* 0x000fe200078e0a08 */
[----:B------:R-:W-:Y:S01]  /*4710*/  ISETP.GT.U32.AND P0, PT, R8, R83, PT ;  /* 0x000000530800720c */ /* 0x000fe20003f04070 */
[----:B------:R-:W-:-:S04]  /*4720*/  IMAD.HI.U32 R5, R4, R85, RZ ;  /* 0x0000005504057227 */ /* 0x000fc800078e00ff */
[----:B------:R-:W-:Y:S01]  /*4730*/  @!P5 IMAD.MOV R77, RZ, RZ, -R77 ;  /* 0x000000ffff4dd224 */ /* 0x000fe200078e0a4d */
[C---:B------:R-:W-:Y:S01]  /*4740*/  ISETP.GT.U32.AND P5, PT, R8.reuse, R81, PT ;  /* 0x000000510800720c */ /* 0x040fe20003fa4070 */
[----:B------:R-:W-:Y:S02]  /*4750*/  IMAD.MOV R5, RZ, RZ, -R5 ;  /* 0x000000ffff057224 */ /* 0x000fe400078e0a05 */
[----:B------:R-:W-:Y:S02]  /*4760*/  @!P1 IMAD.MOV R79, RZ, RZ, -R79 ;  /* 0x000000ffff4f9224 */ /* 0x000fe400078e0a4f */
[----:B------:R-:W-:Y:S02]  /*4770*/  IMAD R84, R8, R5, R85 ;  /* 0x0000000508547224 */ /* 0x000fe400078e0255 */
[----:B------:R-:W-:Y:S02]  /*4780*/  IMAD.MOV.U32 R85, RZ, RZ, R6 ;  /* 0x000000ffff557224 */ /* 0x000fe400078e0006 */
[----:B------:R-:W-:-:S02]  /*4790*/  @!P6 IMAD.IADD R82, R82, 0x1, -R8 ;  /* 0x000000015252e824 */ /* 0x000fc400078e0a08 */
[--C-:B------:R-:W-:Y:S02]  /*47a0*/  @!P0 IMAD.IADD R83, R83, 0x1, -R8.reuse ;  /* 0x0000000153538824 */ /* 0x100fe400078e0a08 */
[----:B------:R-:W-:Y:S01]  /*47b0*/  IMAD.HI.U32 R5, R4, R85, RZ ;  /* 0x0000005504057227 */ /* 0x000fe200078e00ff */
[C---:B------:R-:W-:Y:S02]  /*47c0*/  ISETP.GT.U32.AND P1, PT, R8.reuse, R82, PT ;  /* 0x000000520800720c */ /* 0x040fe40003f24070 */
[C---:B------:R-:W-:Y:S01]  /*47d0*/  ISETP.GT.U32.AND P0, PT, R8.reuse, R83, PT ;  /* 0x000000530800720c */ /* 0x040fe20003f04070 */
[----:B------:R-:W-:Y:S02]  /*47e0*/  IMAD.MOV R5, RZ, RZ, -R5 ;  /* 0x000000ffff057224 */ /* 0x000fe400078e0a05 */
[----:B------:R-:W-:Y:S01]  /*47f0*/  @!P5 IMAD.IADD R81, R81, 0x1, -R8 ;  /* 0x000000015151d824 */ /* 0x000fe200078e0a08 */
[----:B------:R-:W-:Y:S01]  /*4800*/  ISETP.GE.AND P5, PT, R89, RZ, PT ;  /* 0x000000ff5900720c */ /* 0x000fe20003fa6270 */
[----:B------:R-:W-:-:S02]  /*4810*/  IMAD R85, R8, R5, R85 ;  /* 0x0000000508557224 */ /* 0x000fc400078e0255 */
[----:B------:R-:W-:Y:S01]  /*4820*/  IMAD.HI.U32 R5, R4, R7, RZ ;  /* 0x0000000704057227 */ /* 0x000fe200078e00ff */
[----:B------:R-:W-:-:S03]  /*4830*/  ISETP.GT.U32.AND P6, PT, R8, R81, PT ;  /* 0x000000510800720c */ /* 0x000fc60003fc4070 */
[----:B------:R-:W-:Y:S01]  /*4840*/  @!P3 IMAD.MOV R80, RZ, RZ, -R80 ;  /* 0x000000ffff50b224 */ /* 0x000fe200078e0a50 */
[----:B------:R-:W-:Y:S01]  /*4850*/  ISETP.GT.U32.AND P3, PT, R8, R84, PT ;  /* 0x000000540800720c */ /* 0x000fe20003f64070 */
[----:B------:R-:W-:Y:S02]  /*4860*/  IMAD.MOV R5, RZ, RZ, -R5 ;  /* 0x000000ffff057224 */ /* 0x000fe400078e0a05 */
[--C-:B------:R-:W-:Y:S01]  /*4870*/  @!P1 IMAD.IADD R82, R82, 0x1, -R8.reuse ;  /* 0x0000000152529824 */ /* 0x100fe200078e0a08 */
[----:B------:R-:W-:Y:S01]  /*4880*/  ISETP.GE.AND P1, PT, R86, RZ, PT ;  /* 0x000000ff5600720c */ /* 0x000fe20003f26270 */
[----:B------:R-:W-:Y:S01]  /*4890*/  @!P0 IMAD.IADD R83, R83, 0x1, -R8 ;  /* 0x0000000153538824 */ /* 0x000fe200078e0a08 */
[C---:B------:R-:W-:Y:S01]  /*48a0*/  ISETP.GT.U32.AND P0, PT, R8.reuse, R85, PT ;  /* 0x000000550800720c */ /* 0x040fe20003f04070 */
[C---:B------:R-:W-:Y:S01]  /*48b0*/  IMAD R86, R8.reuse, R5, R7 ;  /* 0x0000000508567224 */ /* 0x040fe200078e0207 */
[----:B------:R-:W-:Y:S01]  /*48c0*/  IABS R7, R92 ;  /* 0x0000005c00077213 */ /* 0x000fe20000000000 */
[----:B------:R-:W-:Y:S01]  /*48d0*/  @!P4 IMAD.MOV R78, RZ, RZ, -R78 ;  /* 0x000000ffff4ec224 */ /* 0x000fe200078e0a4e */
[----:B------:R-:W-:Y:S01]  /*48e0*/  ISETP.GE.AND P4, PT, R87, RZ, PT ;  /* 0x000000ff5700720c */ /* 0x000fe20003f86270 */
[----:B------:R-:W-:Y:S01]  /*48f0*/  @!P5 IMAD.MOV R82, RZ, RZ, -R82 ;  /* 0x000000ffff52d224 */ /* 0x000fe200078e0a52 */
[----:B------:R-:W-:Y:S01]  /*4900*/  IABS R87, R90 ;  /* 0x0000005a00577213 */ /* 0x000fe20000000000 */
[--C-:B------:R-:W-:Y:S01]  /*4910*/  @!P6 IMAD.IADD R81, R81, 0x1, -R8.reuse ;  /* 0x000000015151e824 */ /* 0x100fe200078e0a08 */
[----:B------:R-:W-:Y:S01]  /*4920*/  ISETP.GT.U32.AND P5, PT, R8, R86, PT ;  /* 0x000000560800720c */ /* 0x000fe20003fa4070 */
[----:B------:R-:W-:Y:S01]  /*4930*/  @!P3 IMAD.IADD R84, R84, 0x1, -R8 ;  /* 0x000000015454b824 */ /* 0x000fe200078e0a08 */
[----:B------:R-:W-:Y:S01]  /*4940*/  ISETP.GE.AND P6, PT, R88, RZ, PT ;  /* 0x000000ff5800720c */ /* 0x000fe20003fc6270 */
[----:B------:R-:W-:Y:S01]  /*4950*/  IMAD.HI.U32 R6, R4, R87, RZ ;  /* 0x0000005704067227 */ /* 0x000fe200078e00ff */
[----:B------:R-:W-:-:S02]  /*4960*/  ISETP.GE.AND P3, PT, R93, RZ, PT ;  /* 0x000000ff5d00720c */ /* 0x000fc40003f66270 */
[----:B------:R-:W-:Y:S01]  /*4970*/  LOP3.LUT R93, R3, 0xae, RZ, 0xfc, !PT ;  /* 0x000000ae035d7812 */ /* 0x000fe200078efcff */
[----:B------:R-:W-:Y:S02]  /*4980*/  IMAD.MOV R6, RZ, RZ, -R6 ;  /* 0x000000ffff067224 */ /* 0x000fe400078e0a06 */
[----:B------:R-:W-:Y:S01]  /*4990*/  @!P0 IMAD.IADD R85, R85, 0x1, -R8 ;  /* 0x0000000155558824 */ /* 0x000fe200078e0a08 */
[----:B------:R-:W-:Y:S01]  /*49a0*/  ISETP.GT.U32.AND P0, PT, R8, R84, PT ;  /* 0x000000540800720c */ /* 0x000fe20003f04070 */
[----:B------:R-:W-:Y:S01]  /*49b0*/  IMAD.HI.U32 R5, R4, R7, RZ ;  /* 0x0000000704057227 */ /* 0x000fe200078e00ff */
[----:B------:R-:W-:-:S03]  /*49c0*/  IABS R89, R93 ;  /* 0x0000005d00597213 */ /* 0x000fc60000000000 */
[C---:B------:R-:W-:Y:S01]  /*49d0*/  IMAD R87, R8.reuse, R6, R87 ;  /* 0x0000000608577224 */ /* 0x040fe200078e0257 */
[----:B------:R-:W-:Y:S01]  /*49e0*/  IABS R6, R94 ;  /* 0x0000005e00067213 */ /* 0x000fe20000000000 */
[----:B------:R-:W-:Y:S01]  /*49f0*/  @!P4 IMAD.MOV R81, RZ, RZ, -R81 ;  /* 0x000000ffff51c224 */ /* 0x000fe200078e0a51 */
[----:B------:R-:W-:Y:S01]  /*4a00*/  ISETP.GT.U32.AND P4, PT, R8, R85, PT ;  /* 0x000000550800720c */ /* 0x000fe20003f84070 */
[----:B------:R-:W-:Y:S02]  /*4a10*/  @!P5 IMAD.IADD R86, R86, 0x1, -R8 ;  /* 0x000000015656d824 */ /* 0x000fe400078e0a08 */
[----:B------:R-:W-:Y:S02]  /*4a20*/  IMAD.MOV R5, RZ, RZ, -R5 ;  /* 0x000000ffff057224 */ /* 0x000fe400078e0a05 */
[----:B------:R-:W-:Y:S01]  /*4a30*/  @!P6 IMAD.MOV R83, RZ, RZ, -R83 ;  /* 0x000000ffff53e224 */ /* 0x000fe200078e0a53 */
[C---:B------:R-:W-:Y:S01]  /*4a40*/  ISETP.GT.U32.AND P6, PT, R8.reuse, R87, PT ;  /* 0x000000570800720c */ /* 0x040fe20003fc4070 */
[C---:B------:R-:W-:Y:S01]  /*4a50*/  IMAD R88, R8.reuse, R5, R7 ;  /* 0x0000000508587224 */ /* 0x040fe200078e0207 */
[----:B------:R-:W-:Y:S01]  /*4a60*/  ISETP.GT.U32.AND P5, PT, R8, R86, PT ;  /* 0x000000560800720c */ /* 0x000fe20003fa4070 */
[----:B------:R-:W-:-:S02]  /*4a70*/  IMAD.MOV.U32 R7, RZ, RZ, R6 ;  /* 0x000000ffff077224 */ /* 0x000fc400078e0006 */
[----:B------:R-:W-:Y:S01]  /*4a80*/  @!P0 IMAD.IADD R84, R84, 0x1, -R8 ;  /* 0x0000000154548824 */ /* 0x000fe200078e0a08 */
[----:B------:R-:W-:Y:S01]  /*4a90*/  ISETP.GE.AND P0, PT, R91, RZ, PT ;  /* 0x000000ff5b00720c */ /* 0x000fe20003f06270 */
[----:B------:R-:W-:Y:S01]  /*4aa0*/  IMAD.HI.U32 R6, R4, R7, RZ ;  /* 0x0000000704067227 */ /* 0x000fe200078e00ff */
[----:B------:R-:W-:-:S03]  /*4ab0*/  IABS R91, R95 ;  /* 0x0000005f005b7213 */ /* 0x000fc60000000000 */
[----:B------:R-:W-:Y:S01]  /*4ac0*/  @!P4 IMAD.IADD R85, R85, 0x1, -R8 ;  /* 0x000000015555c824 */ /* 0x000fe200078e0a08 */
[----:B------:R-:W-:Y:S01]  /*4ad0*/  ISETP.GT.U32.AND P4, PT, R8, R88, PT ;  /* 0x000000580800720c */ /* 0x000fe20003f84070 */
[----:B------:R-:W-:Y:S02]  /*4ae0*/  IMAD.MOV R6, RZ, RZ, -R6 ;  /* 0x000000ffff067224 */ /* 0x000fe400078e0a06 */
[--C-:B------:R-:W-:Y:S01]  /*4af0*/  @!P6 IMAD.IADD R87, R87, 0x1, -R8.reuse ;  /* 0x000000015757e824 */ /* 0x100fe200078e0a08 */
[----:B------:R-:W-:Y:S01]  /*4b00*/  ISETP.GE.AND P6, PT, R90, RZ, PT ;  /* 0x000000ff5a00720c */ /* 0x000fe20003fc6270 */
[----:B------:R-:W-:Y:S01]  /*4b10*/  IMAD R90, R8, R6, R7 ;  /* 0x00000006085a7224 */ /* 0x000fe200078e0207 */
[----:B------:R-:W-:Y:S01]  /*4b20*/  LOP3.LUT R6, R3, 0xb4, RZ, 0xfc, !PT ;  /* 0x000000b403067812 */ /* 0x000fe200078efcff */
[----:B------:R-:W-:Y:S02]  /*4b30*/  @!P5 IMAD.IADD R86, R86, 0x1, -R8 ;  /* 0x000000015656d824 */ /* 0x000fe400078e0a08 */
[----:B------:R-:W-:Y:S01]  /*4b40*/  IMAD.HI.U32 R5, R4, R89, RZ ;  /* 0x0000005904057227 */ /* 0x000fe200078e00ff */
[----:B------:R-:W-:-:S03]  /*4b50*/  IABS R7, R6 ;  /* 0x0000000600077213 */ /* 0x000fc60000000000 */
[----:B------:R-:W-:Y:S01]  /*4b60*/  @!P0 IMAD.MOV R86, RZ, RZ, -R86 ;  /* 0x000000ffff568224 */ /* 0x000fe200078e0a56 */
[----:B------:R-:W-:Y:S01]  /*4b70*/  ISETP.GT.U32.AND P0, PT, R8, R90, PT ;  /* 0x0000005a0800720c */ /* 0x000fe20003f04070 */
[----:B------:R-:W-:Y:S01]  /*4b80*/  @!P4 IMAD.IADD R88, R88, 0x1, -R8 ;  /* 0x000000015858c824 */ /* 0x000fe200078e0a08 */
[C---:B------:R-:W-:Y:S01]  /*4b90*/  ISETP.GT.U32.AND P4, PT, R8.reuse, R87, PT ;  /* 0x000000570800720c */ /* 0x040fe20003f84070 */
[----:B------:R-:W-:Y:S02]  /*4ba0*/  @!P1 IMAD.MOV R84, RZ, RZ, -R84 ;  /* 0x000000ffff549224 */ /* 0x000fe400078e0a54 */
[----:B------:R-:W-:Y:S01]  /*4bb0*/  IMAD.MOV R5, RZ, RZ, -R5 ;  /* 0x000000ffff057224 */ /* 0x000fe200078e0a05 */
[----:B------:R-:W-:Y:S01]  /*4bc0*/  ISETP.GT.U32.AND P1, PT, R8, R88, PT ;  /* 0x000000580800720c */ /* 0x000fe20003f24070 */
[----:B------:R-:W-:Y:S01]  /*4bd0*/  @!P3 IMAD.MOV R85, RZ, RZ, -R85 ;  /* 0x000000ffff55b224 */ /* 0x000fe200078e0a55 */
[----:B------:R-:W-:Y:S01]  /*4be0*/  ISETP.GE.AND P3, PT, R92, RZ, PT ;  /* 0x000000ff5c00720c */ /* 0x000fe20003f66270 */
[----:B------:R-:W-:-:S02]  /*4bf0*/  IMAD R89, R8, R5, R89 ;  /* 0x0000000508597224 */ /* 0x000fc400078e0259 */
[----:B------:R-:W-:-:S03]  /*4c00*/  IMAD.HI.U32 R5, R4, R91, RZ ;  /* 0x0000005b04057227 */ /* 0x000fc600078e00ff */
[----:B------:R-:W-:Y:S01]  /*4c10*/  ISETP.GT.U32.AND P5, PT, R8, R89, PT ;  /* 0x000000590800720c */ /* 0x000fe20003fa4070 */
[--C-:B------:R-:W-:Y:S02]  /*4c20*/  @!P0 IMAD.IADD R90, R90, 0x1, -R8.reuse ;  /* 0x000000015a5a8824 */ /* 0x100fe400078e0a08 */
[----:B------:R-:W-:Y:S02]  /*4c30*/  IMAD.MOV R5, RZ, RZ, -R5 ;  /* 0x000000ffff057224 */ /* 0x000fe400078e0a05 */
[--C-:B------:R-:W-:Y:S01]  /*4c40*/  @!P1 IMAD.IADD R88, R88, 0x1, -R8.reuse ;  /* 0x0000000158589824 */ /* 0x100fe200078e0a08 */
[----:B------:R-:W-:Y:S01]  /*4c50*/  ISETP.GT.U32.AND P0, PT, R8, R90, PT ;  /* 0x0000005a0800720c */ /* 0x000fe20003f04070 */
[----:B------:R-:W-:Y:S01]  /*4c60*/  @!P4 IMAD.IADD R87, R87, 0x1, -R8 ;  /* 0x000000015757c824 */ /* 0x000fe200078e0a08 */
[----:B------:R-:W-:Y:S01]  /*4c70*/  ISETP.GE.AND P1, PT, R94, RZ, PT ;  /* 0x000000ff5e00720c */ /* 0x000fe20003f26270 */
[----:B------:R-:W-:Y:S01]  /*4c80*/  IMAD R91, R8, R5, R91 ;  /* 0x00000005085b7224 */ /* 0x000fe200078e025b */
[----:B------:R-:W-:Y:S01]  /*4c90*/  LOP3.LUT R94, R3, 0xb6, RZ, 0xfc, !PT ;  /* 0x000000b6035e7812 */ /* 0x000fe200078efcff */
[----:B------:R-:W-:Y:S01]  /*4ca0*/  IMAD.HI.U32 R5, R4, R7, RZ ;  /* 0x0000000704057227 */ /* 0x000fe200078e00ff */
[----:B------:R-:W-:-:S02]  /*4cb0*/  ISETP.GE.AND P4, PT, R93, RZ, PT ;  /* 0x000000ff5d00720c */ /* 0x000fc40003f86270 */
[----:B------:R-:W-:Y:S01]  /*4cc0*/  IABS R93, R94 ;  /* 0x0000005e005d7213 */ /* 0x000fe20000000000 */
[----:B------:R-:W-:Y:S01]  /*4cd0*/  @!P6 IMAD.MOV R87, RZ, RZ, -R87 ;  /* 0x000000ffff57e224 */ /* 0x000fe200078e0a57 */
[----:B------:R-:W-:Y:S01]  /*4ce0*/  ISETP.GT.U32.AND P6, PT, R8, R91, PT ;  /* 0x0000005b0800720c */ /* 0x000fe20003fc4070 */
[----:B------:R-:W-:Y:S02]  /*4cf0*/  IMAD.MOV R92, RZ, RZ, -R5 ;  /* 0x000000ffff5c7224 */ /* 0x000fe400078e0a05 */
[--C-:B------:R-:W-:Y:S01]  /*4d00*/  @!P0 IMAD.IADD R90, R90, 0x1, -R8.reuse ;  /* 0x000000015a5a8824 */ /* 0x100fe200078e0a08 */
[----:B------:R-:W-:Y:S01]  /*4d10*/  ISETP.GE.AND P0, PT, R94, RZ, PT ;  /* 0x000000ff5e00720c */ /* 0x000fe20003f06270 */
[C---:B------:R-:W-:Y:S02]  /*4d20*/  IMAD R92, R8.reuse, R92, R7 ;  /* 0x0000005c085c7224 */ /* 0x040fe400078e0207 */
[----:B------:R-:W-:Y:S02]  /*4d30*/  @!P5 IMAD.IADD R89, R89, 0x1, -R8 ;  /* 0x000000015959d824 */ /* 0x000fe400078e0a08 */
[----:B------:R-:W-:Y:S01]  /*4d40*/  @!P1 IMAD.MOV R90, RZ, RZ, -R90 ;  /* 0x000000ffff5a9224 */ /* 0x000fe200078e0a5a */
[----:B------:R-:W-:Y:S01]  /*4d50*/  ISETP.GT.U32.AND P1, PT, R8, R92, PT ;  /* 0x0000005c0800720c */ /* 0x000fe20003f24070 */
[----:B------:R-:W-:Y:S01]  /*4d60*/  IMAD.HI.U32 R5, R4, R93, RZ ;  /* 0x0000005d04057227 */ /* 0x000fe200078e00ff */
[----:B------:R-:W-:-:S03]  /*4d70*/  ISETP.GT.U32.AND P5, PT, R8, R89, PT ;  /* 0x000000590800720c */ /* 0x000fc60003fa4070 */
[----:B------:R-:W-:Y:S02]  /*4d80*/  @!P6 IMAD.IADD R91, R91, 0x1, -R8 ;  /* 0x000000015b5be824 */ /* 0x000fe400078e0a08 */
[----:B------:R-:W-:Y:S01]  /*4d90*/  @!P3 IMAD.MOV R88, RZ, RZ, -R88 ;  /* 0x000000ffff58b224 */ /* 0x000fe200078e0a58 */
[----:B------:R-:W-:Y:S01]  /*4da0*/  ISETP.GE.AND P3, PT, R95, RZ, PT ;  /* 0x000000ff5f00720c */ /* 0x000fe20003f66270 */
[----:B------:R-:W-:Y:S01]  /*4db0*/  IMAD.MOV R5, RZ, RZ, -R5 ;  /* 0x000000ffff057224 */ /* 0x000fe200078e0a05 */
[----:B------:R-:W-:Y:S01]  /*4dc0*/  ISETP.GT.U32.AND P6, PT, R8, R91, PT ;  /* 0x0000005b0800720c */ /* 0x000fe20003fc4070 */
[----:B------:R-:W-:Y:S01]  /*4dd0*/  IMAD.HI.U32 R7, R4, R105, RZ ;  /* 0x0000006904077227 */ /* 0x000fe200078e00ff */
[----:B------:R-:W-:-:S03]  /*4de0*/  IABS R95, R96 ;  /* 0x00000060005f7213 */ /* 0x000fc60000000000 */
[--C-:B------:R-:W-:Y:S02]  /*4df0*/  @!P1 IMAD.IADD R92, R92, 0x1, -R8.reuse ;  /* 0x000000015c5c9824 */ /* 0x100fe400078e0a08 */
[----:B------:R-:W-:Y:S01]  /*4e00*/  @!P5 IMAD.IADD R89, R89, 0x1, -R8 ;  /* 0x000000015959d824 */ /* 0x000fe200078e0a08 */
[----:B------:R-:W-:Y:S01]  /*4e10*/  ISETP.GE.AND P5, PT, R6, RZ, PT ;  /* 0x000000ff0600720c */ /* 0x000fe20003fa6270 */
[C---:B------:R-:W-:Y:S01]  /*4e20*/  IMAD R93, R8.reuse, R5, R93 ;  /* 0x00000005085d7224 */ /* 0x040fe200078e025d */
[----:B------:R-:W-:Y:S01]  /*4e30*/  ISETP.GT.U32.AND P1, PT, R8, R92, PT ;  /* 0x0000005c0800720c */ /* 0x000fe20003f24070 */
[----:B------:R-:W-:Y:S01]  /*4e40*/  IMAD.HI.U32 R6, R4, R95, RZ ;  /* 0x0000005f04067227 */ /* 0x000fe200078e00ff */
[----:B------:R-:W-:-:S03]  /*4e50*/  LOP3.LUT R5, R3, 0xba, RZ, 0xfc, !PT ;  /* 0x000000ba03057812 */ /* 0x000fc600078efcff */
[----:B------:R-:W-:Y:S01]  /*4e60*/  @!P6 IMAD.IADD R91, R91, 0x1, -R8 ;  /* 0x000000015b5be824 */ /* 0x000fe200078e0a08 */
[----:B------:R-:W-:Y:S01]  /*4e70*/  IABS R101, R5 ;  /* 0x0000000500657213 */ /* 0x000fe20000000000 */
[----:B------:R-:W-:Y:S01]  /*4e80*/  IMAD.MOV R6, RZ, RZ, -R6 ;  /* 0x000000ffff067224 */ /* 0x000fe200078e0a06 */
[----:B------:R-:W-:Y:S01]  /*4e90*/  ISETP.GE.AND P6, PT, R5, RZ, PT ;  /* 0x000000ff0500720c */ /* 0x000fe20003fc6270 */
[----:B------:R-:W-:Y:S01]  /*4ea0*/  @!P3 IMAD.MOV R91, RZ, RZ, -R91 ;  /* 0x000000ffff5bb224 */ /* 0x000fe200078e0a5b */
[C---:B------:R-:W-:Y:S01]  /*4eb0*/  ISETP.GT.U32.AND P3, PT, R8.reuse, R93, PT ;  /* 0x0000005d0800720c */ /* 0x040fe20003f64070 */
[----:B------:R-:W-:Y:S01]  /*4ec0*/  IMAD R94, R8, R6, R95 ;  /* 0x00000006085e7224 */ /* 0x000fe200078e025f */
[----:B------:R-:W-:Y:S01]  /*4ed0*/  IABS R5, R107 ;  /* 0x0000006b00057213 */ /* 0x000fe20000000000 */
[----:B------:R-:W-:-:S04]  /*4ee0*/  IMAD.HI.U32 R6, R4, R101, RZ ;  /* 0x0000006504067227 */ /* 0x000fc800078e00ff */
[----:B------:R-:W-:-:S04]  /*4ef0*/  IMAD.HI.U32 R95, R4, R97, RZ ;  /* 0x00000061045f7227 */ /* 0x000fc800078e00ff */
[----:B------:R-:W-:Y:S01]  /*4f00*/  @!P1 IMAD.IADD R92, R92, 0x1, -R8 ;  /* 0x000000015c5c9824 */ /* 0x000fe200078e0a08 */
[C---:B------:R-:W-:Y:S01]  /*4f10*/  ISETP.GT.U32.AND P1, PT, R8.reuse, R94, PT ;  /* 0x0000005e0800720c */ /* 0x040fe20003f24070 */
[----:B------:R-:W-:Y:S02]  /*4f20*/  IMAD.MOV R6, RZ, RZ, -R6 ;  /* 0x000000ffff067224 */ /* 0x000fe400078e0a06 */
[----:B------:R-:W-:Y:S02]  /*4f30*/  IMAD.MOV R102, RZ, RZ, -R95 ;  /* 0x000000ffff667224 */ /* 0x000fe400078e0a5f */
[C---:B------:R-:W-:Y:S02]  /*4f40*/  IMAD R95, R8.reuse, R6, R101 ;  /* 0x00000006085f7224 */ /* 0x040fe400078e0265 */
[--C-:B------:R-:W-:Y:S02]  /*4f50*/  @!P3 IMAD.IADD R93, R93, 0x1, -R8.reuse ;  /* 0x000000015d5db824 */ /* 0x100fe400078e0a08 */
[----:B------:R-:W-:Y:S01]  /*4f60*/  IMAD.MOV R7, RZ, RZ, -R7 ;  /* 0x000000ffff077224 */ /* 0x000fe200078e0a07 */
[----:B------:R-:W-:Y:S01]  /*4f70*/  ISETP.GT.U32.AND P3, PT, R8, R95, PT ;  /* 0x0000005f0800720c */ /* 0x000fe20003f64070 */
[----:B------:R-:W-:Y:S01]  /*4f80*/  @!P4 IMAD.MOV R89, RZ, RZ, -R89 ;  /* 0x000000ffff59c224 */ /* 0x000fe200078e0a59 */
[----:B------:R-:W-:Y:S01]  /*4f90*/  ISETP.GE.AND P4, PT, R96, RZ, PT ;  /* 0x000000ff6000720c */ /* 0x000fe20003f86270 */
[----:B------:R-:W-:Y:S01]  /*4fa0*/  @!P1 IMAD.IADD R94, R94, 0x1, -R8 ;  /* 0x000000015e5e9824 */ /* 0x000fe200078e0a08 */
[C---:B------:R-:W-:Y:S01]  /*4fb0*/  ISETP.GT.U32.AND P1, PT, R8.reuse, R93, PT ;  /* 0x0000005d0800720c */ /* 0x040fe20003f24070 */
[----:B------:R-:W-:Y:S01]  /*4fc0*/  IMAD R96, R8, R7, R105 ;  /* 0x0000000708607224 */ /* 0x000fe200078e0269 */
[----:B------:R-:W-:Y:S01]  /*4fd0*/  IABS R105, R104 ;  /* 0x0000006800697213 */ /* 0x000fe20000000000 */
[----:B------:R-:W-:Y:S01]  /*4fe0*/  IMAD.HI.U32 R98, R4, R5, RZ ;  /* 0x0000000504627227 */ /* 0x000fe200078e00ff */
[----:B------:R-:W-:-:S03]  /*4ff0*/  LOP3.LUT R7, R3, 0xc8, RZ, 0xfc, !PT ;  /* 0x000000c803077812 */ /* 0x000fc600078efcff */
[C---:B------:R-:W-:Y:S02]  /*5000*/  IMAD R97, R8.reuse, R102, R97 ;  /* 0x0000006608617224 */ /* 0x040fe400078e0261 */
[----:B------:R-:W-:Y:S01]  /*5010*/  @!P3 IMAD.IADD R95, R95, 0x1, -R8 ;  /* 0x000000015f5fb824 */ /* 0x000fe200078e0a08 */
[C---:B------:R-:W-:Y:S01]  /*5020*/  ISETP.GT.U32.AND P3, PT, R8.reuse, R94, PT ;  /* 0x0000005e0800720c */ /* 0x040fe20003f64070 */
[----:B------:R-:W-:Y:S02]  /*5030*/  IMAD.MOV R98, RZ, RZ, -R98 ;  /* 0x000000ffff627224 */ /* 0x000fe400078e0a62 */
[----:B------:R-:W-:Y:S01]  /*5040*/  @!P1 IMAD.IADD R93, R93, 0x1, -R8 ;  /* 0x000000015d5d9824 */ /* 0x000fe200078e0a08 */
[C---:B------:R-:W-:Y:S01]  /*5050*/  ISETP.GT.U32.AND P1, PT, R8.reuse, R96, PT ;  /* 0x000000600800720c */ /* 0x040fe20003f24070 */
[----:B------:R-:W-:Y:S01]  /*5060*/  @!P5 IMAD.MOV R92, RZ, RZ, -R92 ;  /* 0x000000ffff5cd224 */ /* 0x000fe200078e0a5c */
[C---:B------:R-:W-:Y:S01]  /*5070*/  ISETP.GT.U32.AND P5, PT, R8.reuse, R95, PT ;  /* 0x0000005f0800720c */ /* 0x040fe20003fa4070 */
[----:B------:R-:W-:Y:S01]  /*5080*/  @!P0 IMAD.MOV R93, RZ, RZ, -R93 ;  /* 0x000000ffff5d8224 */ /* 0x000fe200078e0a5d */
[C---:B------:R-:W-:Y:S01]  /*5090*/  ISETP.GT.U32.AND P0, PT, R8.reuse, R97, PT ;  /* 0x000000610800720c */ /* 0x040fe20003f04070 */
[----:B------:R-:W-:-:S02]  /*50a0*/  IMAD R98, R8, R98, R5 ;  /* 0x0000006208627224 */ /* 0x000fc400078e0205 */
[----:B------:R-:W-:-:S04]  /*50b0*/  IMAD.HI.U32 R6, R4, R99, RZ ;  /* 0x0000006304067227 */ /* 0x000fc800078e00ff */
[----:B------:R-:W-:Y:S01]  /*50c0*/  @!P3 IMAD.IADD R94, R94, 0x1, -R8 ;  /* 0x000000015e5eb824 */ /* 0x000fe200078e0a08 */
[----:B------:R-:W-:Y:S01]  /*50d0*/  ISETP.GT.U32.AND P3, PT, R8, R98, PT ;  /* 0x000000620800720c */ /* 0x000fe20003f64070 */
[----:B------:R-:W-:Y:S01]  /*50e0*/  IMAD.MOV R5, RZ, RZ, -R6 ;  /* 0x000000ffff057224 */ /* 0x000fe200078e0a06 */
[----:B------:R-:W-:Y:S01]  /*50f0*/  LOP3.LUT R6, R3, 0xc6, RZ, 0xfc, !PT ;  /* 0x000000c603067812 */ /* 0x000fe200078efcff */
[----:B------:R-:W-:Y:S01]  /*5100*/  @!P1 IMAD.IADD R96, R96, 0x1, -R8 ;  /* 0x0000000160609824 */ /* 0x000fe200078e0a08 */
[----:B------:R-:W-:Y:S01]  /*5110*/  ISETP.GE.AND P1, PT, R100, RZ, PT ;  /* 0x000000ff6400720c */ /* 0x000fe20003f26270 */
[----:B------:R-:W-:Y:S01]  /*5120*/  IMAD R99, R8, R5, R99 ;  /* 0x0000000508637224 */ /* 0x000fe200078e0263 */
[----:B------:R-:W-:Y:S01]  /*5130*/  IABS R101, R6 ;  /* 0x0000000600657213 */ /* 0x000fe20000000000 */
[----:B------:R-:W-:Y:S01]  /*5140*/  IMAD.HI.U32 R102, R4, R105, RZ ;  /* 0x0000006904667227 */ /* 0x000fe200078e00ff */
[----:B------:R-:W-:-:S03]  /*5150*/  IABS R5, R7 ;  /* 0x0000000700057213 */ /* 0x000fc60000000000 */
[--C-:B------:R-:W-:Y:S01]  /*5160*/  @!P5 IMAD.IADD R95, R95, 0x1, -R8.reuse ;  /* 0x000000015f5fd824 */ /* 0x100fe200078e0a08 */
[C---:B------:R-:W-:Y:S01]  /*5170*/  ISETP.GT.U32.AND P5, PT, R8.reuse, R99, PT ;  /* 0x000000630800720c */ /* 0x040fe20003fa4070 */
[----:B------:R-:W-:Y:S01]  /*5180*/  @!P0 IMAD.IADD R97, R97, 0x1, -R8 ;  /* 0x0000000161618824 */ /* 0x000fe200078e0a08 */
[----:B------:R-:W-:Y:S01]  /*5190*/  ISETP.GT.U32.AND P0, PT, R8, R96, PT ;  /* 0x000000600800720c */ /* 0x000fe20003f04070 */
[----:B------:R-:W-:-:S04]  /*51a0*/  IMAD.HI.U32 R106, R4, R101, RZ ;  /* 0x00000065046a7227 */ /* 0x000fc800078e00ff */
[----:B------:R-:W-:Y:S02]  /*51b0*/  IMAD.MOV R102, RZ, RZ, -R102 ;  /* 0x000000ffff667224 */ /* 0x000fe400078e0a66 */
[----:B------:R-:W-:Y:S01]  /*51c0*/  @!P3 IMAD.IADD R98, R98, 0x1, -R8 ;  /* 0x000000016262b824 */ /* 0x000fe200078e0a08 */
[C---:B------:R-:W-:Y:S01]  /*51d0*/  ISETP.GT.U32.AND P3, PT, R8.reuse, R97, PT ;  /* 0x000000610800720c */ /* 0x040fe20003f64070 */
[----:B------:R-:W-:Y:S02]  /*51e0*/  IMAD.MOV R106, RZ, RZ, -R106 ;  /* 0x000000ffff6a7224 */ /* 0x000fe400078e0a6a */
[C---:B------:R-:W-:Y:S01]  /*51f0*/  IMAD R100, R8.reuse, R102, R105 ;  /* 0x0000006608647224 */ /* 0x040fe200078e0269 */
[C---:B------:R-:W-:Y:S01]  /*5200*/  LOP3.LUT R105, R3.reuse, 0xca, RZ, 0xfc, !PT ;  /* 0x000000ca03697812 */ /* 0x040fe200078efcff */
[----:B------:R-:W-:Y:S01]  /*5210*/  @!P4 IMAD.MOV R94, RZ, RZ, -R94 ;  /* 0x000000ffff5ec224 */ /* 0x000fe200078e0a5e */
[C---:B------:R-:W-:Y:S01]  /*5220*/  ISETP.GT.U32.AND P4, PT, R8.reuse, R98, PT ;  /* 0x000000620800720c */ /* 0x040fe20003f84070 */
[C---:B------:R-:W-:Y:S01]  /*5230*/  IMAD R101, R8.reuse, R106, R101 ;  /* 0x0000006a08657224 */ /* 0x040fe200078e0265 */
[----:B------:R-:W-:Y:S01]  /*5240*/  LOP3.LUT R106, R3, 0xcc, RZ, 0xfc, !PT ;  /* 0x000000cc036a7812 */ /* 0x000fe200078efcff */
[----:B------:R-:W-:Y:S01]  /*5250*/  @!P6 IMAD.MOV R95, RZ, RZ, -R95 ;  /* 0x000000ffff5fe224 */ /* 0x000fe200078e0a5f */
[----:B------:R-:W-:Y:S01]  /*5260*/  ISETP.GT.U32.AND P6, PT, R8, R100, PT ;  /* 0x000000640800720c */ /* 0x000fe20003fc4070 */
[----:B------:R-:W-:-:S04]  /*5270*/  IMAD.HI.U32 R109, R4, R5, RZ ;  /* 0x00000005046d7227 */ /* 0x000fc800078e00ff */
[--C-:B------:R-:W-:Y:S02]  /*5280*/  @!P5 IMAD.IADD R99, R99, 0x1, -R8.reuse ;  /* 0x000000016363d824 */ /* 0x100fe400078e0a08 */
[--C-:B------:R-:W-:Y:S01]  /*5290*/  @!P0 IMAD.IADD R96, R96, 0x1, -R8.reuse ;  /* 0x0000000160608824 */ /* 0x100fe200078e0a08 */
[C---:B------:R-:W-:Y:S01]  /*52a0*/  ISETP.GT.U32.AND P0, PT, R8.reuse, R101, PT ;  /* 0x000000650800720c */ /* 0x040fe20003f04070 */
[----:B------:R-:W-:Y:S01]  /*52b0*/  IMAD.MOV R109, RZ, RZ, -R109 ;  /* 0x000000ffff6d7224 */ /* 0x000fe200078e0a6d */
[----:B------:R-:W-:Y:S01]  /*52c0*/  ISETP.GT.U32.AND P5, PT, R8, R99, PT ;  /* 0x000000630800720c */ /* 0x000fe20003fa4070 */
[--C-:B------:R-:W-:Y:S01]  /*52d0*/  @!P3 IMAD.IADD R97, R97, 0x1, -R8.reuse ;  /* 0x000000016161b824 */ /* 0x100fe200078e0a08 */
[----:B------:R-:W-:Y:S01]  /*52e0*/  ISETP.GE.AND P3, PT, R108, RZ, PT ;  /* 0x000000ff6c00720c */ /* 0x000fe20003f66270 */
[----:B------:R-:W-:Y:S01]  /*52f0*/  IMAD R102, R8, R109, R5 ;  /* 0x0000006d08667224 */ /* 0x000fe200078e0205 */
[----:B------:R-:W-:Y:S01]  /*5300*/  IABS R5, R106 ;  /* 0x0000006a00057213 */ /* 0x000fe20000000000 */
[--C-:B------:R-:W-:Y:S01]  /*5310*/  @!P4 IMAD.IADD R98, R98, 0x1, -R8.reuse ;  /* 0x000000016262c824 */ /* 0x100fe200078e0a08 */
[----:B------:R-:W-:Y:S01]  /*5320*/  IABS R109, R105 ;  /* 0x00000069006d7213 */ /* 0x000fe20000000000 */
[----:B------:R-:W-:Y:S01]  /*5330*/  @!P6 IMAD.IADD R100, R100, 0x1, -R8 ;  /* 0x000000016464e824 */ /* 0x000fe200078e0a08 */
[----:B------:R-:W-:Y:S01]  /*5340*/  ISETP.GT.U32.AND P4, PT, R8, R102, PT ;  /* 0x000000660800720c */ /* 0x000fe20003f84070 */
[----:B------:R-:W-:Y:S01]  /*5350*/  @!P1 IMAD.MOV R96, RZ, RZ, -R96 ;  /* 0x000000ffff609224 */ /* 0x000fe200078e0a60 */
[----:B------:R-:W-:Y:S01]  /*5360*/  ISETP.GE.AND P6, PT, R103, RZ, PT ;  /* 0x000000ff6700720c */ /* 0x000fe20003fc6270 */
[----:B------:R-:W-:Y:S01]  /*5370*/  @!P0 IMAD.IADD R101, R101, 0x1, -R8 ;  /* 0x0000000165658824 */ /* 0x000fe200078e0a08 */
[----:B------:R-:W-:Y:S01]  /*5380*/  ISETP.GE.AND P0, PT, R104, RZ, PT ;  /* 0x000000ff6800720c */ /* 0x000fe20003f06270 */
[----:B------:R-:W-:Y:S01]  /*5390*/  IMAD.HI.U32 R104, R4, R5, RZ ;  /* 0x0000000504687227 */ /* 0x000fe200078e00ff */
[----:B------:R-:W-:-:S03]  /*53a0*/  ISETP.GT.U32.AND P1, PT, R8, R100, PT ;  /* 0x000000640800720c */ /* 0x000fc60003f24070 */
[----:B------:R-:W-:Y:S01]  /*53b0*/  @!P5 IMAD.IADD R99, R99, 0x1, -R8 ;  /* 0x000000016363d824 */ /* 0x000fe200078e0a08 */
[----:B------:R-:W-:Y:S01]  /*53c0*/  ISETP.GE.AND P5, PT, R107, RZ, PT ;  /* 0x000000ff6b00720c */ /* 0x000fe20003fa6270 */
[----:B------:R-:W-:Y:S01]  /*53d0*/  IMAD.HI.U32 R103, R4, R109, RZ ;  /* 0x0000006d04677227 */ /* 0x000fe200078e00ff */
[----:B------:R-:W-:-:S03]  /*53e0*/  LOP3.LUT R107, R3, 0xd0, RZ, 0xfc, !PT ;  /* 0x000000d0036b7812 */ /* 0x000fc600078efcff */
[----:B------:R-:W-:Y:S02]  /*53f0*/  IMAD.MOV R104, RZ, RZ, -R104 ;  /* 0x000000ffff687224 */ /* 0x000fe400078e0a68 */
[----:B------:R-:W-:Y:S02]  /*5400*/  @!P4 IMAD.IADD R102, R102, 0x1, -R8 ;  /* 0x000000016666c824 */ /* 0x000fe400078e0a08 */
[----:B------:R-:W-:Y:S01]  /*5410*/  @!P3 IMAD.MOV R97, RZ, RZ, -R97 ;  /* 0x000000ffff61b224 */ /* 0x000fe200078e0a61 */
[C---:B------:R-:W-:Y:S01]  /*5420*/  ISETP.GT.U32.AND P3, PT, R8.reuse, R101, PT ;  /* 0x000000650800720c */ /* 0x040fe20003f64070 */
[----:B------:R-:W-:Y:S01]  /*5430*/  IMAD.MOV R103, RZ, RZ, -R103 ;  /* 0x000000ffff677224 */ /* 0x000fe200078e0a67 */
[C---:B------:R-:W-:Y:S01]  /*5440*/  ISETP.GT.U32.AND P4, PT, R8.reuse, R102, PT ;  /* 0x000000660800720c */ /* 0x040fe20003f84070 */
[C---:B------:R-:W-:Y:S01]  /*5450*/  IMAD R104, R8.reuse, R104, R5 ;  /* 0x0000006808687224 */ /* 0x040fe200078e0205 */
[----:B------:R-:W-:Y:S01]  /*5460*/  IABS R5, R107 ;  /* 0x0000006b00057213 */ /* 0x000fe20000000000 */
[----:B------:R-:W-:-:S02]  /*5470*/  IMAD R103, R8, R103, R109 ;  /* 0x0000006708677224 */ /* 0x000fc400078e026d */
[----:B------:R-:W-:Y:S01]  /*5480*/  @!P1 IMAD.IADD R100, R100, 0x1, -R8 ;  /* 0x0000000164649824 */ /* 0x000fe200078e0a08 */
[C---:B------:R-:W-:Y:S01]  /*5490*/  ISETP.GT.U32.AND P1, PT, R8.reuse, R104, PT ;  /* 0x000000680800720c */ /* 0x040fe20003f24070 */
[----:B------:R-:W-:Y:S01]  /*54a0*/  @!P5 IMAD.MOV R98, RZ, RZ, -R98 ;  /* 0x000000ffff62d224 */ /* 0x000fe200078e0a62 */
[----:B------:R-:W-:Y:S01]  /*54b0*/  ISETP.GT.U32.AND P5, PT, R8, R103, PT ;  /* 0x000000670800720c */ /* 0x000fe20003fa4070 */
[----:B------:R-:W-:Y:S01]  /*54c0*/  @!P6 IMAD.MOV R99, RZ, RZ, -R99 ;  /* 0x000000ffff63e224 */ /* 0x000fe200078e0a63 */
[----:B------:R-:W-:Y:S01]  /*54d0*/  ISETP.GE.AND P6, PT, R6, RZ, PT ;  /* 0x000000ff0600720c */ /* 0x000fe20003fc6270 */
[--C-:B------:R-:W-:Y:S01]  /*54e0*/  @!P3 IMAD.IADD R101, R101, 0x1, -R8.reuse ;  /* 0x000000016565b824 */ /* 0x100fe200078e0a08 */
[----:B------:R-:W-:Y:S01]  /*54f0*/  ISETP.GE.AND P3, PT, R7, RZ, PT ;  /* 0x000000ff0700720c */ /* 0x000fe20003f66270 */
[----:B------:R-:W-:Y:S01]  /*5500*/  @!P4 IMAD.IADD R102, R102, 0x1, -R8 ;  /* 0x000000016666c824 */ /* 0x000fe200078e0a08 */
[----:B------:R-:W-:Y:S01]  /*5510*/  LOP3.LUT R7, R3, 0xce, RZ, 0xfc, !PT ;  /* 0x000000ce03077812 */ /* 0x000fe200078efcff */
[----:B------:R-:W-:Y:S01]  /*5520*/  @!P0 IMAD.MOV R100, RZ, RZ, -R100 ;  /* 0x000000ffff648224 */ /* 0x000fe200078e0a64 */
[----:B------:R-:W-:Y:S01]  /*5530*/  ISETP.GE.AND P4, PT, R105, RZ, PT ;  /* 0x000000ff6900720c */ /* 0x000fe20003f86270 */
[----:B------:R-:W-:Y:S01]  /*5540*/  IMAD.MOV R115, RZ, RZ, -R115 ;  /* 0x000000ffff737224 */ /* 0x000fe200078e0a73 */
[----:B------:R-:W-:Y:S01]  /*5550*/  IABS R105, R7 ;  /* 0x0000000700697213 */ /* 0x000fe20000000000 */
[----:B------:R-:W-:-:S02]  /*5560*/  @!P1 IMAD.IADD R104, R104, 0x1, -R8 ;  /* 0x0000000168689824 */ /* 0x000fc400078e0a08 */
[----:B------:R-:W-:Y:S01]  /*5570*/  @!P5 IMAD.IADD R103, R103, 0x1, -R8 ;  /* 0x000000016767d824 */ /* 0x000fe200078e0a08 */
[----:B------:R-:W-:Y:S01]  /*5580*/  ISETP.GE.AND P5, PT, R106, RZ, PT ;  /* 0x000000ff6a00720c */ /* 0x000fe20003fa6270 */
[----:B------:R-:W-:Y:S01]  /*5590*/  IMAD.HI.U32 R6, R4, R105, RZ ;  /* 0x0000006904067227 */ /* 0x000fe200078e00ff */
[C---:B------:R-:W-:Y:S02]  /*55a0*/  ISETP.GT.U32.AND P0, PT, R8.reuse, R104, PT ;  /* 0x000000680800720c */ /* 0x040fe40003f04070 */
[----:B------:R-:W-:Y:S01]  /*55b0*/  ISETP.GT.U32.AND P1, PT, R8, R103, PT ;  /* 0x000000670800720c */ /* 0x000fe20003f24070 */
[----:B------:R-:W-:Y:S01]  /*55c0*/  @!P6 IMAD.MOV R101, RZ, RZ, -R101 ;  /* 0x000000ffff65e224 */ /* 0x000fe200078e0a65 */
[----:B------:R-:W-:Y:S01]  /*55d0*/  ISETP.GE.AND P6, PT, R7, RZ, PT ;  /* 0x000000ff0700720c */ /* 0x000fe20003fc6270 */
[----:B------:R-:W-:Y:S01]  /*55e0*/  IMAD.MOV R7, RZ, RZ, -R6 ;  /* 0x000000ffff077224 */ /* 0x000fe200078e0a06 */
[----:B------:R-:W-:Y:S01]  /*55f0*/  LOP3.LUT R106, R3, 0xd2, RZ, 0xfc, !PT ;  /* 0x000000d2036a7812 */ /* 0x000fe200078efcff */
[----:B------:R-:W-:-:S04]  /*5600*/  IMAD.HI.U32 R6, R4, R5, RZ ;  /* 0x0000000504067227 */ /* 0x000fc800078e00ff */
[----:B------:R-:W-:Y:S01]  /*5610*/  IMAD R105, R8, R7, R105 ;  /* 0x0000000708697224 */ /* 0x000fe200078e0269 */
[----:B------:R-:W-:Y:S01]  /*5620*/  LOP3.LUT R7, R3, 0xd4, RZ, 0xfc, !PT ;  /* 0x000000d403077812 */ /* 0x000fe200078efcff */
[----:B------:R-:W-:Y:S02]  /*5630*/  @!P0 IMAD.IADD R104, R104, 0x1, -R8 ;  /* 0x0000000168688824 */ /* 0x000fe400078e0a08 */
[----:B------:R-:W-:Y:S01]  /*5640*/  IMAD.MOV R6, RZ, RZ, -R6 ;  /* 0x000000ffff067224 */ /* 0x000fe200078e0a06 */
[----:B------:R-:W-:Y:S01]  /*5650*/  ISETP.GT.U32.AND P0, PT, R8, R105, PT ;  /* 0x000000690800720c */ /* 0x000fe20003f04070 */
[----:B------:R-:W-:Y:S01]  /*5660*/  @!P3 IMAD.MOV R102, RZ, RZ, -R102 ;  /* 0x000000ffff66b224 */ /* 0x000fe200078e0a66 */
[----:B------:R-:W-:Y:S01]  /*5670*/  ISETP.GE.AND P3, PT, R107, RZ, PT ;  /* 0x000000ff6b00720c */ /* 0x000fe20003f66270 */
[----:B------:R-:W-:Y:S01]  /*5680*/  @!P1 IMAD.IADD R103, R103, 0x1, -R8 ;  /* 0x0000000167679824 */ /* 0x000fe200078e0a08 */
[----:B------:R-:W-:Y:S01]  /*5690*/  ISETP.GE.AND P1, PT, R106, RZ, PT ;  /* 0x000000ff6a00720c */ /* 0x000fe20003f26270 */
[----:B------:R-:W-:Y:S01]  /*56a0*/  @!P5 IMAD.MOV R104, RZ, RZ, -R104 ;  /* 0x000000ffff68d224 */ /* 0x000fe200078e0a68 */
[----:B------:R-:W-:Y:S01]  /*56b0*/  IABS R107, R106 ;  /* 0x0000006a006b7213 */ /* 0x000fe20000000000 */
[----:B------:R-:W-:Y:S01]  /*56c0*/  IMAD R106, R8, R6, R5 ;  /* 0x00000006086a7224 */ /* 0x000fe200078e0205 */
[----:B------:R-:W-:Y:S01]  /*56d0*/  IABS R113, R7 ;  /* 0x0000000700717213 */ /* 0x000fe20000000000 */
[----:B------:R-:W-:Y:S01]  /*56e0*/  @!P4 IMAD.MOV R103, RZ, RZ, -R103 ;  /* 0x000000ffff67c224 */ /* 0x000fe200078e0a67 */
[----:B------:R-:W-:Y:S01]  /*56f0*/  ISETP.GE.AND P4, PT, R7, RZ, PT ;  /* 0x000000ff0700720c */ /* 0x000fe20003f86270 */
[----:B------:R-:W-:Y:S01]  /*5700*/  IMAD.HI.U32 R5, R4, R107, RZ ;  /* 0x0000006b04057227 */ /* 0x000fe200078e00ff */
[----:B------:R-:W-:-:S02]  /*5710*/  ISETP.GT.U32.AND P5, PT, R8, R106, PT ;  /* 0x0000006a0800720c */ /* 0x000fc40003fa4070 */
[----:B------:R-:W-:Y:S01]  /*5720*/  LOP3.LUT R6, R3, 0xd6, RZ, 0xfc, !PT ;  /* 0x000000d603067812 */ /* 0x000fe200078efcff */
[--C-:B------:R-:W-:Y:S02]  /*5730*/  @!P0 IMAD.IADD R105, R105, 0x1, -R8.reuse ;  /* 0x0000000169698824 */ /* 0x100fe400078e0a08 */
[----:B------:R-:W-:Y:S01]  /*5740*/  IMAD.MOV R7, RZ, RZ, -R5 ;  /* 0x000000ffff077224 */ /* 0x000fe200078e0a05 */
[----:B------:R-:W-:Y:S01]  /*5750*/  IABS R109, R6 ;  /* 0x00000006006d7213 */ /* 0x000fe20000000000 */
[----:B------:R-:W-:Y:S01]  /*5760*/  IMAD.HI.U32 R108, R4, R113, RZ ;  /* 0x00000071046c7227 */ /* 0x000fe200078e00ff */
[C---:B------:R-:W-:Y:S02]  /*5770*/  ISETP.GT.U32.AND P0, PT, R8.reuse, R105, PT ;  /* 0x000000690800720c */ /* 0x040fe40003f04070 */
[----:B------:R-:W-:Y:S01]  /*5780*/  LOP3.LUT R5, R3, 0xd8, RZ, 0xfc, !PT ;  /* 0x000000d803057812 */ /* 0x000fe200078efcff */
[----:B------:R-:W-:Y:S02]  /*5790*/  IMAD R107, R8, R7, R107 ;  /* 0x00000007086b7224 */ /* 0x000fe400078e026b */
[----:B------:R-:W-:Y:S01]  /*57a0*/  @!P5 IMAD.IADD R106, R106, 0x1, -R8 ;  /* 0x000000016a6ad824 */ /* 0x000fe200078e0a08 */
[----:B------:R-:W-:Y:S01]  /*57b0*/  IABS R110, R5 ;  /* 0x00000005006e7213 */ /* 0x000fe20000000000 */
[----:B------:R-:W-:-:S03]  /*57c0*/  IMAD.HI.U32 R7, R4, R109, RZ ;  /* 0x0000006d04077227 */ /* 0x000fc600078e00ff */
[C---:B------:R-:W-:Y:S01]  /*57d0*/  ISETP.GT.U32.AND P5, PT, R8.reuse, R106, PT ;  /* 0x0000006a0800720c */ /* 0x040fe20003fa4070 */
[----:B------:R-:W-:Y:S02]  /*57e0*/  IMAD.MOV R108, RZ, RZ, -R108 ;  /* 0x000000ffff6c7224 */ /* 0x000fe400078e0a6c */
[----:B------:R-:W-:Y:S01]  /*57f0*/  @!P0 IMAD.IADD R105, R105, 0x1, -R8 ;  /* 0x0000000169698824 */ /* 0x000fe200078e0a08 */
[C---:B------:R-:W-:Y:S01]  /*5800*/  ISETP.GT.U32.AND P0, PT, R8.reuse, R107, PT ;  /* 0x0000006b0800720c */ /* 0x040fe20003f04070 */
[----:B------:R-:W-:Y:S02]  /*5810*/  IMAD.MOV R7, RZ, RZ, -R7 ;  /* 0x000000ffff077224 */ /* 0x000fe400078e0a07 */
[C---:B------:R-:W-:Y:S02]  /*5820*/  IMAD R108, R8.reuse, R108, R113 ;  /* 0x0000006c086c7224 */ /* 0x040fe400078e0271 */
[----:B------:R-:W-:Y:S02]  /*5830*/  IMAD R109, R8, R7, R109 ;  /* 0x00000007086d7224 */ /* 0x000fe400078e026d */
[----:B------:R-:W-:-:S04]  /*5840*/  IMAD.HI.U32 R113, R4, R110, RZ ;  /* 0x0000006e04717227 */ /* 0x000fc800078e00ff */
[--C-:B------:R-:W-:Y:S01]  /*5850*/  @!P5 IMAD.IADD R106, R106, 0x1, -R8.reuse ;  /* 0x000000016a6ad824 */ /* 0x100fe200078e0a08 */
[C---:B------:R-:W-:Y:S01]  /*5860*/  ISETP.GT.U32.AND P5, PT, R8.reuse, R108, PT ;  /* 0x0000006c0800720c */ /* 0x040fe20003fa4070 */
[----:B------:R-:W-:Y:S01]  /*5870*/  @!P0 IMAD.IADD R107, R107, 0x1, -R8 ;  /* 0x000000016b6b8824 */ /* 0x000fe200078e0a08 */
[----:B------:R-:W-:Y:S01]  /*5880*/  ISETP.GT.U32.AND P0, PT, R8, R109, PT ;  /* 0x0000006d0800720c */ /* 0x000fe20003f04070 */
[----:B------:R-:W-:Y:S02]  /*5890*/  IMAD.MOV R113, RZ, RZ, -R113 ;  /* 0x000000ffff717224 */ /* 0x000fe400078e0a71 */
[----:B------:R-:W-:-:S04]  /*58a0*/  IMAD.HI.U32 R7, R4, R111, RZ ;  /* 0x0000006f04077227 */ /* 0x000fc800078e00ff */
[----:B------:R-:W-:Y:S02]  /*58b0*/  IMAD R110, R8, R113, R110 ;  /* 0x00000071086e7224 */ /* 0x000fe400078e026e */
[----:B------:R-:W-:Y:S02]  /*58c0*/  IMAD.MOV R7, RZ, RZ, -R7 ;  /* 0x000000ffff077224 */ /* 0x000fe400078e0a07 */
[--C-:B------:R-:W-:Y:S01]  /*58d0*/  @!P5 IMAD.IADD R108, R108, 0x1, -R8.reuse ;  /* 0x000000016c6cd824 */ /* 0x100fe200078e0a08 */
[C---:B------:R-:W-:Y:S01]  /*58e0*/  ISETP.GT.U32.AND P5, PT, R8.reuse, R107, PT ;  /* 0x0000006b0800720c */ /* 0x040fe20003fa4070 */
[----:B------:R-:W-:Y:S02]  /*58f0*/  @!P0 IMAD.IADD R109, R109, 0x1, -R8 ;  /* 0x000000016d6d8824 */ /* 0x000fe400078e0a08 */
[----:B------:R-:W-:Y:S01]  /*5900*/  IMAD.MOV.U32 R113, RZ, RZ, R114 ;  /* 0x000000ffff717224 */ /* 0x000fe200078e0072 */
[C---:B------:R-:W-:Y:S01]  /*5910*/  ISETP.GT.U32.AND P0, PT, R8.reuse, R108, PT ;  /* 0x0000006c0800720c */ /* 0x040fe20003f04070 */
[----:B------:R-:W-:Y:S01]  /*5920*/  @!P3 IMAD.MOV R106, RZ, RZ, -R106 ;  /* 0x000000ffff6ab224 */ /* 0x000fe200078e0a6a */
[C---:B------:R-:W-:Y:S01]  /*5930*/  ISETP.GT.U32.AND P3, PT, R8.reuse, R110, PT ;  /* 0x0000006e0800720c */ /* 0x040fe20003f64070 */
[C---:B------:R-:W-:Y:S01]  /*5940*/  IMAD R112, R8.reuse, R115, R112 ;  /* 0x0000007308707224 */ /* 0x040fe200078e0270 */
[----:B------:R-:W-:Y:S01]  /*5950*/  IABS R115, R118 ;  /* 0x0000007600737213 */ /* 0x000fe20000000000 */
[----:B------:R-:W-:-:S02]  /*5960*/  IMAD R111, R8, R7, R111 ;  /* 0x00000007086f7224 */ /* 0x000fc400078e026f */
[----:B------:R-:W-:-:S04]  /*5970*/  IMAD.HI.U32 R7, R4, R113, RZ ;  /* 0x0000007104077227 */ /* 0x000fc800078e00ff */
[----:B------:R-:W-:Y:S02]  /*5980*/  IMAD.MOV R7, RZ, RZ, -R7 ;  /* 0x000000ffff077224 */ /* 0x000fe400078e0a07 */
[--C-:B------:R-:W-:Y:S01]  /*5990*/  @!P0 IMAD.IADD R108, R108, 0x1, -R8.reuse ;  /* 0x000000016c6c8824 */ /* 0x100fe200078e0a08 */
[C---:B------:R-:W-:Y:S01]  /*59a0*/  ISETP.GT.U32.AND P0, PT, R8.reuse, R112, PT ;  /* 0x000000700800720c */ /* 0x040fe20003f04070 */
[C---:B------:R-:W-:Y:S02]  /*59b0*/  IMAD R113, R8.reuse, R7, R113 ;  /* 0x0000000708717224 */ /* 0x040fe400078e0271 */
[----:B------:R-:W-:Y:S01]  /*59c0*/  @!P6 IMAD.MOV R105, RZ, RZ, -R105 ;  /* 0x000000ffff69e224 */ /* 0x000fe200078e0a69 */
[----:B------:R-:W-:Y:S01]  /*59d0*/  ISETP.GT.U32.AND P6, PT, R8, R109, PT ;  /* 0x0000006d0800720c */ /* 0x000fe20003fc4070 */
[----:B------:R-:W-:Y:S01]  /*59e0*/  @!P3 IMAD.IADD R110, R110, 0x1, -R8 ;  /* 0x000000016e6eb824 */ /* 0x000fe200078e0a08 */
[----:B------:R-:W-:Y:S01]  /*59f0*/  ISETP.GT.U32.AND P3, PT, R8, R113, PT ;  /* 0x000000710800720c */ /* 0x000fe20003f64070 */
[----:B------:R-:W-:-:S02]  /*5a00*/  IMAD.MOV.U32 R114, RZ, RZ, R116 ;  /* 0x000000ffff727224 */ /* 0x000fc400078e0074 */
[----:B------:R-:W-:Y:S01]  /*5a10*/  @!P5 IMAD.IADD R107, R107, 0x1, -R8 ;  /* 0x000000016b6bd824 */ /* 0x000fe200078e0a08 */
[----:B------:R-:W-:Y:S01]  /*5a20*/  ISETP.GT.U32.AND P5, PT, R8, R111, PT ;  /* 0x0000006f0800720c */ /* 0x000fe20003fa4070 */
[----:B------:R-:W-:Y:S02]  /*5a30*/  @!P4 IMAD.MOV R108, RZ, RZ, -R108 ;  /* 0x000000ffff6cc224 */ /* 0x000fe400078e0a6c */
[----:B------:R-:W-:Y:S01]  /*5a40*/  @!P0 IMAD.IADD R112, R112, 0x1, -R8 ;  /* 0x0000000170708824 */ /* 0x000fe200078e0a08 */
[----:B------:R-:W-:Y:S01]  /*5a50*/  ISETP.GT.U32.AND P0, PT, R8, R110, PT ;  /* 0x0000006e0800720c */ /* 0x000fe20003f04070 */
[----:B------:R-:W-:-:S03]  /*5a60*/  IMAD.HI.U32 R7, R4, R114, RZ ;  /* 0x0000007204077227 */ /* 0x000fc600078e00ff */
[----:B------:R-:W-:Y:S01]  /*5a70*/  ISETP.GT.U32.AND P4, PT, R8, R112, PT ;  /* 0x000000700800720c */ /* 0x000fe20003f84070 */
[--C-:B------:R-:W-:Y:S01]  /*5a80*/  @!P6 IMAD.IADD R109, R109, 0x1, -R8.reuse ;  /* 0x000000016d6de824 */ /* 0x100fe200078e0a08 */
[----:B------:R-:W-:Y:S01]  /*5a90*/  ISETP.GE.AND P6, PT, R6, RZ, PT ;  /* 0x000000ff0600720c */ /* 0x000fe20003fc6270 */
[----:B------:R-:W-:Y:S01]  /*5aa0*/  IMAD.MOV R6, RZ, RZ, -R7 ;  /* 0x000000ffff067224 */ /* 0x000fe200078e0a07 */
[----:B------:R-:W-:Y:S01]  /*5ab0*/  LOP3.LUT R7, R3, 0xe4, RZ, 0xfc, !PT ;  /* 0x000000e403077812 */ /* 0x000fe200078efcff */
[----:B------:R-:W-:Y:S02]  /*5ac0*/  @!P3 IMAD.IADD R113, R113, 0x1, -R8 ;  /* 0x000000017171b824 */ /* 0x000fe400078e0a08 */
[C---:B------:R-:W-:Y:S01]  /*5ad0*/  IMAD R114, R8.reuse, R6, R114 ;  /* 0x0000000608727224 */ /* 0x040fe200078e0272 */
[----:B------:R-:W-:Y:S01]  /*5ae0*/  IABS R116, R7 ;  /* 0x0000000700747213 */ /* 0x000fe20000000000 */
[--C-:B------:R-:W-:Y:S01]  /*5af0*/  @!P5 IMAD.IADD R111, R111, 0x1, -R8.reuse ;  /* 0x000000016f6fd824 */ /* 0x100fe200078e0a08 */
[----:B------:R-:W-:Y:S01]  /*5b00*/  ISETP.GT.U32.AND P3, PT, R8, R113, PT ;  /* 0x000000710800720c */ /* 0x000fe20003f64070 */
[--C-:B------:R-:W-:Y:S01]  /*5b10*/  @!P0 IMAD.IADD R110, R110, 0x1, -R8.reuse ;  /* 0x000000016e6e8824 */ /* 0x100fe200078e0a08 */
[----:B------:R-:W-:Y:S01]  /*5b20*/  ISETP.GE.AND P5, PT, R5, RZ, PT ;  /* 0x000000ff0500720c */ /* 0x000fe20003fa6270 */
[----:B------:R-:W-:Y:S01]  /*5b30*/  @!P4 IMAD.IADD R112, R112, 0x1, -R8 ;  /* 0x000000017070c824 */ /* 0x000fe200078e0a08 */
[----:B------:R-:W-:Y:S01]  /*5b40*/  ISETP.GT.U32.AND P0, PT, R8, R114, PT ;  /* 0x000000720800720c */ /* 0x000fe20003f04070 */
[----:B------:R-:W-:Y:S01]  /*5b50*/  IMAD.HI.U32 R5, R4, R116, RZ ;  /* 0x0000007404057227 */ /* 0x000fe200078e00ff */
[----:B------:R-:W-:-:S03]  /*5b60*/  ISETP.GE.AND P4, PT, R119, RZ, PT ;  /* 0x000000ff7700720c */ /* 0x000fc60003f86270 */
[----:B------:R-:W-:Y:S02]  /*5b70*/  IMAD.MOV R5, RZ, RZ, -R5 ;  /* 0x000000ffff057224 */ /* 0x000fe400078e0a05 */
[----:B------:R-:W-:-:S04]  /*5b80*/  IMAD.HI.U32 R6, R4, R115, RZ ;  /* 0x0000007304067227 */ /* 0x000fc800078e00ff */
[----:B------:R-:W-:Y:S01]  /*5b90*/  @!P3 IMAD.IADD R113, R113, 0x1, -R8 ;  /* 0x000000017171b824 */ /* 0x000fe200078e0a08 */
[----:B------:R-:W-:Y:S01]  /*5ba0*/  ISETP.GE.AND P3, PT, R121, RZ, PT ;  /* 0x000000ff7900720c */ /* 0x000fe20003f66270 */
[----:B------:R-:W-:Y:S01]  /*5bb0*/  IMAD R116, R8, R5, R116 ;  /* 0x0000000508747224 */ /* 0x000fe200078e0274 */
[C---:B------:R-:W-:Y:S01]  /*5bc0*/  LOP3.LUT R5, R3.reuse, 0xe6, RZ, 0xfc, !PT ;  /* 0x000000e603057812 */ /* 0x040fe200078efcff */
[----:B------:R-:W-:Y:S01]  /*5bd0*/  @!P0 IMAD.IADD R114, R114, 0x1, -R8 ;  /* 0x0000000172728824 */ /* 0x000fe200078e0a08 */
[----:B------:R-:W-:Y:S01]  /*5be0*/  LOP3.LUT R121, R3, 0xec, RZ, 0xfc, !PT ;  /* 0x000000ec03797812 */ /* 0x000fe200078efcff */
[----:B------:R-:W-:Y:S01]  /*5bf0*/  @!P4 IMAD.MOV R113, RZ, RZ, -R113 ;  /* 0x000000ffff71c224 */ /* 0x000fe200078e0a71 */
[C---:B------:R-:W-:Y:S01]  /*5c00*/  ISETP.GT.U32.AND P4, PT, R8.reuse, R116, PT ;  /* 0x000000740800720c */ /* 0x040fe20003f84070 */
[----:B------:R-:W-:Y:S01]  /*5c10*/  @!P5 IMAD.MOV R110, RZ, RZ, -R110 ;  /* 0x000000ffff6ed224 */ /* 0x000fe200078e0a6e */
[C---:B------:R-:W-:Y:S01]  /*5c20*/  ISETP.GT.U32.AND P5, PT, R8.reuse, R114, PT ;  /* 0x000000720800720c */ /* 0x040fe20003fa4070 */
[----:B------:R-:W-:Y:S01]  /*5c30*/  @!P1 IMAD.MOV R107, RZ, RZ, -R107 ;  /* 0x000000ffff6b9224 */ /* 0x000fe200078e0a6b */
[----:B------:R-:W-:Y:S01]  /*5c40*/  ISETP.GT.U32.AND P1, PT, R8, R111, PT ;  /* 0x0000006f0800720c */ /* 0x000fe20003f24070 */
[----:B------:R-:W-:Y:S01]  /*5c50*/  @!P6 IMAD.MOV R109, RZ, RZ, -R109 ;  /* 0x000000ffff6de224 */ /* 0x000fe200078e0a6d */
[----:B------:R-:W-:Y:S01]  /*5c60*/  ISETP.GE.AND P6, PT, R117, RZ, PT ;  /* 0x000000ff7500720c */ /* 0x000fe20003fc6270 */
[----:B------:R-:W-:Y:S01]  /*5c70*/  IMAD.MOV R6, RZ, RZ, -R6 ;  /* 0x000000ffff067224 */ /* 0x000fe200078e0a06 */
[----:B------:R-:W-:Y:S01]  /*5c80*/  IABS R117, R5 ;  /* 0x0000000500757213 */ /* 0x000fe20000000000 */
[----:B------:R-:W-:-:S04]  /*5c90*/  IMAD.HI.U32 R125, R4, R124, RZ ;  /* 0x0000007c047d7227 */ /* 0x000fc800078e00ff */
[--C-:B------:R-:W-:Y:S02]  /*5ca0*/  @!P4 IMAD.IADD R116, R116, 0x1, -R8.reuse ;  /* 0x000000017474c824 */ /* 0x100fe400078e0a08 */
[----:B------:R-:W-:Y:S01]  /*5cb0*/  @!P5 IMAD.IADD R114, R114, 0x1, -R8 ;  /* 0x000000017272d824 */ /* 0x000fe200078e0a08 */
[----:B------:R-:W-:Y:S01]  /*5cc0*/  ISETP.GE.AND P5, PT, R5, RZ, PT ;  /* 0x000000ff0500720c */ /* 0x000fe20003fa6270 */
[C---:B------:R-:W-:Y:S01]  /*5cd0*/  IMAD R115, R8.reuse, R6, R115 ;  /* 0x0000000608737224 */ /* 0x040fe200078e0273 */
[----:B------:R-:W-:Y:S01]  /*5ce0*/  ISETP.GT.U32.AND P4, PT, R8, R116, PT ;  /* 0x000000740800720c */ /* 0x000fe20003f84070 */
[----:B------:R-:W-:Y:S01]  /*5cf0*/  IMAD.HI.U32 R5, R4, R117, RZ ;  /* 0x0000007504057227 */ /* 0x000fe200078e00ff */
[----:B------:R-:W-:Y:S02]  /*5d00*/  LOP3.LUT R6, R3, 0xe8, RZ, 0xfc, !PT ;  /* 0x000000e803067812 */ /* 0x000fe400078efcff */
[----:B------:R-:W-:Y:S01]  /*5d10*/  ISETP.GT.U32.AND P0, PT, R8, R115, PT ;  /* 0x000000730800720c */ /* 0x000fe20003f04070 */
[----:B------:R-:W-:-:S02]  /*5d20*/  IMAD.MOV R5, RZ, RZ, -R5 ;  /* 0x000000ffff057224 */ /* 0x000fc400078e0a05 */
[--C-:B------:R-:W-:Y:S01]  /*5d30*/  @!P1 IMAD.IADD R111, R111, 0x1, -R8.reuse ;  /* 0x000000016f6f9824 */ /* 0x100fe200078e0a08 */
[----:B------:R-:W-:Y:S01]  /*5d40*/  ISETP.GE.AND P1, PT, R120, RZ, PT ;  /* 0x000000ff7800720c */ /* 0x000fe20003f26270 */
[----:B------:R-:W-:Y:S01]  /*5d50*/  IMAD R117, R8, R5, R117 ;  /* 0x0000000508757224 */ /* 0x000fe200078e0275 */
[----:B------:R-:W-:Y:S01]  /*5d60*/  IABS R120, R121 ;  /* 0x0000007900787213 */ /* 0x000fe20000000000 */
[----:B------:R-:W-:Y:S01]  /*5d70*/  @!P6 IMAD.MOV R111, RZ, RZ, -R111 ;  /* 0x000000ffff6fe224 */ /* 0x000fe200078e0a6f */
[----:B------:R-:W-:Y:S01]  /*5d80*/  ISETP.GE.AND P6, PT, R118, RZ, PT ;  /* 0x000000ff7600720c */ /* 0x000fe20003fc6270 */
[----:B------:R-:W-:Y:S01]  /*5d90*/  @!P4 IMAD.IADD R116, R116, 0x1, -R8 ;  /* 0x000000017474c824 */ /* 0x000fe200078e0a08 */
[----:B------:R-:W-:Y:S01]  /*5da0*/  ISETP.GT.U32.AND P4, PT, R8, R117, PT ;  /* 0x000000750800720c */ /* 0x000fe20003f84070 */
[----:B------:R-:W-:Y:S01]  /*5db0*/  @!P3 IMAD.MOV R114, RZ, RZ, -R114 ;  /* 0x000000ffff72b224 */ /* 0x000fe200078e0a72 */
[----:B------:R-:W-:Y:S01]  /*5dc0*/  IABS R118, R6 ;  /* 0x0000000600767213 */ /* 0x000fe20000000000 */
[----:B------:R-:W-:Y:S01]  /*5dd0*/  @!P0 IMAD.IADD R115, R115, 0x1, -R8 ;  /* 0x0000000173738824 */ /* 0x000fe200078e0a08 */
[----:B------:R-:W-:-:S03]  /*5de0*/  ISETP.GE.AND P3, PT, R6, RZ, PT ;  /* 0x000000ff0600720c */ /* 0x000fc60003f66270 */
[----:B------:R-:W-:Y:S01]  /*5df0*/  @!P1 IMAD.MOV R112, RZ, RZ, -R112 ;  /* 0x000000ffff709224 */ /* 0x000fe200078e0a70 */
[----:B------:R-:W-:Y:S01]  /*5e00*/  ISETP.GE.AND P1, PT, R7, RZ, PT ;  /* 0x000000ff0700720c */ /* 0x000fe20003f26270 */
[----:B------:R-:W-:Y:S01]  /*5e10*/  IMAD.HI.U32 R6, R4, R118, RZ ;  /* 0x0000007604067227 */ /* 0x000fe200078e00ff */
[C---:B------:R-:W-:Y:S02]  /*5e20*/  ISETP.GT.U32.AND P0, PT, R8.reuse, R115, PT ;  /* 0x000000730800720c */ /* 0x040fe40003f04070 */
[----:B------:R-:W-:Y:S01]  /*5e30*/  LOP3.LUT R7, R3, 0xea, RZ, 0xfc, !PT ;  /* 0x000000ea03077812 */ /* 0x000fe200078efcff */
[----:B------:R-:W-:Y:S01]  /*5e40*/  @!P4 IMAD.IADD R117, R117, 0x1, -R8 ;  /* 0x000000017575c824 */ /* 0x000fe200078e0a08 */
[----:B------:R-:W-:Y:S01]  /*5e50*/  IABS R3, R10 ;  /* 0x0000000a00037213 */ /* 0x000fe20000000000 */
[----:B------:R-:W-:Y:S01]  /*5e60*/  IMAD.MOV R5, RZ, RZ, -R6 ;  /* 0x000000ffff057224 */ /* 0x000fe200078e0a06 */
[----:B------:R-:W-:Y:S02]  /*5e70*/  IABS R119, R7 ;  /* 0x0000000700777213 */ /* 0x000fe40000000000 */
[C---:B------:R-:W-:Y:S01]  /*5e80*/  ISETP.GT.U32.AND P4, PT, R8.reuse, R117, PT ;  /* 0x000000750800720c */ /* 0x040fe20003f84070 */
[----:B------:R-:W-:-:S02]  /*5e90*/  IMAD R118, R8, R5, R118 ;  /* 0x0000000508767224 */ /* 0x000fc400078e0276 */
[----:B------:R-:W-:-:S04]  /*5ea0*/  IMAD.HI.U32 R6, R4, R119, RZ ;  /* 0x0000007704067227 */ /* 0x000fc800078e00ff */
[----:B------:R-:W-:Y:S01]  /*5eb0*/  @!P0 IMAD.IADD R115, R115, 0x1, -R8 ;  /* 0x0000000173738824 */ /* 0x000fe200078e0a08 */
[----:B------:R-:W-:Y:S01]  /*5ec0*/  ISETP.GE.AND P0, PT, R7, RZ, PT ;  /* 0x000000ff0700720c */ /* 0x000fe20003f06270 */
[----:B------:R-:W-:Y:S02]  /*5ed0*/  IMAD.MOV R5, RZ, RZ, -R6 ;  /* 0x000000ffff057224 */ /* 0x000fe400078e0a06 */
[----:B------:R-:W-:Y:S01]  /*5ee0*/  @!P6 IMAD.MOV R115, RZ, RZ, -R115 ;  /* 0x000000ffff73e224 */ /* 0x000fe200078e0a73 */
[----:B------:R-:W-:Y:S01]  /*5ef0*/  ISETP.GE.AND P6, PT, R121, RZ, PT ;  /* 0x000000ff7900720c */ /* 0x000fe20003fc6270 */
[C---:B------:R-:W-:Y:S01]  /*5f00*/  IMAD R119, R8.reuse, R5, R119 ;  /* 0x0000000508777224 */ /* 0x040fe200078e0277 */
[----:B------:R-:W-:Y:S01]  /*5f10*/  IABS R121, R0 ;  /* 0x0000000000797213 */ /* 0x000fe20000000000 */
[----:B------:R-:W-:Y:S01]  /*5f20*/  @!P1 IMAD.MOV R116, RZ, RZ, -R116 ;  /* 0x000000ffff749224 */ /* 0x000fe200078e0a74 */
[----:B------:R-:W-:Y:S01]  /*5f30*/  ISETP.GT.U32.AND P1, PT, R8, R118, PT ;  /* 0x000000760800720c */ /* 0x000fe20003f24070 */
[----:B------:R-:W-:-:S04]  /*5f40*/  IMAD.HI.U32 R7, R4, R120, RZ ;  /* 0x0000007804077227 */ /* 0x000fc800078e00ff */
[----:B------:R-:W-:Y:S01]  /*5f50*/  @!P4 IMAD.IADD R117, R117, 0x1, -R8 ;  /* 0x000000017575c824 */ /* 0x000fe200078e0a08 */
[----:B------:R-:W-:Y:S01]  /*5f60*/  ISETP.GT.U32.AND P4, PT, R8, R119, PT ;  /* 0x000000770800720c */ /* 0x000fe20003f84070 */
[----:B------:R-:W-:-:S04]  /*5f70*/  IMAD.HI.U32 R5, R4, R121, RZ ;  /* 0x0000007904057227 */ /* 0x000fc800078e00ff */
[----:B------:R-:W-:Y:S02]  /*5f80*/  IMAD.MOV R6, RZ, RZ, -R7 ;  /* 0x000000ffff067224 */ /* 0x000fe400078e0a07 */
[----:B------:R-:W-:Y:S02]  /*5f90*/  IMAD.MOV R5, RZ, RZ, -R5 ;  /* 0x000000ffff057224 */ /* 0x000fe400078e0a05 */
[----:B------:R-:W-:Y:S02]  /*5fa0*/  IMAD R120, R8, R6, R120 ;  /* 0x0000000608787224 */ /* 0x000fe400078e0278 */
[--C-:B------:R-:W-:Y:S02]  /*5fb0*/  @!P1 IMAD.IADD R118, R118, 0x1, -R8.reuse ;  /* 0x0000000176769824 */ /* 0x100fe400078e0a08 */
[C---:B------:R-:W-:Y:S02]  /*5fc0*/  IMAD R121, R8.reuse, R5, R121 ;  /* 0x0000000508797224 */ /* 0x040fe400078e0279 */
[----:B------:R-:W-:Y:S01]  /*5fd0*/  @!P5 IMAD.MOV R117, RZ, RZ, -R117 ;  /* 0x000000ffff75d224 */ /* 0x000fe200078e0a75 */
[C---:B------:R-:W-:Y:S01]  /*5fe0*/  ISETP.GT.U32.AND P5, PT, R8.reuse, R120, PT ;  /* 0x000000780800720c */ /* 0x040fe20003fa4070 */
[----:B------:R-:W-:Y:S01]  /*5ff0*/  @!P4 IMAD.IADD R119, R119, 0x1, -R8 ;  /* 0x000000017777c824 */ /* 0x000fe200078e0a08 */
[----:B------:R-:W-:Y:S01]  /*6000*/  ISETP.GT.U32.AND P1, PT, R8, R118, PT ;  /* 0x000000760800720c */ /* 0x000fe20003f24070 */
[----:B------:R-:W-:Y:S01]  /*6010*/  IMAD.HI.U32 R6, R4, R122, RZ ;  /* 0x0000007a04067227 */ /* 0x000fe200078e00ff */
[----:B------:R-:W-:-:S03]  /*6020*/  ISETP.GT.U32.AND P4, PT, R8, R121, PT ;  /* 0x000000790800720c */ /* 0x000fc60003f84070 */
[----:B------:R-:W-:-:S04]  /*6030*/  IMAD.HI.U32 R7, R4, R123, RZ ;  /* 0x0000007b04077227 */ /* 0x000fc800078e00ff */
[----:B------:R-:W-:Y:S02]  /*6040*/  IMAD.MOV R6, RZ, RZ, -R6 ;  /* 0x000000ffff067224 */ /* 0x000fe400078e0a06 */
[--C-:B------:R-:W-:Y:S01]  /*6050*/  @!P5 IMAD.IADD R120, R120, 0x1, -R8.reuse ;  /* 0x000000017878d824 */ /* 0x100fe200078e0a08 */
[----:B------:R-:W-:Y:S01]  /*6060*/  ISETP.GT.U32.AND P5, PT, R8, R119, PT ;  /* 0x000000770800720c */ /* 0x000fe20003fa4070 */
[--C-:B------:R-:W-:Y:S01]  /*6070*/  @!P1 IMAD.IADD R118, R118, 0x1, -R8.reuse ;  /* 0x0000000176769824 */ /* 0x100fe200078e0a08 */
[----:B------:R-:W-:Y:S01]  /*6080*/  ISETP.GE.AND P1, PT, R0, RZ, PT ;  /* 0x000000ff0000720c */ /* 0x000fe20003f26270 */
[----:B------:R-:W-:Y:S01]  /*6090*/  @!P4 IMAD.IADD R121, R121, 0x1, -R8 ;  /* 0x000000017979c824 */ /* 0x000fe200078e0a08 */
[C---:B------:R-:W-:Y:S01]  /*60a0*/  ISETP.GT.U32.AND P4, PT, R8.reuse, R120, PT ;  /* 0x000000780800720c */ /* 0x040fe20003f84070 */
[----:B------:R-:W-:Y:S02]  /*60b0*/  @!P3 IMAD.MOV R118, RZ, RZ, -R118 ;  /* 0x000000ffff76b224 */ /* 0x000fe400078e0a76 */
[----:B------:R-:W-:Y:S01]  /*60c0*/  IMAD.MOV R7, RZ, RZ, -R7 ;  /* 0x000000ffff077224 */ /* 0x000fe200078e0a07 */
[C---:B------:R-:W-:Y:S01]  /*60d0*/  ISETP.GT.U32.AND P3, PT, R8.reuse, R121, PT ;  /* 0x000000790800720c */ /* 0x040fe20003f64070 */
[C---:B------:R-:W-:Y:S01]  /*60e0*/  IMAD R122, R8.reuse, R6, R122 ;  /* 0x00000006087a7224 */ /* 0x040fe200078e027a */
[----:B------:R-:W-:Y:S01]  /*60f0*/  IABS R6, R64 ;  /* 0x0000004000067213 */ /* 0x000fe20000000000 */
[----:B------:R-:W-:Y:S01]  /*6100*/  IMAD.MOV R5, RZ, RZ, -R125 ;  /* 0x000000ffff057224 */ /* 0x000fe200078e0a7d */
[----:B------:R-:W-:Y:S01]  /*6110*/  IABS R125, R11 ;  /* 0x0000000b007d7213 */ /* 0x000fe20000000000 */
[----:B------:R-:W-:-:S02]  /*6120*/  IMAD R123, R8, R7, R123 ;  /* 0x00000007087b7224 */ /* 0x000fc400078e027b */
[----:B------:R-:W-:Y:S01]  /*6130*/  @!P5 IMAD.IADD R119, R119, 0x1, -R8 ;  /* 0x000000017777d824 */ /* 0x000fe200078e0a08 */
[C---:B------:R-:W-:Y:S01]  /*6140*/  ISETP.GT.U32.AND P5, PT, R8.reuse, R122, PT ;  /* 0x0000007a0800720c */ /* 0x040fe20003fa4070 */
[----:B------:R-:W-:Y:S02]  /*6150*/  IMAD R124, R8, R5, R124 ;  /* 0x00000005087c7224 */ /* 0x000fe400078e027c */
[--C-:B------:R-:W-:Y:S01]  /*6160*/  @!P4 IMAD.IADD R120, R120, 0x1, -R8.reuse ;  /* 0x000000017878c824 */ /* 0x100fe200078e0a08 */
[C---:B------:R-:W-:Y:S01]  /*6170*/  ISETP.GT.U32.AND P4, PT, R8.reuse, R123, PT ;  /* 0x0000007b0800720c */ /* 0x040fe20003f84070 */
[----:B------:R-:W-:Y:S01]  /*6180*/  @!P3 IMAD.IADD R121, R121, 0x1, -R8 ;  /* 0x000000017979b824 */ /* 0x000fe200078e0a08 */
[----:B------:R-:W-:Y:S01]  /*6190*/  ISETP.GT.U32.AND P3, PT, R8, R124, PT ;  /* 0x0000007c0800720c */ /* 0x000fe20003f64070 */
[----:B------:R-:W-:-:S04]  /*61a0*/  IMAD.HI.U32 R7, R4, R3, RZ ;  /* 0x0000000304077227 */ /* 0x000fc800078e00ff */
[----:B------:R-:W-:Y:S01]  /*61b0*/  @!P1 IMAD.MOV R121, RZ, RZ, -R121 ;  /* 0x000000ffff799224 */ /* 0x000fe200078e0a79 */
[----:B------:R-:W-:Y:S01]  /*61c0*/  ISETP.GE.AND P1, PT, R2, RZ, PT ;  /* 0x000000ff0200720c */ /* 0x000fe20003f26270 */
[----:B------:R-:W-:Y:S01]  /*61d0*/  @!P5 IMAD.IADD R122, R122, 0x1, -R8 ;  /* 0x000000017a7ad824 */ /* 0x000fe200078e0a08 */
[----:B------:R-:W0:Y:S01]  /*61e0*/  S2R R2, SR_TID.X ;  /* 0x0000000000027919 */ /* 0x000e220000002100 */
[----:B------:R-:W-:Y:S01]  /*61f0*/  IMAD.HI.U32 R5, R4, R125, RZ ;  /* 0x0000007d04057227 */ /* 0x000fe200078e00ff */
[----:B------:R-:W-:-:S03]  /*6200*/  ISETP.GE.AND P5, PT, R13, RZ, PT ;  /* 0x000000ff0d00720c */ /* 0x000fc60003fa6270 */
[----:B------:R-:W-:Y:S02]  /*6210*/  IMAD.MOV R0, RZ, RZ, -R7 ;  /* 0x000000ffff007224 */ /* 0x000fe400078e0a07 */
[--C-:B------:R-:W-:Y:S01]  /*6220*/  @!P4 IMAD.IADD R123, R123, 0x1, -R8.reuse ;  /* 0x000000017b7bc824 */ /* 0x100fe200078e0a08 */
[C---:B------:R-:W-:Y:S01]  /*6230*/  ISETP.GT.U32.AND P4, PT, R8.reuse, R122, PT ;  /* 0x0000007a0800720c */ /* 0x040fe20003f84070 */
[----:B------:R-:W-:Y:S02]  /*6240*/  IMAD.MOV R5, RZ, RZ, -R5 ;  /* 0x000000ffff057224 */ /* 0x000fe400078e0a05 */
[----:B------:R-:W-:Y:S02]  /*6250*/  IMAD R3, R8, R0, R3 ;  /* 0x0000000008037224 */ /* 0x000fe400078e0203 */
[----:B------:R-:W-:Y:S01]  /*6260*/  @!P3 IMAD.IADD R124, R124, 0x1, -R8 ;  /* 0x000000017c7cb824 */ /* 0x000fe200078e0a08 */
[----:B------:R-:W1:Y:S01]  /*6270*/  LDS R0, [UR9] ;  /* 0x00000009ff007984 */ /* 0x000e620008000800 */
[C---:B------:R-:W-:Y:S01]  /*6280*/  IMAD R125, R8.reuse, R5, R125 ;  /* 0x00000005087d7224 */ /* 0x040fe200078e027d */
[----:B------:R-:W-:Y:S01]  /*6290*/  ISETP.GT.U32.AND P3, PT, R8, R123, PT ;  /* 0x0000007b0800720c */ /* 0x000fe20003f64070 */
[----:B------:R-:W-:-:S04]  /*62a0*/  IMAD.HI.U32 R5, R4, R6, RZ ;  /* 0x0000000604057227 */ /* 0x000fc800078e00ff */
[----:B------:R-:W-:Y:S01]  /*62b0*/  @!P6 IMAD.MOV R120, RZ, RZ, -R120 ;  /* 0x000000ffff78e224 */ /* 0x000fe200078e0a78 */
[----:B------:R-:W-:Y:S01]  /*62c0*/  ISETP.GT.U32.AND P6, PT, R8, R125, PT ;  /* 0x0000007d0800720c */ /* 0x000fe20003fc4070 */
[----:B------:R-:W-:Y:S02]  /*62d0*/  IMAD.MOV R5, RZ, RZ, -R5 ;  /* 0x000000ffff057224 */ /* 0x000fe400078e0a05 */
[----:B------:R-:W-:Y:S01]  /*62e0*/  @!P4 IMAD.IADD R122, R122, 0x1, -R8 ;  /* 0x000000017a7ac824 */ /* 0x000fe200078e0a08 */
[C---:B------:R-:W-:Y:S01]  /*62f0*/  ISETP.GT.U32.AND P4, PT, R8.reuse, R3, PT ;  /* 0x000000030800720c */ /* 0x040fe20003f84070 */
[C---:B------:R-:W-:Y:S02]  /*6300*/  IMAD R6, R8.reuse, R5, R6 ;  /* 0x0000000508067224 */ /* 0x040fe400078e0206 */
[----:B------:R-:W-:Y:S02]  /*6310*/  @!P3 IMAD.IADD R123, R123, 0x1, -R8 ;  /* 0x000000017b7bb824 */ /* 0x000fe400078e0a08 */
[----:B------:R-:W-:Y:S01]  /*6320*/  @!P0 IMAD.MOV R119, RZ, RZ, -R119 ;  /* 0x000000ffff778224 */ /* 0x000fe200078e0a77 */
[C---:B------:R-:W-:Y:S01]  /*6330*/  ISETP.GT.U32.AND P3, PT, R8.reuse, R6, PT ;  /* 0x000000060800720c */ /* 0x040fe20003f64070 */
[----:B------:R-:W-:Y:S01]  /*6340*/  @!P5 IMAD.MOV R122, RZ, RZ, -R122 ;  /* 0x000000ffff7ad224 */ /* 0x000fe200078e0a7a */
[C---:B------:R-:W-:Y:S01]  /*6350*/  ISETP.GT.U32.AND P0, PT, R8.reuse, R124, PT ;  /* 0x0000007c0800720c */ /* 0x040fe20003f04070 */
[----:B------:R-:W-:Y:S01]  /*6360*/  @!P6 IMAD.IADD R125, R125, 0x1, -R8 ;  /* 0x000000017d7de824 */ /* 0x000fe200078e0a08 */
[----:B0-----:R-:W-:Y:S01]  /*6370*/  SHF.R.U32.HI R2, RZ, 0x5, R2 ;  /* 0x00000005ff027819 */ /* 0x001fe20000011602 */
[----:B------:R-:W-:Y:S01]  /*6380*/  IMAD.MOV.U32 R7, RZ, RZ, R12 ;  /* 0x000000ffff077224 */ /* 0x000fe200078e000c */
[----:B------:R-:W-:Y:S01]  /*6390*/  ISETP.GE.AND P5, PT, R9, RZ, PT ;  /* 0x000000ff0900720c */ /* 0x000fe20003fa6270 */
[----:B------:R-:W-:Y:S01]  /*63a0*/  @!P4 IMAD.IADD R3, R3, 0x1, -R8 ;  /* 0x000000010303c824 */ /* 0x000fe200078e0a08 */
[----:B------:R-:W-:Y:S01]  /*63b0*/  ISETP.GT.U32.AND P6, PT, R8, R125, PT ;  /* 0x0000007d0800720c */ /* 0x000fe20003fc4070 */
[----:B------:R-:W-:Y:S01]  /*63c0*/  IMAD.SHL.U32 R9, R2, 0x200000, RZ ;  /* 0x0020000002097824 */ /* 0x000fe200078e00ff */
[----:B------:R-:W-:Y:S01]  /*63d0*/  ISETP.GE.AND P4, PT, R11, RZ, PT ;  /* 0x000000ff0b00720c */ /* 0x000fe20003f86270 */
[----:B------:R-:W-:-:S03]  /*63e0*/  IMAD.HI.U32 R4, R4, R7, RZ ;  /* 0x0000000704047227 */ /* 0x000fc600078e00ff */
[----:B--2---:R-:W-:Y:S01]  /*63f0*/  LOP3.LUT R16, R9, 0x600000, RZ, 0xc0, !PT ;  /* 0x0060000009107812 */ /* 0x004fe200078ec0ff */
[--C-:B------:R-:W-:Y:S01]  /*6400*/  @!P3 IMAD.IADD R6, R6, 0x1, -R8.reuse ;  /* 0x000000010606b824 */ /* 0x100fe200078e0a08 */
[----:B------:R-:W-:Y:S01]  /*6410*/  ISETP.GT.U32.AND P3, PT, R8, R3, PT ;  /* 0x000000030800720c */ /* 0x000fe20003f64070 */
[----:B------:R-:W2:Y:S01]  /*6420*/  LDL.LU R9, [R1+0x24] ;  /* 0x0000240001097983 */ /* 0x000ea20000300800 */
[----:B------:R-:W-:Y:S02]  /*6430*/  @!P0 IMAD.IADD R124, R124, 0x1, -R8 ;  /* 0x000000017c7c8824 */ /* 0x000fe400078e0a08 */
[----:B------:R-:W-:Y:S01]  /*6440*/  IMAD.MOV R4, RZ, RZ, -R4 ;  /* 0x000000ffff047224 */ /* 0x000fe200078e0a04 */
[----:B------:R-:W3:Y:S01]  /*6450*/  LDL.LU R15, [R1+0x20] ;  /* 0x00002000010f7983 */ /* 0x000ee20000300800 */
[----:B------:R-:W-:Y:S02]  /*6460*/  @!P6 IMAD.IADD R125, R125, 0x1, -R8 ;  /* 0x000000017d7de824 */ /* 0x000fe400078e0a08 */
[----:B------:R-:W-:Y:S01]  /*6470*/  @!P5 IMAD.MOV R124, RZ, RZ, -R124 ;  /* 0x000000ffff7cd224 */ /* 0x000fe200078e0a7c */
[----:B------:R-:W4:Y:S01]  /*6480*/  LDL.LU R14, [R1+0x1c] ;  /* 0x00001c00010e7983 */ /* 0x000f220000300800 */
[----:B------:R-:W-:Y:S01]  /*6490*/  ISETP.GE.AND P6, PT, R10, RZ, PT ;  /* 0x000000ff0a00720c */ /* 0x000fe20003fc6270 */
[----:B------:R-:W-:-:S02]  /*64a0*/  IMAD R7, R8, R4, R7 ;  /* 0x0000000408077224 */ /* 0x000fc400078e0207 */
[----:B------:R-:W2:Y:S01]  /*64b0*/  LDL.LU R13, [R1+0x18] ;  /* 0x00001800010d7983 */ /* 0x000ea20000300800 */
[----:B------:R-:W-:Y:S01]  /*64c0*/  ISETP.NE.U32.AND P5, PT, R2, RZ, PT ;  /* 0x000000ff0200720c */ /* 0x000fe20003fa5070 */
[----:B------:R-:W-:Y:S01]  /*64d0*/  @!P4 IMAD.MOV R125, RZ, RZ, -R125 ;  /* 0x000000ffff7dc224 */ /* 0x000fe200078e0a7d */
[----:B------:R-:W-:Y:S01]  /*64e0*/  R2UR UR10, R16 ;  /* 0x00000000100a72ca */ /* 0x000fe200000e0000 */
[----:B------:R-:W2:Y:S01]  /*64f0*/  LDL.LU R12, [R1+0x14] ;  /* 0x00001400010c7983 */ /* 0x000ea20000300800 */
[----:B-1----:R-:W-:Y:S01]  /*6500*/  R2UR UR8, R0 ;  /* 0x00000000000872ca */ /* 0x002fe200000e0000 */
[----:B------:R-:W-:Y:S01]  /*6510*/  @!P3 IMAD.IADD R3, R3, 0x1, -R8 ;  /* 0x000000010303b824 */ /* 0x000fe200078e0a08 */
[----:B------:R-:W-:Y:S01]  /*6520*/  ISETP.GT.U32.AND P0, PT, R8, R7, PT ;  /* 0x000000070800720c */ /* 0x000fe20003f04070 */
[----:B------:R-:W2:Y:S01]  /*6530*/  LDL.LU R11, [R1+0x10] ;  /* 0x00001000010b7983 */ /* 0x000ea20000300800 */
[----:B------:R-:W-:Y:S01]  /*6540*/  ISETP.GE.AND P4, PT, R64, RZ, PT ;  /* 0x000000ff4000720c */ /* 0x000fe20003f86270 */
[----:B------:R-:W-:Y:S01]  /*6550*/  @!P1 IMAD.MOV R123, RZ, RZ, -R123 ;  /* 0x000000ffff7b9224 */ /* 0x000fe200078e0a7b */
[----:B------:R-:W0:Y:S01]  /*6560*/  LDC.64 R4, c[0x0][0x3a0] ;  /* 0x0000e800ff047b82 */ /* 0x000e220000000a00 */
[----:B------:R-:W2:Y:S07]  /*6570*/  LDL.LU R10, [R1+0xc] ;  /* 0x00000c00010a7983 */ /* 0x000eae0000300800 */
[----:B------:R-:W-:Y:S01]  /*6580*/  BAR.SYNC.DEFER_BLOCKING 0x0 ;  /* 0x0000000000007b1d */ /* 0x000fe20000010000 */
[----:B------:R-:W-:-:S05]  /*6590*/  ISETP.GE.AND P3, PT, R65, RZ, PT ;  /* 0x000000ff4100720c */ /* 0x000fca0003f66270 */
[----:B------:R-:W2:Y:S04]  /*65a0*/  LDL.LU R2, [R1+0x8] ;  /* 0x0000080001027983 */ /* 0x000ea80000300800 */
[----:B------:R-:W2:Y:S04]  /*65b0*/  LDL.LU R16, [R1+0x67c] ;  /* 0x00067c0001107983 */ /* 0x000ea80000300800 */
[----:B------:R-:W2:Y:S04]  /*65c0*/  LDL.LU R0, [R1+0x678] ;  /* 0x0006780001007983 */ /* 0x000ea80000300800 */
[----:B------:R-:W2:Y:S04]  /*65d0*/  LDL.LU R64, [R1+0x674] ;  /* 0x0006740001407983 */ /* 0x000ea80000300800 */
[----:B------:R-:W2:Y:S01]  /*65e0*/  LDL.LU R65, [R1+0x670] ;  /* 0x0006700001417983 */ /* 0x000ea20000300800 */
[----:B------:R-:W-:Y:S01]  /*65f0*/  @!P0 IMAD.IADD R7, R7, 0x1, -R8 ;  /* 0x0000000107078824 */ /* 0x000fe200078e0a08 */
[----:B------:R-:W-:-:S04]  /*6600*/  ISETP.GT.U32.AND P0, PT, R8, R6, PT ;  /* 0x000000060800720c */ /* 0x000fc80003f04070 */
[----:B------:R-:W-:Y:S01]  /*6610*/  ISETP.GT.U32.AND P1, PT, R8, R7, PT ;  /* 0x000000070800720c */ /* 0x000fe20003f24070 */
[----:B------:R-:W-:-:S08]  /*6620*/  @!P6 IMAD.MOV R3, RZ, RZ, -R3 ;  /* 0x000000ffff03e224 */ /* 0x000fd000078e0a03 */
[----:B------:R-:W-:-:S04]  /*6630*/  @!P0 IMAD.IADD R6, R6, 0x1, -R8 ;  /* 0x0000000106068824 */ /* 0x000fc800078e0a08 */
[----:B------:R-:W-:Y:S01]  /*6640*/  @!P1 IMAD.IADD R7, R7, 0x1, -R8 ;  /* 0x0000000107079824 */ /* 0x000fe200078e0a08 */
[----:B--2---:R-:W-:Y:S02]  /*6650*/  ISETP.NE.AND P6, PT, R65, RZ, PT ;  /* 0x000000ff4100720c */ /* 0x004fe40003fc5270 */
[----:B------:R-:W-:-:S04]  /*6660*/  LOP3.LUT R8, RZ, R65, RZ, 0x33, !PT ;  /* 0x00000041ff087212 */ /* 0x000fc800078e33ff */
[----:B------:R-:W-:Y:S02]  /*6670*/  SEL R9, R8, R9, !P6 ;  /* 0x0000000908097207 */ /* 0x000fe40007000000 */
[----:B------:R-:W-:Y:S02]  /*6680*/  ISETP.GE.AND P0, PT, R64, RZ, PT ;  /* 0x000000ff4000720c */ /* 0x000fe40003f06270 */
[----:B------:R-:W2:Y:S04]  /*6690*/  LDL.LU R64, [R1+0x66c] ;  /* 0x00066c0001407983 */ /* 0x000ea80000300800 */
[----:B------:R1:W-:Y:S04]  /*66a0*/  STL [R1+0x24], R9 ;  /* 0x0000240901007387 */ /* 0x0003e80000100800 */
[----:B-1----:R-:W2:Y:S01]  /*66b0*/  LDL.LU R9, [R1+0x668] ;  /* 0x0006680001097983 */ /* 0x002ea20000300800 */
[----:B---3--:R-:W-:-:S02]  /*66c0*/  SEL R15, R8, R15, !P6 ;  /* 0x0000000f080f7207 */ /* 0x008fc40007000000 */
[C---:B----4-:R-:W-:Y:S02]  /*66d0*/  SEL R14, R8.reuse, R14, !P6 ;  /* 0x0000000e080e7207 */ /* 0x050fe40007000000 */
[C---:B------:R-:W-:Y:S02]  /*66e0*/  SEL R13, R8.reuse, R13, !P6 ;  /* 0x0000000d080d7207 */ /* 0x040fe40007000000 */
[C---:B------:R-:W-:Y:S02]  /*66f0*/  SEL R12, R8.reuse, R12, !P6 ;  /* 0x0000000c080c7207 */ /* 0x040fe40007000000 */
[C---:B------:R-:W-:Y:S02]  /*6700*/  SEL R11, R8.reuse, R11, !P6 ;  /* 0x0000000b080b7207 */ /* 0x040fe40007000000 */
[C---:B------:R-:W-:Y:S02]  /*6710*/  SEL R10, R8.reuse, R10, !P6 ;  /* 0x0000000a080a7207 */ /* 0x040fe40007000000 */
[----:B------:R-:W-:-:S02]  /*6720*/  SEL R2, R8, R2, !P6 ;  /* 0x0000000208027207 */ /* 0x000fc40007000000 */
[----:B--2---:R-:W-:-:S05]  /*6730*/  SEL R9, R8, R9, !P6 ;  /* 0x0000000908097207 */ /* 0x004fca0007000000 */
[----:B------:R1:W-:Y:S04]  /*6740*/  STL [R1+0x338], R9 ;  /* 0x0003380901007387 */ /* 0x0003e80000100800 */
[----:B-1----:R-:W2:Y:S04]  /*6750*/  LDL.LU R9, [R1+0x4] ;  /* 0x0000040001097983 */ /* 0x002ea80000300800 */
[----:B------:R1:W-:Y:S04]  /*6760*/  STL [R1+0x64], R15 ;  /* 0x0000640f01007387 */ /* 0x0003e80000100800 */
[----:B-1----:R-:W3:Y:S04]  /*6770*/  LDL.LU R15, [R1+0x664] ;  /* 0x00066400010f7983 */ /* 0x002ee80000300800 */
[----:B------:R1:W-:Y:S04]  /*6780*/  STL [R1+0x324], R14 ;  /* 0x0003240e01007387 */ /* 0x0003e80000100800 */
[----:B-1----:R-:W4:Y:S04]  /*6790*/  LDL.LU R14, [R1+0x660] ;  /* 0x00066000010e7983 */ /* 0x002f280000300800 */
[----:B------:R1:W-:Y:S04]  /*67a0*/  STL [R1+0x320], R13 ;  /* 0x0003200d01007387 */ /* 0x0003e80000100800 */
[----:B-1----:R-:W3:Y:S04]  /*67b0*/  LDL.LU R13, [R1+0x65c] ;  /* 0x00065c00010d7983 */ /* 0x002ee80000300800 */
[----:B------:R1:W-:Y:S04]  /*67c0*/  STL [R1+0x14], R12 ;  /* 0x0000140c01007387 */ /* 0x0003e80000100800 */
[----:B-1----:R-:W3:Y:S04]  /*67d0*/  LDL.LU R12, [R1+0x658] ;  /* 0x00065800010c7983 */ /* 0x002ee80000300800 */
[----:B------:R1:W-:Y:S04]  /*67e0*/  STL [R1+0x60], R11 ;  /* 0x0000600b01007387 */ /* 0x0003e80000100800 */
[----:B-1----:R-:W3:Y:S04]  /*67f0*/  LDL.LU R11, [R1+0x654] ;  /* 0x00065400010b7983 */ /* 0x002ee80000300800 */
[----:B------:R1:W-:Y:S04]  /*6800*/  STL [R1+0x31c], R10 ;  /* 0x00031c0a01007387 */ /* 0x0003e80000100800 */
[----:B-1----:R-:W3:Y:S04]  /*6810*/  LDL.LU R10, [R1+0x650] ;  /* 0x00065000010a7983 */ /* 0x002ee80000300800 */
[----:B------:R1:W-:Y:S04]  /*6820*/  STL [R1+0x318], R2 ;  /* 0x0003180201007387 */ /* 0x0003e80000100800 */
[----:B-1----:R-:W3:Y:S01]  /*6830*/  LDL.LU R2, [R1+0x64c] ;  /* 0x00064c0001027983 */ /* 0x002ee20000300800 */
[----:B--2---:R-:W-:-:S05]  /*6840*/  SEL R9, R8, R9, !P6 ;  /* 0x0000000908097207 */ /* 0x004fca0007000000 */
[----:B------:R3:W-:Y:S02]  /*6850*/  STL [R1+0x4], R9 ;  /* 0x0000040901007387 */ /* 0x0007e40000100800 */
[C---:B---3--:R-:W-:Y:S02]  /*6860*/  SEL R9, R8.reuse, R2, !P6 ;  /* 0x0000000208097207 */ /* 0x048fe40007000000 */
[----:B------:R1:W5:Y:S04]  /*6870*/  LDL.LU R2, [R1+0x648] ;  /* 0x0006480001027983 */ /* 0x0003680000300800 */
[----:B------:R2:W-:Y:S02]  /*6880*/  STL [R1+0x6c], R9 ;  /* 0x00006c0901007387 */ /* 0x0005e40000100800 */
[----:B--2---:R-:W-:-:S02]  /*6890*/  SEL R9, R8, R10, !P6 ;  /* 0x0000000a08097207 */ /* 0x004fc40007000000 */
[----:B------:R-:W-:-:S03]  /*68a0*/  SEL R10, R8, R11, !P6 ;  /* 0x0000000b080a7207 */ /* 0x000fc60007000000 */
[----:B------:R2:W-:Y:S01]  /*68b0*/  STL [R1+0x304], R9 ;  /* 0x0003040901007387 */ /* 0x0005e20000100800 */
[----:B------:R-:W-:-:S03]  /*68c0*/  SEL R11, R8, R13, !P6 ;  /* 0x0000000d080b7207 */ /* 0x000fc60007000000 */
[----:B------:R4:W-:Y:S01]  /*68d0*/  STL [R1+0x300], R10 ;  /* 0x0003000a01007387 */ /* 0x0009e20000100800 */
[C---:B--2---:R-:W-:Y:S02]  /*68e0*/  SEL R9, R8.reuse, R12, !P6 ;  /* 0x0000000c08097207 */ /* 0x044fe40007000000 */
[----:B----4-:R-:W-:-:S03]  /*68f0*/  SEL R10, R8, R14, !P6 ;  /* 0x0000000e080a7207 */ /* 0x010fc60007000000 */
[----:B------:R2:W-:Y:S04]  /*6900*/  STL [R1], R9 ;  /* 0x0000000901007387 */ /* 0x0005e80000100800 */
[----:B------:R3:W-:Y:S01]  /*6910*/  STL [R1+0x68], R11 ;  /* 0x0000680b01007387 */ /* 0x0007e20000100800 */
[----:B--2---:R-:W-:-:S03]  /*6920*/  SEL R9, R8, R15, !P6 ;  /* 0x0000000f08097207 */ /* 0x004fc60007000000 */
[----:B------:R2:W-:Y:S01]  /*6930*/  STL [R1+0x2fc], R10 ;  /* 0x0002fc0a01007387 */ /* 0x0005e20000100800 */
[----:B---3--:R-:W-:-:S03]  /*6940*/  SEL R11, R8, R16, !P6 ;  /* 0x00000010080b7207 */ /* 0x008fc60007000000 */
[----:B------:R3:W-:Y:S01]  /*6950*/  STL [R1+0x2f8], R9 ;  /* 0x0002f80901007387 */ /* 0x0007e20000100800 */
[----:B--2---:R-:W-:-:S03]  /*6960*/  SEL R10, R8, R17, !P6 ;  /* 0x00000011080a7207 */ /* 0x004fc60007000000 */
[----:B------:R2:W-:Y:S01]  /*6970*/  STL [R1+0xc], R11 ;  /* 0x00000c0b01007387 */ /* 0x0005e20000100800 */
[----:B---3--:R-:W-:-:S03]  /*6980*/  SEL R9, R8, R18, !P6 ;  /* 0x0000001208097207 */ /* 0x008fc60007000000 */
[----:B------:R3:W-:Y:S04]  /*6990*/  STL [R1+0x84], R10 ;  /* 0x0000840a01007387 */ /* 0x0007e80000100800 */
[----:B------:R4:W-:Y:S01]  /*69a0*/  STL [R1+0x2e4], R9 ;  /* 0x0002e40901007387 */ /* 0x0009e20000100800 */
[C---:B--2---:R-:W-:Y:S02]  /*69b0*/  SEL R11, R8.reuse, R19, !P6 ;  /* 0x00000013080b7207 */ /* 0x044fe40007000000 */
[----:B---3--:R-:W-:-:S03]  /*69c0*/  SEL R10, R8, R20, !P6 ;  /* 0x00000014080a7207 */ /* 0x008fc60007000000 */
[----:B------:R2:W-:Y:S01]  /*69d0*/  STL [R1+0x2e0], R11 ;  /* 0x0002e00b01007387 */ /* 0x0005e20000100800 */
[----:B----4-:R-:W-:-:S03]  /*69e0*/  SEL R9, R8, R21, !P6 ;  /* 0x0000001508097207 */ /* 0x010fc60007000000 */
        /* <DEDUP_REMOVED lines=168> */
[----:B------:R3:W-:Y:S01]  /*7470*/  STL [R1+0x184], R10 ;  /* 0x0001840a01007387 */ /* 0x0007e20000100800 */
[----:B------:R-:W-:-:S03]  /*7480*/  @!P4 IMAD.MOV R6, RZ, RZ, -R6 ;  /* 0x000000ffff06c224 */ /* 0x000fc600078e0a06 */
[----:B------:R4:W-:Y:S01]  /*7490*/  STL [R1+0x170], R9 ;  /* 0x0001700901007387 */ /* 0x0009e20000100800 */
[C---:B--2---:R-:W-:Y:S01]  /*74a0*/  SEL R11, R8.reuse, R119, !P6 ;  /* 0x00000077080b7207 */ /* 0x044fe20007000000 */
[----:B------:R-:W-:Y:S01]  /*74b0*/  @!P3 IMAD.MOV R7, RZ, RZ, -R7 ;  /* 0x000000ffff07b224 */ /* 0x000fe200078e0a07 */
[----:B---3--:R-:W-:-:S03]  /*74c0*/  SEL R10, R8, R120, !P6 ;  /* 0x00000078080a7207 */ /* 0x008fc60007000000 */
[----:B------:R2:W-:Y:S01]  /*74d0*/  STL [R1+0x148], R11 ;  /* 0x0001480b01007387 */ /* 0x0005e20000100800 */
[----:B----4-:R-:W-:-:S03]  /*74e0*/  SEL R9, R8, R121, !P6 ;  /* 0x0000007908097207 */ /* 0x010fc60007000000 */
[----:B------:R3:W-:Y:S01]  /*74f0*/  STL [R1+0x16c], R10 ;  /* 0x00016c0a01007387 */ /* 0x0007e20000100800 */
[----:B------:R-:W-:Y:S02]  /*7500*/  ISETP.NE.AND P1, PT, R64, RZ, PT ;  /* 0x000000ff4000720c */ /* 0x000fe40003f25270 */
[C---:B------:R-:W-:Y:S01]  /*7510*/  SEL R119, R8.reuse, R6, !P6 ;  /* 0x0000000608777207 */ /* 0x040fe20007000000 */
[----:B------:R4:W-:Y:S01]  /*7520*/  STL [R1+0x168], R9 ;  /* 0x0001680901007387 */ /* 0x0009e20000100800 */
[C---:B--2---:R-:W-:Y:S02]  /*7530*/  SEL R11, R8.reuse, R123, !P6 ;  /* 0x0000007b080b7207 */ /* 0x044fe40007000000 */
[C---:B------:R-:W-:Y:S02]  /*7540*/  SEL R6, R8.reuse, R7, !P6 ;  /* 0x0000000708067207 */ /* 0x040fe40007000000 */
[C---:B---3--:R-:W-:Y:S01]  /*7550*/  SEL R10, R8.reuse, R124, !P6 ;  /* 0x0000007c080a7207 */ /* 0x048fe20007000000 */
[----:B------:R-:W-:Y:S01]  /*7560*/  STL [R1+0x144], R11 ;  /* 0x0001440b01007387 */ /* 0x000fe20000100800 */
[----:B----4-:R-:W-:-:S03]  /*7570*/  SEL R9, R8, R125, !P6 ;  /* 0x0000007d08097207 */ /* 0x010fc60007000000 */
[----:B------:R-:W-:Y:S01]  /*7580*/  STL [R1+0x164], R10 ;  /* 0x0001640a01007387 */ /* 0x000fe20000100800 */
[----:B------:R-:W-:Y:S01]  /*7590*/  SEL R81, R8, R3, !P6 ;  /* 0x0000000308517207 */ /* 0x000fe20007000000 */
[C---:B0-----:R-:W-:Y:S02]  /*75a0*/  VIADD R3, R4.reuse, 0xffffffed ;  /* 0xffffffed04037836 */ /* 0x041fe40000000000 */
[----:B------:R-:W-:Y:S01]  /*75b0*/  STL [R1+0x150], R9 ;  /* 0x0001500901007387 */ /* 0x000fe20000100800 */
[----:B------:R-:W-:-:S03]  /*75c0*/  VIADD R65, R4, 0xffffffec ;  /* 0xffffffec04417836 */ /* 0x000fc60000000000 */
[----:B------:R0:W-:Y:S01]  /*75d0*/  STL [R1+0x14c], R6 ;  /* 0x00014c0601007387 */ /* 0x0001e20000100800 */
[----:B------:R-:W-:Y:S01]  /*75e0*/  ISETP.GE.U32.AND P3, PT, R3, 0x7fffffae, PT ;  /* 0x7fffffae0300780c */ /* 0x000fe20003f66070 */
[----:B------:R-:W-:Y:S01]  /*75f0*/  @!P0 IMAD.MOV R0, RZ, RZ, -R0 ;  /* 0x000000ffff008224 */ /* 0x000fe200078e0a00 */
[----:B------:R-:W-:Y:S01]  /*7600*/  @!P1 LOP3.LUT R0, RZ, R64, RZ, 0x33, !PT ;  /* 0x00000040ff009212 */ /* 0x000fe200078e33ff */
[C---:B------:R-:W-:Y:S02]  /*7610*/  VIADD R3, R4.reuse, 0xffffffe8 ;  /* 0xffffffe804037836 */ /* 0x040fe40000000000 */
[----:B0-----:R-:W-:Y:S01]  /*7620*/  VIADD R6, R4, 0xffffffee ;  /* 0xffffffee04067836 */ /* 0x001fe20000000000 */
[----:B------:R-:W-:-:S04]  /*7630*/  ISETP.GE.U32.AND P1, PT, R65, 0x7fffffad, PT ;  /* 0x7fffffad4100780c */ /* 0x000fc80003f26070 */
[----:B------:R-:W-:Y:S01]  /*7640*/  ISETP.GE.U32.AND P4, PT, R6, 0x7fffffaf, PT ;  /* 0x7fffffaf0600780c */ /* 0x000fe20003f86070 */
[----:B------:R-:W-:Y:S01]  /*7650*/  VIADD R6, R4, 0xffffffe9 ;  /* 0xffffffe904067836 */ /* 0x000fe20000000000 */
[C---:B------:R-:W-:Y:S02]  /*7660*/  SEL R78, R8.reuse, R78, !P6 ;  /* 0x0000004e084e7207 */ /* 0x040fe40007000000 */
[C---:B------:R-:W-:Y:S02]  /*7670*/  SEL R82, R8.reuse, R82, !P6 ;  /* 0x0000005208527207 */ /* 0x040fe40007000000 */
[C---:B------:R-:W-:Y:S02]  /*7680*/  SEL R86, R8.reuse, R86, !P6 ;  /* 0x0000005608567207 */ /* 0x040fe40007000000 */
[C---:B------:R-:W-:Y:S02]  /*7690*/  SEL R90, R8.reuse, R90, !P6 ;  /* 0x0000005a085a7207 */ /* 0x040fe40007000000 */
[----:B------:R-:W-:-:S02]  /*76a0*/  SEL R76, R8, R94, !P6 ;  /* 0x0000005e084c7207 */ /* 0x000fc40007000000 */
[C---:B------:R-:W-:Y:S02]  /*76b0*/  SEL R77, R8.reuse, R98, !P6 ;  /* 0x00000062084d7207 */ /* 0x040fe40007000000 */
[C---:B------:R-:W-:Y:S02]  /*76c0*/  SEL R102, R8.reuse, R102, !P6 ;  /* 0x0000006608667207 */ /* 0x040fe40007000000 */
[C---:B------:R-:W-:Y:S02]  /*76d0*/  SEL R79, R8.reuse, R106, !P6 ;  /* 0x0000006a084f7207 */ /* 0x040fe40007000000 */
[C---:B------:R-:W-:Y:S02]  /*76e0*/  SEL R110, R8.reuse, R110, !P6 ;  /* 0x0000006e086e7207 */ /* 0x040fe40007000000 */
[C---:B------:R-:W-:Y:S02]  /*76f0*/  SEL R114, R8.reuse, R114, !P6 ;  /* 0x0000007208727207 */ /* 0x040fe40007000000 */
[----:B------:R-:W-:-:S02]  /*7700*/  SEL R80, R8, R118, !P6 ;  /* 0x0000007608507207 */ /* 0x000fc40007000000 */
[----:B------:R-:W-:Y:S01]  /*7710*/  SEL R83, R8, R122, !P6 ;  /* 0x0000007a08537207 */ /* 0x000fe20007000000 */
[C---:B------:R-:W-:Y:S01]  /*7720*/  VIADD R7, R4.reuse, 0xffffffef ;  /* 0xffffffef04077836 */ /* 0x040fe20000000000 */
[----:B------:R-:W-:Y:S01]  /*7730*/  ISETP.GE.U32.AND P6, PT, R3, 0x7fffffa9, PT ;  /* 0x7fffffa90300780c */ /* 0x000fe20003fc6070 */
[----:B------:R-:W-:Y:S01]  /*7740*/  VIADD R3, R4, 0xffffffea ;  /* 0xffffffea04037836 */ /* 0x000fe20000000000 */
[----:B------:R-:W-:Y:S02]  /*7750*/  SEL R30, RZ, 0x1, P1 ;  /* 0x00000001ff1e7807 */ /* 0x000fe40000800000 */
[----:B------:R-:W-:Y:S01]  /*7760*/  ISETP.GE.U32.AND P1, PT, R6, 0x7fffffaa, PT ;  /* 0x7fffffaa0600780c */ /* 0x000fe20003f26070 */
[C---:B------:R-:W-:Y:S01]  /*7770*/  VIADD R6, R4.reuse, 0xffffffeb ;  /* 0xffffffeb04067836 */ /* 0x040fe20000000000 */
[----:B------:R-:W-:Y:S02]  /*7780*/  SEL R42, RZ, 0x1fffe, P3 ;  /* 0x0001fffeff2a7807 */ /* 0x000fe40001800000 */
[----:B------:R-:W-:Y:S01]  /*7790*/  ISETP.GE.U32.AND P0, PT, R7, 0x7fffffb0, PT ;  /* 0x7fffffb00700780c */ /* 0x000fe20003f06070 */
[----:B------:R-:W-:Y:S01]  /*77a0*/  VIADD R7, R4, 0xffffffe4 ;  /* 0xffffffe404077836 */ /* 0x000fe20000000000 */
[----:B------:R-:W-:-:S02]  /*77b0*/  ISETP.GE.U32.AND P3, PT, R3, 0x7fffffab, PT ;  /* 0x7fffffab0300780c */ /* 0x000fc40003f66070 */
[----:B------:R-:W-:Y:S02]  /*77c0*/  SEL R3, RZ, 0x4, P4 ;  /* 0x00000004ff037807 */ /* 0x000fe40002000000 */
[----:B------:R-:W-:Y:S01]  /*77d0*/  ISETP.GE.U32.AND P4, PT, R6, 0x7fffffac, PT ;  /* 0x7fffffac0600780c */ /* 0x000fe20003f86070 */
[C---:B------:R-:W-:Y:S01]  /*77e0*/  VIADD R6, R4.reuse, 0xffffffe5 ;  /* 0xffffffe504067836 */ /* 0x040fe20000000000 */
[----:B------:R-:W-:Y:S02]  /*77f0*/  SEL R35, RZ, 0x7fff8, P0 ;  /* 0x0007fff8ff237807 */ /* 0x000fe40000000000 */
[----:B------:R-:W-:Y:S01]  /*7800*/  ISETP.GE.U32.AND P0, PT, R7, 0x7fffffa5, PT ;  /* 0x7fffffa50700780c */ /* 0x000fe20003f06070 */
[----:B------:R-:W-:Y:S01]  /*7810*/  VIADD R7, R4, 0xffffffe6 ;  /* 0xffffffe604077836 */ /* 0x000fe20000000000 */
[----:B------:R-:W-:Y:S02]  /*7820*/  SEL R44, RZ, 0x1, P6 ;  /* 0x00000001ff2c7807 */ /* 0x000fe40003000000 */
[----:B------:R-:W-:Y:S01]  /*7830*/  ISETP.GE.U32.AND P6, PT, R6, 0x7fffffa6, PT ;  /* 0x7fffffa60600780c */ /* 0x000fe20003fc6070 */
[----:B------:R-:W-:Y:S01]  /*7840*/  VIADD R6, R4, 0xffffffe7 ;  /* 0xffffffe704067836 */ /* 0x000fe20000000000 */
[----:B------:R-:W-:-:S02]  /*7850*/  SEL R17, RZ, 0x1fffe, P1 ;  /* 0x0001fffeff117807 */ /* 0x000fc40000800000 */
        /* <DEDUP_REMOVED lines=8> */
[----:B------:R-:W-:-:S02]  /*78e0*/  SEL R43, RZ, 0x1, P0 ;  /* 0x00000001ff2b7807 */ /* 0x000fc40000000000 */
[----:B------:R-:W-:Y:S01]  /*78f0*/  ISETP.GE.U32.AND P0, PT, R6, 0x7fffffa1, PT ;  /* 0x7fffffa10600780c */ /* 0x000fe20003f06070 */
[C---:B------:R-:W-:Y:S01]  /*7900*/  VIADD R6, R4.reuse, 0xffffffe3 ;  /* 0xffffffe304067836 */ /* 0x040fe20000000000 */
[----:B------:R-:W-:Y:S01]  /*7910*/  SEL R34, RZ, 0x1fffe, P6 ;  /* 0x0001fffeff227807 */ /* 0x000fe20003000000 */
[----:B------:R-:W-:Y:S01]  /*7920*/  VIADD R8, R4, 0xffffffcc ;  /* 0xffffffcc04087836 */ /* 0x000fe20000000000 */
[----:B------:R-:W-:Y:S02]  /*7930*/  ISETP.GE.U32.AND P6, PT, R7, 0x7fffffa3, PT ;  /* 0x7fffffa30700780c */ /* 0x000fe40003fc6070 */
        /* <DEDUP_REMOVED lines=43> */
[----:B------:R-:W-:Y:S02]  /*7bf0*/  ISETP.GE.U32.AND P4, PT, R6, 0x7fffff81, PT ;  /* 0x7fffff810600780c */ /* 0x000fe40003f86070 */
[----:B------:R-:W-:Y:S01]  /*7c00*/  SEL R6, RZ, 0x4, P6 ;  /* 0x00000004ff067807 */ /* 0x000fe20003000000 */
[----:B------:R-:W-:Y:S01]  /*7c10*/  VIADD R10, R4, 0xffffffc3 ;  /* 0xffffffc3040a7836 */ /* 0x000fe20000000000 */
[----:B------:R-:W-:Y:S01]  /*7c20*/  ISETP.GE.U32.AND P6, PT, R8, 0x7fffff83, PT ;  /* 0x7fffff830800780c */ /* 0x000fe20003fc6070 */
[----:B------:R-:W-:Y:S01]  /*7c30*/  VIADD R8, R4, 0xffffffdc ;  /* 0xffffffdc04087836 */ /* 0x000fe20000000000 */
[----:B------:R-:W-:-:S02]  /*7c40*/  SEL R23, RZ, 0x7fff8, P1 ;  /* 0x0007fff8ff177807 */ /* 0x000fc40000800000 */
[----:B------:R-:W-:Y:S02]  /*7c50*/  SEL R24, RZ, 0x1fffe, P3 ;  /* 0x0001fffeff187807 */ /* 0x000fe40001800000 */
[----:B------:R-:W-:Y:S01]  /*7c60*/  ISETP.GE.U32.AND P1, PT, R10, 0x7fffff84, PT ;  /* 0x7fffff840a00780c */ /* 0x000fe20003f26070 */
[----:B------:R-:W-:Y:S01]  /*7c70*/  VIADD R10, R4, 0xffffffdd ;  /* 0xffffffdd040a7836 */ /* 0x000fe20000000000 */
[----:B------:R-:W-:Y:S01]  /*7c80*/  ISETP.GE.U32.AND P3, PT, R8, 0x7fffff9d, PT ;  /* 0x7fffff9d0800780c */ /* 0x000fe20003f66070 */
[----:B------:R-:W-:Y:S01]  /*7c90*/  VIADD R8, R4, 0xffffffde ;  /* 0xffffffde04087836 */ /* 0x000fe20000000000 */
[----:B------:R-:W-:Y:S02]  /*7ca0*/  SEL R15, RZ, 0x4, P6 ;  /* 0x00000004ff0f7807 */ /* 0x000fe40003000000 */
[----:B------:R-:W-:Y:S02]  /*7cb0*/  SEL R13, RZ, 0x7fff8, P1 ;  /* 0x0007fff8ff0d7807 */ /* 0x000fe40000800000 */
[----:B------:R-:W-:Y:S01]  /*7cc0*/  ISETP.GE.U32.AND P6, PT, R10, 0x7fffff9e, PT ;  /* 0x7fffff9e0a00780c */ /* 0x000fe20003fc6070 */
[----:B------:R-:W-:Y:S01]  /*7cd0*/  VIADD R10, R4, 0xffffffdf ;  /* 0xffffffdf040a7836 */ /* 0x000fe20000000000 */
[----:B------:R-:W-:Y:S01]  /*7ce0*/  ISETP.GE.U32.AND P1, PT, R8, 0x7fffff9f, PT ;  /* 0x7fffff9f0800780c */ /* 0x000fe20003f26070 */
[----:B------:R-:W-:-:S02]  /*7cf0*/  VIADD R8, R4, 0xffffffd8 ;  /* 0xffffffd804087836 */ /* 0x000fc40000000000 */
[----:B------:R-:W-:Y:S01]  /*7d00*/  VIADD R18, R4, 0xffffffd9 ;  /* 0xffffffd904127836 */ /* 0x000fe20000000000 */
[----:B------:R-:W-:Y:S02]  /*7d10*/  SEL R38, RZ, 0x1, P3 ;  /* 0x00000001ff267807 */ /* 0x000fe40001800000 */
[----:B------:R-:W-:Y:S02]  /*7d20*/  SEL R16, RZ, 0x1fffe, P6 ;  /* 0x0001fffeff107807 */ /* 0x000fe40003000000 */
[----:B------:R-:W-:Y:S01]  /*7d30*/  ISETP.GE.U32.AND P3, PT, R10, 0x7fffffa0, PT ;  /* 0x7fffffa00a00780c */ /* 0x000fe20003f66070 */
        /* <DEDUP_REMOVED lines=11> */
[----:B------:R-:W-:Y:S01]  /*7df0*/  SEL R21, RZ, 0x1fffe, P1 ;  /* 0x0001fffeff157807 */ /* 0x000fe20000800000 */
[----:B------:R-:W-:Y:S01]  /*7e00*/  VIADD R36, R4, 0xffffffd6 ;  /* 0xffffffd604247836 */ /* 0x000fe20000000000 */
[----:B------:R-:W-:Y:S01]  /*7e10*/  ISETP.GE.U32.AND P1, PT, R10, 0x7fffff95, PT ;  /* 0x7fffff950a00780c */ /* 0x000fe20003f26070 */
[C---:B------:R-:W-:Y:S01]  /*7e20*/  VIADD R19, R4.reuse, 0xffffffd7 ;  /* 0xffffffd704137836 */ /* 0x040fe20000000000 */
[----:B------:R-:W-:Y:S01]  /*7e30*/  SEL R10, RZ, 0x4, P3 ;  /* 0x00000004ff0a7807 */ /* 0x000fe20001800000 */
[----:B------:R-:W-:Y:S01]  /*7e40*/  VIADD R45, R4, 0xffffffd0 ;  /* 0xffffffd0042d7836 */ /* 0x000fe20000000000 */
[----:B------:R-:W-:-:S02]  /*7e50*/  ISETP.GE.U32.AND P3, PT, R18, 0x7fffff96, PT ;  /* 0x7fffff961200780c */ /* 0x000fc40003f66070 */
[----:B------:R-:W-:Y:S01]  /*7e60*/  SEL R18, RZ, 0x7fff8, P6 ;  /* 0x0007fff8ff127807 */ /* 0x000fe20003000000 */
[----:B------:R-:W-:Y:S01]  /*7e70*/  VIADD R46, R4, 0xffffffd1 ;  /* 0xffffffd1042e7836 */ /* 0x000fe20000000000 */
[----:B------:R-:W-:Y:S02]  /*7e80*/  ISETP.GE.U32.AND P6, PT, R36, 0x7fffff97, PT ;  /* 0x7fffff972400780c */ /* 0x000fe40003fc6070 */
[----:B------:R-:W-:Y:S02]  /*7e90*/  SEL R36, RZ, 0x1, P1 ;  /* 0x00000001ff247807 */ /* 0x000fe40000800000 */
[----:B------:R-:W-:Y:S02]  /*7ea0*/  ISETP.GE.U32.AND P1, PT, R19, 0x7fffff98, PT ;  /* 0x7fffff981300780c */ /* 0x000fe40003f26070 */
[----:B------:R-:W-:Y:S01]  /*7eb0*/  SEL R19, RZ, 0x1fffe, P3 ;  /* 0x0001fffeff137807 */ /* 0x000fe20001800000 */
[----:B------:R-:W-:Y:S01]  /*7ec0*/  VIADD R48, R4, 0xffffffd2 ;  /* 0xffffffd204307836 */ /* 0x000fe20000000000 */
[----:B------:R-:W-:-:S02]  /*7ed0*/  ISETP.GE.U32.AND P3, PT, R45, 0x7fffff91, PT ;  /* 0x7fffff912d00780c */ /* 0x000fc40003f66070 */
[----:B------:R-:W-:Y:S02]  /*7ee0*/  SEL R45, RZ, 0x4, P6 ;  /* 0x00000004ff2d7807 */ /* 0x000fe40003000000 */
[----:B------:R-:W-:Y:S01]  /*7ef0*/  ISETP.GE.U32.AND P6, PT, R46, 0x7fffff92, PT ;  /* 0x7fffff922e00780c */ /* 0x000fe20003fc6070 */
[----:B------:R-:W-:Y:S01]  /*7f00*/  VIADD R46, R4, 0xffffffd3 ;  /* 0xffffffd3042e7836 */ /* 0x000fe20000000000 */
[----:B------:R-:W-:Y:S02]  /*7f10*/  SEL R47, RZ, 0x1, P3 ;  /* 0x00000001ff2f7807 */ /* 0x000fe40001800000 */
[----:B------:R-:W-:Y:S02]  /*7f20*/  ISETP.GE.U32.AND P3, PT, R48, 0x7fffff93, PT ;  /* 0x7fffff933000780c */ /* 0x000fe40003f66070 */
[----:B------:R-:W-:Y:S02]  /*7f30*/  SEL R48, RZ, 0x1fffe, P6 ;  /* 0x0001fffeff307807 */ /* 0x000fe40003000000 */
[----:B------:R-:W-:-:S02]  /*7f40*/  ISETP.GE.U32.AND P6, PT, R46, 0x7fffff94, PT ;  /* 0x7fffff942e00780c */ /* 0x000fc40003fc6070 */
[----:B------:R-:W-:Y:S01]  /*7f50*/  SEL R46, RZ, 0x1, P0 ;  /* 0x00000001ff2e7807 */ /* 0x000fe20000000000 */
[----:B------:R-:W-:-:S04]  /*7f60*/  IMAD.IADD R17, R44, 0x1, R17 ;  /* 0x000000012c117824 */ /* 0x000fc800078e0211 */
[----:B------:R-:W-:Y:S01]  /*7f70*/  IMAD.IADD R32, R46, 0x1, R32 ;  /* 0x000000012e207824 */ /* 0x000fe200078e0220 */
[----:B------:R-:W-:Y:S01]  /*7f80*/  LOP3.LUT R17, R17, 0x3, RZ, 0xc0, !PT ;  /* 0x0000000311117812 */ /* 0x000fe200078ec0ff */
[----:B------:R-:W-:Y:S01]  /*7f90*/  IMAD.IADD R30, R30, 0x1, R42 ;  /* 0x000000011e1e7824 */ /* 0x000fe200078e022a */
[----:B------:R-:W-:Y:S01]  /*7fa0*/  SEL R42, RZ, 0x1, P4 ;  /* 0x00000001ff2a7807 */ /* 0x000fe20002000000 */
[----:B------:R-:W-:Y:S01]  /*7fb0*/  IMAD.IADD R34, R43, 0x1, R34 ;  /* 0x000000012b227824 */ /* 0x000fe200078e0222 */
[----:B------:R-:W-:Y:S01]  /*7fc0*/  LOP3.LUT R32, R32, 0x3, RZ, 0xc0, !PT ;  /* 0x0000000320207812 */ /* 0x000fe200078ec0ff */
[----:B------:R-:W-:Y:S01]  /*7fd0*/  IMAD.IADD R28, R41, 0x1, R28 ;  /* 0x00000001291c7824 */ /* 0x000fe200078e021c */
[----:B------:R-:W-:Y:S01]  /*7fe0*/  IADD3 R12, PT, PT, R17, R33, R12 ;  /* 0x00000021110c7210 */ /* 0x000fe20007ffe00c */
[----:B------:R-:W-:Y:S01]  /*7ff0*/  IMAD.IADD R24, R42, 0x1, R24 ;  /* 0x000000012a187824 */ /* 0x000fe200078e0218 */
[----:B------:R-:W-:Y:S01]  /*8000*/  LOP3.LUT R34, R34, 0x3, RZ, 0xc0, !PT ;  /* 0x0000000322227812 */ /* 0x000fe200078ec0ff */
[----:B------:R-:W-:Y:S01]  /*8010*/  IMAD.IADD R16, R38, 0x1, R16 ;  /* 0x0000000126107824 */ /* 0x000fe200078e0210 */
[----:B------:R-:W-:Y:S01]  /*8020*/  IADD3 R22, PT, PT, R32, R29, R22 ;  /* 0x0000001d20167210 */ /* 0x000fe20007ffe016 */
[----:B------:R-:W-:Y:S01]  /*8030*/  IMAD.IADD R14, R14, 0x1, R39 ;  /* 0x000000010e0e7824 */ /* 0x000fe200078e0227 */
[----:B------:R-:W-:Y:S01]  /*8040*/  IADD3 R7, PT, PT, R34, R31, R7 ;  /* 0x0000001f22077210 */ /* 0x000fe20007ffe007 */
[----:B------:R-:W-:Y:S01]  /*8050*/  IMAD.IADD R26, R40, 0x1, R26 ;  /* 0x00000001281a7824 */ /* 0x000fe200078e021a */
[----:B------:R-:W-:Y:S01]  /*8060*/  LOP3.LUT R22, R22, 0xf, RZ, 0xc0, !PT ;  /* 0x0000000f16167812 */ /* 0x000fe200078ec0ff */
[----:B------:R-:W-:Y:S01]  /*8070*/  IMAD.SHL.U32 R12, R12, 0x100, RZ ;  /* 0x000001000c0c7824 */ /* 0x000fe200078e00ff */
[----:B------:R-:W-:Y:S01]  /*8080*/  LOP3.LUT R30, R30, 0x3, RZ, 0xc0, !PT ;  /* 0x000000031e1e7812 */ /* 0x000fe200078ec0ff */
[----:B------:R-:W-:Y:S01]  /*8090*/  IMAD.IADD R21, R37, 0x1, R21 ;  /* 0x0000000125157824 */ /* 0x000fe200078e0215 */
[----:B------:R-:W-:Y:S01]  /*80a0*/  LOP3.LUT R28, R28, 0x3, RZ, 0xc0, !PT ;  /* 0x000000031c1c7812 */ /* 0x000fe200078ec0ff */
[----:B------:R-:W-:Y:S01]  /*80b0*/  IMAD.IADD R47, R47, 0x1, R48 ;  /* 0x000000012f2f7824 */ /* 0x000fe200078e0230 */
[----:B------:R-:W-:-:S02]  /*80c0*/  LOP3.LUT R24, R24, 0x3, RZ, 0xc0, !PT ;  /* 0x0000000318187812 */ /* 0x000fc400078ec0ff */
[----:B------:R-:W-:Y:S01]  /*80d0*/  LOP3.LUT R16, R16, 0x3, RZ, 0xc0, !PT ;  /* 0x0000000310107812 */ /* 0x000fe200078ec0ff */
[----:B------:R-:W-:Y:S01]  /*80e0*/  IMAD R7, R7, 0x10, R22 ;  /* 0x0000001007077824 */ /* 0x000fe200078e0216 */
[----:B------:R-:W-:Y:S01]  /*80f0*/  IADD3 R3, PT, PT, R30, R35, R3 ;  /* 0x000000231e037210 */ /* 0x000fe20007ffe003 */
[----:B------:R-:W-:Y:S01]  /*8100*/  IMAD.IADD R19, R36, 0x1, R19 ;  /* 0x0000000124137824 */ /* 0x000fe200078e0213 */
[----:B------:R-:W-:Y:S01]  /*8110*/  LOP3.LUT R14, R14, 0x3, RZ, 0xc0, !PT ;  /* 0x000000030e0e7812 */ /* 0x000fe200078ec0ff */
[----:B------:R-:W0:Y:S01]  /*8120*/  LDC.64 R38, c[0x0][0x3a8] ;  /* 0x0000ea00ff267b82 */ /* 0x000e220000000a00 */
[----:B------:R-:W-:Y:S02]  /*8130*/  LOP3.LUT R26, R26, 0x3, RZ, 0xc0, !PT ;  /* 0x000000031a1a7812 */ /* 0x000fe400078ec0ff */
[----:B------:R-:W-:Y:S02]  /*8140*/  IADD3 R11, PT, PT, R28, R25, R11 ;  /* 0x000000191c0b7210 */ /* 0x000fe40007ffe00b */
[----:B------:R-:W-:-:S02]  /*8150*/  IADD3 R13, PT, PT, R24, R13, R15 ;  /* 0x0000000d180d7210 */ /* 0x000fc40007ffe00f */
[----:B------:R-:W-:Y:S02]  /*8160*/  IADD3 R8, PT, PT, R16, R20, R8 ;  /* 0x0000001410087210 */ /* 0x000fe40007ffe008 */
[----:B------:R-:W-:Y:S02]  /*8170*/  LOP3.LUT R12, R12, 0xf00, RZ, 0xe2, !PT ;  /* 0x00000f000c0c7812 */ /* 0x000fe400078ee2ff */
[----:B------:R-:W-:Y:S02]  /*8180*/  LOP3.LUT R21, R21, 0x3, RZ, 0xc0, !PT ;  /* 0x0000000315157812 */ /* 0x000fe400078ec0ff */
[----:B------:R-:W-:Y:S02]  /*8190*/  SEL R15, RZ, 0x4, P3 ;  /* 0x00000004ff0f7807 */ /* 0x000fe40001800000 */
[----:B------:R-:W-:Y:S02]  /*81a0*/  SEL R16, RZ, 0x7fff8, P6 ;  /* 0x0007fff8ff107807 */ /* 0x000fe40003000000 */
[----:B------:R-:W-:Y:S01]  /*81b0*/  LOP3.LUT R47, R47, 0x3, RZ, 0xc0, !PT ;  /* 0x000000032f2f7812 */ /* 0x000fe200078ec0ff */
[----:B------:R-:W-:Y:S01]  /*81c0*/  IMAD R3, R3, 0x1000, R12 ;  /* 0x0000100003037824 */ /* 0x000fe200078e020c */
[----:B------:R-:W-:Y:S01]  /*81d0*/  IADD3 R9, PT, PT, R14, R27, R9 ;  /* 0x0000001b0e097210 */ /* 0x000fe20007ffe009 */
[----:B------:R-:W-:Y:S01]  /*81e0*/  IMAD.SHL.U32 R11, R11, 0x100, RZ ;  /* 0x000001000b0b7824 */ /* 0x000fe200078e00ff */
[----:B------:R-:W-:-:S02]  /*81f0*/  IADD3 R6, PT, PT, R26, R23, R6 ;  /* 0x000000171a067210 */ /* 0x000fc40007ffe006 */
[----:B------:R-:W-:Y:S02]  /*8200*/  LOP3.LUT R13, R13, 0xf, RZ, 0xc0, !PT ;  /* 0x0000000f0d0d7812 */ /* 0x000fe400078ec0ff */
[----:B------:R-:W-:Y:S02]  /*8210*/  LOP3.LUT R7, R7, 0xff, RZ, 0xc0, !PT ;  /* 0x000000ff07077812 */ /* 0x000fe400078ec0ff */
[----:B------:R-:W-:Y:S02]  /*8220*/  SEL R14, RZ, 0x7fff8, P1 ;  /* 0x0007fff8ff0e7807 */ /* 0x000fe40000800000 */
[----:B------:R-:W-:Y:S02]  /*8230*/  LOP3.LUT R19, R19, 0x3, RZ, 0xc0, !PT ;  /* 0x0000000313137812 */ /* 0x000fe400078ec0ff */
[----:B------:R-:W-:Y:S02]  /*8240*/  IADD3 R10, PT, PT, R21, R18, R10 ;  /* 0x00000012150a7210 */ /* 0x000fe40007ffe00a */
[----:B------:R-:W-:Y:S01]  /*8250*/  IADD3 R15, PT, PT, R47, R16, R15 ;  /* 0x000000102f0f7210 */ /* 0x000fe20007ffe00f */
[----:B------:R-:W-:Y:S01]  /*8260*/  IMAD R6, R6, 0x10, R13 ;  /* 0x0000001006067824 */ /* 0x000fe200078e020d */
[----:B------:R-:W-:Y:S01]  /*8270*/  IADD3 R14, PT, PT, R19, R14, R45 ;  /* 0x0000000e130e7210 */ /* 0x000fe20007ffe02d */
[----:B------:R-:W-:Y:S01]  /*8280*/  IMAD.IADD R3, R3, 0x1, R7 ;  /* 0x0000000103037824 */ /* 0x000fe200078e0207 */
[----:B------:R-:W-:Y:S01]  /*8290*/  LOP3.LUT R15, R15, 0xf, RZ, 0xc0, !PT ;  /* 0x0000000f0f0f7812 */ /* 0x000fe200078ec0ff */
[----:B------:R-:W-:Y:S01]  /*82a0*/  IMAD.SHL.U32 R10, R10, 0x100, RZ ;  /* 0x000001000a0a7824 */ /* 0x000fe200078e00ff */
[----:B------:R-:W-:-:S02]  /*82b0*/  LOP3.LUT R11, R11, 0xf00, RZ, 0xe2, !PT ;  /* 0x00000f000b0b7812 */ /* 0x000fc400078ee2ff */
[----:B------:R-:W-:Y:S01]  /*82c0*/  LOP3.LUT R16, R3, 0xffff, RZ, 0xc0, !PT ;  /* 0x0000ffff03107812 */ /* 0x000fe200078ec0ff */
[----:B------:R-:W-:Y:S01]  /*82d0*/  IMAD R14, R14, 0x10, R15 ;  /* 0x000000100e0e7824 */ /* 0x000fe200078e020f */
[----:B------:R-:W-:Y:S01]  /*82e0*/  LOP3.LUT R6, R6, 0xff, RZ, 0xc0, !PT ;  /* 0x000000ff06067812 */ /* 0x000fe200078ec0ff */
[----:B------:R-:W-:Y:S01]  /*82f0*/  IMAD R9, R9, 0x1000, R11 ;  /* 0x0000100009097824 */ /* 0x000fe200078e020b */
[----:B------:R-:W-:Y:S02]  /*8300*/  LOP3.LUT R10, R10, 0xf00, RZ, 0xe2, !PT ;  /* 0x00000f000a0a7812 */ /* 0x000fe400078ee2ff */
[----:B------:R-:W-:Y:S01]  /*8310*/  SHF.R.U32.HI R3, RZ, 0x2, R16 ;  /* 0x00000002ff037819 */ /* 0x000fe20000011610 */
[----:B------:R-:W-:Y:S01]  /*8320*/  IMAD.IADD R17, R9, 0x1, R6 ;  /* 0x0000000109117824 */ /* 0x000fe200078e0206 */
[----:B------:R-:W-:Y:S01]  /*8330*/  LOP3.LUT R14, R14, 0xff, RZ, 0xc0, !PT ;  /* 0x000000ff0e0e7812 */ /* 0x000fe200078ec0ff */
[----:B------:R-:W-:Y:S01]  /*8340*/  IMAD R8, R8, 0x1000, R10 ;  /* 0x0000100008087824 */ /* 0x000fe200078e020a */
[----:B------:R-:W-:-:S02]  /*8350*/  SHF.R.U32.HI R6, RZ, 0x3, R16 ;  /* 0x00000003ff067819 */ /* 0x000fc40000011610 */
[----:B------:R-:W-:Y:S01]  /*8360*/  LOP3.LUT P3, RZ, R3, 0x1, RZ, 0xc0, !PT ;  /* 0x0000000103ff7812 */ /* 0x000fe2000786c0ff */
[----:B------:R-:W-:Y:S01]  /*8370*/  IMAD R3, R0, R5, RZ ;  /* 0x0000000500037224 */ /* 0x000fe200078e02ff */
[----:B------:R-:W-:Y:S01]  /*8380*/  LOP3.LUT P1, RZ, R6, 0x1, RZ, 0xc0, !PT ;  /* 0x0000000106ff7812 */ /* 0x000fe2000782c0ff */
[----:B------:R-:W-:Y:S01]  /*8390*/  IMAD.IADD R18, R8, 0x1, R14 ;  /* 0x0000000108127824 */ /* 0x000fe200078e020e */
[----:B------:R-:W-:Y:S01]  /*83a0*/  PRMT R64, RZ, 0x7610, R64 ;  /* 0x00007610ff407816 */ /* 0x000fe20000000040 */
[----:B0-----:R-:W-:Y:S01]  /*83b0*/  IMAD R5, R38, 0x1d, RZ ;  /* 0x0000001d26057824 */ /* 0x001fe200078e02ff */
[----:B------:R-:W-:Y:S02]  /*83c0*/  UIADD3 UR6, UPT, UPT, UR9, 0x10000, URZ ;  /* 0x0001000009067890 */ /* 0x000fe4000fffe0ff */
[----:B------:R-:W-:Y:S01]  /*83d0*/  UIADD3 UR10, UPT, UPT, UR8, UR10, URZ ;  /* 0x0000000a080a7290 */ /* 0x000fe2000fffe0ff */
[----:B------:R-:W-:Y:S01]  /*83e0*/  UMOV UR7, 0x1 ;  /* 0x0000000100077882 */ /* 0x000fe20000000000 */
[----:B-1----:R-:W-:Y:S10]  /*83f0*/  BRA.U UP0, `(.L_x_5) ;  /* 0x0000000100187547 */ /* 0x002ff4000b800000 */
[----:B------:R-:W-:Y:S01]  /*8400*/  ELECT P6, URZ, PT ;  /* 0x0000000000ff782f */ /* 0x000fe200038c0000 */
[----:B------:R-:W-:Y:S01]  /*8410*/  IMAD.MOV.U32 R0, RZ, RZ, 0x1 ;  /* 0x00000001ff007424 */ /* 0x000fe200078e00ff */
[----:B------:R-:W-:Y:S01]  /*8420*/  UMOV UR5, 0x40 ;  /* 0x0000004000057882 */ /* 0x000fe20000000000 */
[----:B------:R-:W-:Y:S01]  /*8430*/  UVIRTCOUNT.DEALLOC.SMPOOL 0x80 ;  /* 0x000000800000784c */ /* 0x000fe20000000000 */
[----:B------:R-:W-:-:S09]  /*8440*/  ULEA UR5, UR4, UR5, 0x18 ;  /* 0x0000000504057291 */ /* 0x000fd2000f8ec0ff */
[----:B------:R0:W-:Y:S03]  /*8450*/  @P6 STS.U8 [UR5], R0 ;  /* 0x00000000ff006988 */ /* 0x0001e60008000005 */
.L_x_5:
[----:B------:R-:W-:Y:S01]  /*8460*/  STTM.x64 tmem[UR10], RZ ;  /* 0x000000ff000079ed */ /* 0x000fe2000834000a */
[----:B------:R-:W-:Y:S01]  /*8470*/  STTM.x64 tmem[UR10+0x40], RZ ;  /* 0x000040ff000079ed */ /* 0x000fe2000834000a */
[----:B------:R-:W-:Y:S01]  /*8480*/  STTM.x64 tmem[UR10+0x80], RZ ;  /* 0x000080ff000079ed */ /* 0x000fe2000834000a */
[----:B------:R-:W-:Y:S01]  /*8490*/  STTM.x64 tmem[UR10+0xc0], RZ ;  /* 0x0000c0ff000079ed */ /* 0x000fe2000834000a */
[----:B------:R-:W1:Y:S02]  /*84a0*/  FENCE.VIEW.ASYNC.T ;  /* 0x00000000000073c6 */ /* 0x000e640000000200 */
[----:B-1----:R-:W-:Y:S01]  /*84b0*/  VOTEU.ALL UP1, P2 ;  /* 0x0000000000ff7886 */ /* 0x002fe20001020000 */
[----:B------:R-:W-:Y:S01]  /*84c0*/  VOTEU.ALL UP2, P2 ;  /* 0x0000000000ff7886 */ /* 0x000fe20001040000 */
[C---:B------:R-:W-:Y:S01]  /*84d0*/  IMAD R15, R38.reuse, 0x3a, RZ ;  /* 0x0000003a260f7824 */ /* 0x040fe200078e02ff */
[----:B0-----:R-:W-:Y:S01]  /*84e0*/  LEA R0, P6, R3, UR12, 0x1 ;  /* 0x0000000c03007c11 */ /* 0x001fe2000f8c08ff */
[----:B------:R-:W-:Y:S01]  /*84f0*/  IMAD R13, R38, 0x38, RZ ;  /* 0x00000038260d7824 */ /* 0x000fe200078e02ff */
[----:B------:R-:W-:-:S04]  /*8500*/  @!UP1 UIADD3 UR4, UPT, UPT, -UR7, 0x100000, URZ ;  /* 0x0010000007049890 */ /* 0x000fc8000fffe1ff */
[----:B------:R-:W-:Y:S02]  /*8510*/  @!UP1 USHF.L.U32 UR5, UR4, 0xb, URZ ;  /* 0x0000000b04059899 */ /* 0x000fe400080006ff */
[----:B------:R-:W-:Y:S01]  /*8520*/  @!UP1 USHF.L.U32 UR4, UR4, 0x1, URZ ;  /* 0x0000000104049899 */ /* 0x000fe200080006ff */
[----:B------:R-:W-:Y:S01]  /*8530*/  BAR.SYNC.DEFER_BLOCKING 0x0 ;  /* 0x0000000000007b1d */ /* 0x000fe20000010000 */
[----:B------:R-:W-:Y:S01]  /*8540*/  LEA.HI.X.SX32 R3, R3, UR13, 0x1, P6 ;  /* 0x0000000d03037c11 */ /* 0x000fe2000b0f0eff */
[C---:B------:R-:W-:Y:S01]  /*8550*/  IMAD R20, R38.reuse, 0x1c, RZ ;  /* 0x0000001c26147824 */ /* 0x040fe200078e02ff */
[-C--:B------:R-:W-:Y:S01]  /*8560*/  IADD3 R6, P6, PT, R15, R0.reuse, RZ ;  /* 0x000000000f067210 */ /* 0x080fe20007fde0ff */
[C---:B------:R-:W-:Y:S01]  /*8570*/  IMAD R12, R38.reuse, 0x36, RZ ;  /* 0x00000036260c7824 */ /* 0x040fe200078e02ff */
[----:B------:R-:W-:Y:S02]  /*8580*/  PRMT R65, RZ, 0x7610, R65 ;  /* 0x00007610ff417816 */ /* 0x000fe40000000041 */
[----:B------:R-:W-:Y:S01]  /*8590*/  SHF.R.U32.HI R8, RZ, 0x5, R16 ;  /* 0x00000005ff087819 */ /* 0x000fe20000011610 */
[----:B------:R0:W-:Y:S01]  /*85a0*/  STL [R1+0x520], R6 ;  /* 0x0005200601007387 */ /* 0x0001e20000100800 */
[----:B------:R-:W-:Y:S01]  /*85b0*/  LEA.HI.X.SX32 R7, R5, R3, 0x1, P6 ;  /* 0x0000000305077211 */ /* 0x000fe200030f0eff */
[----:B------:R-:W-:Y:S01]  /*85c0*/  IMAD R36, R38, 0x1a, RZ ;  /* 0x0000001a26247824 */ /* 0x000fe200078e02ff */
[----:B------:R-:W-:-:S02]  /*85d0*/  IADD3 R9, P6, PT, R13, R0, RZ ;  /* 0x000000000d097210 */ /* 0x000fc40007fde0ff */
[----:B------:R-:W-:Y:S01]  /*85e0*/  PRMT R60, RZ, 0x7610, R60 ;  /* 0x00007610ff3c7816 */ /* 0x000fe2000000003c */
[----:B------:R1:W-:Y:S01]  /*85f0*/  STL [R1+0x518], R7 ;  /* 0x0005180701007387 */ /* 0x0003e20000100800 */
[----:B------:R-:W-:Y:S01]  /*8600*/  PRMT R62, RZ, 0x7610, R62 ;  /* 0x00007610ff3e7816 */ /* 0x000fe2000000003e */
[C---:B------:R-:W-:Y:S01]  /*8610*/  IMAD R40, R38.reuse, 0x18, RZ ;  /* 0x0000001826287824 */ /* 0x040fe200078e02ff */
[----:B------:R-:W-:Y:S02]  /*8620*/  PRMT R57, RZ, 0x7610, R57 ;  /* 0x00007610ff397816 */ /* 0x000fe40000000039 */
[----:B------:R-:W-:Y:S01]  /*8630*/  PRMT R58, RZ, 0x7610, R58 ;  /* 0x00007610ff3a7816 */ /* 0x000fe2000000003a */
[----:B------:R-:W-:Y:S01]  /*8640*/  IMAD R37, R38, 0x16, RZ ;  /* 0x0000001626257824 */ /* 0x000fe200078e02ff */
[----:B------:R-:W-:Y:S02]  /*8650*/  PRMT R52, RZ, 0x7610, R52 ;  /* 0x00007610ff347816 */ /* 0x000fe40000000034 */
[----:B------:R-:W-:Y:S01]  /*8660*/  PRMT R56, RZ, 0x7610, R56 ;  /* 0x00007610ff387816 */ /* 0x000fe20000000038 */
[----:B------:R-:W2:Y:S02]  /*8670*/  FENCE.VIEW.ASYNC.S ;  /* 0x00000000000073c6 */ /* 0x000ea40000000000 */
[----:B--2---:R2:W3:Y:S02]  /*8680*/  @!UP2 SYNCS.EXCH.64 URZ, [UR6], UR4 ;  /* 0x0000000406ffa5b2 */ /* 0x0044e40008000100 */
[----:B---3--:R-:W-:Y:S01]  /*8690*/  BAR.SYNC.DEFER_BLOCKING 0x0 ;  /* 0x0000000000007b1d */ /* 0x008fe20000010000 */
[----:B------:R-:W-:-:S02]  /*86a0*/  LEA.HI.X.SX32 R11, R20, R3, 0x1, P6 ;  /* 0x00000003140b7211 */ /* 0x000fc400030f0eff */
[----:B------:R-:W-:Y:S02]  /*86b0*/  SHF.R.U32.HI R5, RZ, 0x4, R16 ;  /* 0x00000004ff057819 */ /* 0x000fe40000011610 */
[----:B------:R-:W-:Y:S01]  /*86c0*/  IADD3 R10, P6, PT, R12, R0, RZ ;  /* 0x000000000c0a7210 */ /* 0x000fe20007fde0ff */
[C---:B------:R-:W-:Y:S01]  /*86d0*/  IMAD R84, R38.reuse, 0x14, RZ ;  /* 0x0000001426547824 */ /* 0x040fe200078e02ff */
[----:B------:R-:W-:Y:S01]  /*86e0*/  PRMT R26, RZ, 0x7610, R26 ;  /* 0x00007610ff1a7816 */ /* 0x000fe2000000001a */
[----:B------:R-:W-:Y:S01]  /*86f0*/  STL [R1+0x514], R9 ;  /* 0x0005140901007387 */ /* 0x000fe20000100800 */
[----:B------:R-:W-:Y:S01]  /*8700*/  PRMT R50, RZ, 0x7610, R50 ;  /* 0x00007610ff327816 */ /* 0x000fe20000000032 */
[C---:B------:R-:W-:Y:S01]  /*8710*/  IMAD R41, R38.reuse, 0x12, RZ ;  /* 0x0000001226297824 */ /* 0x040fe200078e02ff */
[----:B------:R-:W-:Y:S01]  /*8720*/  PRMT R24, RZ, 0x7610, R24 ;  /* 0x00007610ff187816 */ /* 0x000fe20000000018 */
[----:B------:R3:W-:Y:S01]  /*8730*/  STL [R1+0x510], R11 ;  /* 0x0005100b01007387 */ /* 0x0007e20000100800 */
[----:B------:R-:W-:Y:S01]  /*8740*/  PRMT R25, RZ, 0x7610, R25 ;  /* 0x00007610ff197816 */ /* 0x000fe20000000019 */
[----:B------:R-:W4:Y:S02]  /*8750*/  LDCU UR11, c[0x0][0x3b0] ;  /* 0x00007600ff0b77ac */ /* 0x000f240008000800 */
[----:B------:R0:W5:Y:S01]  /*8760*/  @P3 LDG.E.U16 R64, desc[UR20][R6.64] ;  /* 0x0000001406403981 */ /* 0x000162000c1e1500 */
[----:B------:R-:W-:Y:S01]  /*8770*/  LOP3.LUT P3, RZ, R5, 0x1, RZ, 0xc0, !PT ;  /* 0x0000000105ff7812 */ /* 0x000fe2000786c0ff */
[----:B------:R-:W-:-:S02]  /*8780*/  IMAD R5, R38, 0x1b, RZ ;  /* 0x0000001b26057824 */ /* 0x000fc400078e02ff */
[----:B0-----:R-:W-:Y:S02]  /*8790*/  @P1 IMAD.MOV.U32 R6, RZ, RZ, R9 ;  /* 0x000000ffff061224 */ /* 0x001fe400078e0009 */
[----:B-1----:R-:W-:Y:S02]  /*87a0*/  @P1 IMAD.MOV.U32 R7, RZ, RZ, R11 ;  /* 0x000000ffff071224 */ /* 0x002fe400078e000b */
[----:B---3--:R-:W-:-:S03]  /*87b0*/  IMAD R11, R38, 0x34, RZ ;  /* 0x00000034260b7824 */ /* 0x008fc600078e02ff */
[----:B------:R0:W5:Y:S01]  /*87c0*/  @P1 LDG.E.U16 R65, desc[UR20][R6.64] ;  /* 0x0000001406411981 */ /* 0x000162000c1e1500 */
[----:B------:R-:W-:Y:S02]  /*87d0*/  LOP3.LUT P1, RZ, R8, 0x1, RZ, 0xc0, !PT ;  /* 0x0000000108ff7812 */ /* 0x000fe4000782c0ff */
[-C--:B------:R-:W-:Y:S01]  /*87e0*/  LEA.HI.X.SX32 R14, R5, R3.reuse, 0x1, P6 ;  /* 0x00000003050e7211 */ /* 0x080fe200030f0eff */
[----:B------:R1:W-:Y:S01]  /*87f0*/  STL [R1+0x50c], R10 ;  /* 0x00050c0a01007387 */ /* 0x0003e20000100800 */
[----:B------:R-:W-:Y:S02]  /*8800*/  IADD3 R9, P6, PT, R11, R0, RZ ;  /* 0x000000000b097210 */ /* 0x000fe40007fde0ff */
[----:B------:R-:W-:Y:S01]  /*8810*/  SHF.R.U32.HI R5, RZ, 0x6, R16 ;  /* 0x00000006ff057819 */ /* 0x000fe20000011610 */
[----:B------:R3:W-:Y:S01]  /*8820*/  STL [R1+0x508], R14 ;  /* 0x0005080e01007387 */ /* 0x0007e20000100800 */
[----:B------:R-:W-:Y:S01]  /*8830*/  LEA.HI.X.SX32 R19, R36, R3, 0x1, P6 ;  /* 0x0000000324137211 */ /* 0x000fe200030f0eff */
[----:B0-----:R-:W-:-:S02]  /*8840*/  @P3 IMAD.MOV.U32 R6, RZ, RZ, R10 ;  /* 0x000000ffff063224 */ /* 0x001fc400078e000a */
[----:B------:R-:W-:Y:S02]  /*8850*/  @P3 IMAD.MOV.U32 R7, RZ, RZ, R14 ;  /* 0x000000ffff073224 */ /* 0x000fe400078e000e */
[----:B-1----:R-:W-:-:S03]  /*8860*/  IMAD R10, R38, 0x32, RZ ;  /* 0x00000032260a7824 */ /* 0x002fc600078e02ff */
[----:B------:R0:W5:Y:S01]  /*8870*/  @P3 LDG.E.U16 R60, desc[UR20][R6.64] ;  /* 0x00000014063c3981 */ /* 0x000162000c1e1500 */
[----:B------:R-:W-:Y:S01]  /*8880*/  LOP3.LUT P3, RZ, R5, 0x1, RZ, 0xc0, !PT ;  /* 0x0000000105ff7812 */ /* 0x000fe2000786c0ff */
[----:B------:R-:W-:Y:S01]  /*8890*/  IMAD R5, R38, 0x19, RZ ;  /* 0x0000001926057824 */ /* 0x000fe200078e02ff */
[----:B------:R-:W-:Y:S01]  /*88a0*/  SHF.R.U32.HI R8, RZ, 0x7, R16 ;  /* 0x00000007ff087819 */ /* 0x000fe20000011610 */
[----:B------:R1:W-:Y:S01]  /*88b0*/  STL [R1+0x504], R9 ;  /* 0x0005040901007387 */ /* 0x0003e20000100800 */
[----:B---3--:R-:W-:-:S03]  /*88c0*/  IADD3 R14, P6, PT, R10, R0, RZ ;  /* 0x000000000a0e7210 */ /* 0x008fc60007fde0ff */
[----:B------:R3:W-:Y:S01]  /*88d0*/  STL [R1+0x500], R19 ;  /* 0x0005001301007387 */ /* 0x0007e20000100800 */
[----:B0-----:R-:W-:Y:S02]  /*88e0*/  @P1 IMAD.MOV.U32 R6, RZ, RZ, R9 ;  /* 0x000000ffff061224 */ /* 0x001fe400078e0009 */
[----:B------:R-:W-:Y:S02]  /*88f0*/  @P1 IMAD.MOV.U32 R7, RZ, RZ, R19 ;  /* 0x000000ffff071224 */ /* 0x000fe400078e0013 */
[----:B-1----:R-:W-:-:S03]  /*8900*/  IMAD R9, R38, 0x30, RZ ;  /* 0x0000003026097824 */ /* 0x002fc600078e02ff */
[----:B------:R0:W5:Y:S01]  /*8910*/  @P1 LDG.E.U16 R62, desc[UR20][R6.64] ;  /* 0x00000014063e1981 */ /* 0x000162000c1e1500 */
[----:B------:R-:W-:Y:S02]  /*8920*/  LOP3.LUT P1, RZ, R8, 0x1, RZ, 0xc0, !PT ;  /* 0x0000000108ff7812 */ /* 0x000fe4000782c0ff */
[-C--:B---3--:R-:W-:Y:S01]  /*8930*/  LEA.HI.X.SX32 R19, R5, R3.reuse, 0x1, P6 ;  /* 0x0000000305137211 */ /* 0x088fe200030f0eff */
[----:B------:R1:W-:Y:S01]  /*8940*/  STL [R1+0x4fc], R14 ;  /* 0x0004fc0e01007387 */ /* 0x0003e20000100800 */
[----:B------:R-:W-:Y:S02]  /*8950*/  IADD3 R21, P6, PT, R9, R0, RZ ;  /* 0x0000000009157210 */ /* 0x000fe40007fde0ff */
[----:B------:R-:W-:Y:S01]  /*8960*/  SHF.R.U32.HI R5, RZ, 0x8, R16 ;  /* 0x00000008ff057819 */ /* 0x000fe20000011610 */
[----:B0-----:R-:W-:Y:S01]  /*8970*/  @P3 IMAD.MOV.U32 R6, RZ, RZ, R14 ;  /* 0x000000ffff063224 */ /* 0x001fe200078e000e */
[----:B------:R-:W-:Y:S01]  /*8980*/  LEA.HI.X.SX32 R22, R40, R3, 0x1, P6 ;  /* 0x0000000328167211 */ /* 0x000fe200030f0eff */
[----:B------:R-:W-:Y:S01]  /*8990*/  @P3 IMAD.MOV.U32 R7, RZ, RZ, R19 ;  /* 0x000000ffff073224 */ /* 0x000fe200078e0013 */
[----:B------:R0:W-:Y:S01]  /*89a0*/  STL [R1+0x4f8], R19 ;  /* 0x0004f81301007387 */ /* 0x0001e20000100800 */
[----:B------:R-:W-:-:S03]  /*89b0*/  IMAD R8, R38, 0x2e, RZ ;  /* 0x0000002e26087824 */ /* 0x000fc600078e02ff */
[----:B------:R3:W5:Y:S01]  /*89c0*/  @P3 LDG.E.U16 R57, desc[UR20][R6.64] ;  /* 0x0000001406393981 */ /* 0x000762000c1e1500 */
[----:B------:R-:W-:Y:S01]  /*89d0*/  LOP3.LUT P3, RZ, R5, 0x1, RZ, 0xc0, !PT ;  /* 0x0000000105ff7812 */ /* 0x000fe2000786c0ff */
[----:B------:R-:W-:Y:S01]  /*89e0*/  IMAD R5, R38, 0x17, RZ ;  /* 0x0000001726057824 */ /* 0x000fe200078e02ff */
[----:B-1----:R-:W-:Y:S01]  /*89f0*/  SHF.R.U32.HI R14, RZ, 0x9, R16 ;  /* 0x00000009ff0e7819 */ /* 0x002fe20000011610 */
[----:B------:R1:W-:Y:S01]  /*8a00*/  STL [R1+0x4f4], R21 ;  /* 0x0004f41501007387 */ /* 0x0003e20000100800 */
[----:B0-----:R-:W-:-:S03]  /*8a10*/  IADD3 R19, P6, PT, R8, R0, RZ ;  /* 0x0000000008137210 */ /* 0x001fc60007fde0ff */
[----:B------:R-:W-:Y:S01]  /*8a20*/  STL [R1+0x4f0], R22 ;  /* 0x0004f01601007387 */ /* 0x000fe20000100800 */
[----:B---3--:R-:W-:Y:S02]  /*8a30*/  @P1 IMAD.MOV.U32 R6, RZ, RZ, R21 ;  /* 0x000000ffff061224 */ /* 0x008fe400078e0015 */
[----:B------:R-:W-:-:S05]  /*8a40*/  @P1 IMAD.MOV.U32 R7, RZ, RZ, R22 ;  /* 0x000000ffff071224 */ /* 0x000fca00078e0016 */
[----:B------:R0:W5:Y:S01]  /*8a50*/  @P1 LDG.E.U16 R58, desc[UR20][R6.64] ;  /* 0x00000014063a1981 */ /* 0x000162000c1e1500 */
[----:B------:R-:W-:Y:S01]  /*8a60*/  LOP3.LUT P1, RZ, R14, 0x1, RZ, 0xc0, !PT ;  /* 0x000000010eff7812 */ /* 0x000fe2000782c0ff */
[----:B------:R-:W-:Y:S01]  /*8a70*/  IMAD R14, R38, 0x2c, RZ ;  /* 0x0000002c260e7824 */ /* 0x000fe200078e02ff */
[-C--:B-1----:R-:W-:Y:S01]  /*8a80*/  LEA.HI.X.SX32 R21, R5, R3.reuse, 0x1, P6 ;  /* 0x0000000305157211 */ /* 0x082fe200030f0eff */
[----:B------:R1:W-:Y:S01]  /*8a90*/  STL [R1+0x4ec], R19 ;  /* 0x0004ec1301007387 */ /* 0x0003e20000100800 */
[----:B------:R-:W-:Y:S02]  /*8aa0*/  SHF.R.U32.HI R5, RZ, 0xa, R16 ;  /* 0x0000000aff057819 */ /* 0x000fe40000011610 */
[----:B------:R-:W-:Y:S01]  /*8ab0*/  IADD3 R27, P6, PT, R14, R0, RZ ;  /* 0x000000000e1b7210 */ /* 0x000fe20007fde0ff */
[----:B------:R3:W-:Y:S01]  /*8ac0*/  STL [R1+0x4e8], R21 ;  /* 0x0004e81501007387 */ /* 0x0007e20000100800 */
[----:B0-----:R-:W-:Y:S02]  /*8ad0*/  @P3 IMAD.MOV.U32 R6, RZ, RZ, R19 ;  /* 0x000000ffff063224 */ /* 0x001fe400078e0013 */
[----:B------:R-:W-:Y:S01]  /*8ae0*/  LEA.HI.X.SX32 R28, R37, R3, 0x1, P6 ;  /* 0x00000003251c7211 */ /* 0x000fe200030f0eff */
[----:B------:R-:W-:-:S02]  /*8af0*/  @P3 IMAD.MOV.U32 R7, RZ, RZ, R21 ;  /* 0x000000ffff073224 */ /* 0x000fc400078e0015 */
[----:B-1----:R-:W-:-:S03]  /*8b00*/  IMAD R19, R38, 0x2a, RZ ;  /* 0x0000002a26137824 */ /* 0x002fc600078e02ff */
[----:B------:R0:W5:Y:S01]  /*8b10*/  @P3 LDG.E.U16 R52, desc[UR20][R6.64] ;  /* 0x0000001406343981 */ /* 0x000162000c1e1500 */
[----:B------:R-:W-:Y:S01]  /*8b20*/  LOP3.LUT P3, RZ, R5, 0x1, RZ, 0xc0, !PT ;  /* 0x0000000105ff7812 */ /* 0x000fe2000786c0ff */
[----:B------:R-:W-:Y:S01]  /*8b30*/  IMAD R5, R38, 0x15, RZ ;  /* 0x0000001526057824 */ /* 0x000fe200078e02ff */
[----:B---3--:R-:W-:Y:S01]  /*8b40*/  SHF.R.U32.HI R21, RZ, 0xb, R16 ;  /* 0x0000000bff157819 */ /* 0x008fe20000011610 */
[----:B------:R1:W-:Y:S01]  /*8b50*/  STL [R1+0x4e4], R27 ;  /* 0x0004e41b01007387 */ /* 0x0003e20000100800 */
[----:B------:R-:W-:-:S03]  /*8b60*/  IADD3 R22, P6, PT, R19, R0, RZ ;  /* 0x0000000013167210 */ /* 0x000fc60007fde0ff */
[----:B------:R3:W-:Y:S01]  /*8b70*/  STL [R1+0x4e0], R28 ;  /* 0x0004e01c01007387 */ /* 0x0007e20000100800 */
[----:B0-----:R-:W-:Y:S02]  /*8b80*/  @P1 IMAD.MOV.U32 R6, RZ, RZ, R27 ;  /* 0x000000ffff061224 */ /* 0x001fe400078e001b */
[----:B------:R-:W-:-:S05]  /*8b90*/  @P1 IMAD.MOV.U32 R7, RZ, RZ, R28 ;  /* 0x000000ffff071224 */ /* 0x000fca00078e001c */
[----:B------:R0:W5:Y:S01]  /*8ba0*/  @P1 LDG.E.U16 R56, desc[UR20][R6.64] ;  /* 0x0000001406381981 */ /* 0x000162000c1e1500 */
[----:B------:R-:W-:Y:S01]  /*8bb0*/  LOP3.LUT P1, RZ, R21, 0x1, RZ, 0xc0, !PT ;  /* 0x0000000115ff7812 */ /* 0x000fe2000782c0ff */
[----:B------:R-:W-:Y:S01]  /*8bc0*/  IMAD R21, R38, 0x28, RZ ;  /* 0x0000002826157824 */ /* 0x000fe200078e02ff */
[-C--:B-1----:R-:W-:Y:S01]  /*8bd0*/  LEA.HI.X.SX32 R27, R5, R3.reuse, 0x1, P6 ;  /* 0x00000003051b7211 */ /* 0x082fe200030f0eff */
[----:B------:R1:W-:Y:S01]  /*8be0*/  STL [R1+0x4dc], R22 ;  /* 0x0004dc1601007387 */ /* 0x0003e20000100800 */
[----:B------:R-:W-:Y:S02]  /*8bf0*/  SHF.R.U32.HI R5, RZ, 0xc, R16 ;  /* 0x0000000cff057819 */ /* 0x000fe40000011610 */
[----:B---3--:R-:W-:Y:S01]  /*8c00*/  IADD3 R28, P6, PT, R21, R0, RZ ;  /* 0x00000000151c7210 */ /* 0x008fe20007fde0ff */
[----:B------:R3:W-:Y:S01]  /*8c10*/  STL [R1+0x4d8], R27 ;  /* 0x0004d81b01007387 */ /* 0x0007e20000100800 */
[----:B0-----:R-:W-:Y:S02]  /*8c20*/  @P3 IMAD.MOV.U32 R6, RZ, RZ, R22 ;  /* 0x000000ffff063224 */ /* 0x001fe400078e0016 */
[----:B------:R-:W-:Y:S01]  /*8c30*/  LEA.HI.X.SX32 R30, R84, R3, 0x1, P6 ;  /* 0x00000003541e7211 */ /* 0x000fe200030f0eff */
[----:B------:R-:W-:Y:S01]  /*8c40*/  @P3 IMAD.MOV.U32 R7, RZ, RZ, R27 ;  /* 0x000000ffff073224 */ /* 0x000fe200078e001b */
[----:B-1----:R-:W-:-:S04]  /*8c50*/  SHF.R.U32.HI R22, RZ, 0xd, R16 ;  /* 0x0000000dff167819 */ /* 0x002fc80000011610 */
[----:B------:R0:W5:Y:S01]  /*8c60*/  @P3 LDG.E.U16 R26, desc[UR20][R6.64] ;  /* 0x00000014061a3981 */ /* 0x000162000c1e1500 */
[C---:B---3--:R-:W-:Y:S01]  /*8c70*/  IMAD R27, R38.reuse, 0x26, RZ ;  /* 0x00000026261b7824 */ /* 0x048fe200078e02ff */
[----:B------:R-:W-:Y:S01]  /*8c80*/  LOP3.LUT P3, RZ, R5, 0x1, RZ, 0xc0, !PT ;  /* 0x0000000105ff7812 */ /* 0x000fe2000786c0ff */
[----:B------:R-:W-:Y:S01]  /*8c90*/  IMAD R5, R38, 0x13, RZ ;  /* 0x0000001326057824 */ /* 0x000fe200078e02ff */
[----:B------:R1:W-:Y:S02]  /*8ca0*/  STL [R1+0x4d4], R28 ;  /* 0x0004d41c01007387 */ /* 0x0003e40000100800 */
[----:B------:R-:W-:Y:S02]  /*8cb0*/  IADD3 R29, P6, PT, R27, R0, RZ ;  /* 0x000000001b1d7210 */ /* 0x000fe40007fde0ff */
[----:B------:R3:W-:Y:S01]  /*8cc0*/  STL [R1+0x4d0], R30 ;  /* 0x0004d01e01007387 */ /* 0x0007e20000100800 */
[----:B0-----:R-:W-:Y:S02]  /*8cd0*/  @P1 IMAD.MOV.U32 R6, RZ, RZ, R28 ;  /* 0x000000ffff061224 */ /* 0x001fe400078e001c */
[----:B------:R-:W-:-:S02]  /*8ce0*/  @P1 IMAD.MOV.U32 R7, RZ, RZ, R30 ;  /* 0x000000ffff071224 */ /* 0x000fc400078e001e */
[----:B-1----:R-:W-:-:S03]  /*8cf0*/  IMAD R28, R38, 0x24, RZ ;  /* 0x00000024261c7824 */ /* 0x002fc600078e02ff */
[----:B------:R0:W5:Y:S01]  /*8d00*/  @P1 LDG.E.U16 R50, desc[UR20][R6.64] ;  /* 0x0000001406321981 */ /* 0x000162000c1e1500 */
[----:B------:R-:W-:Y:S02]  /*8d10*/  LOP3.LUT P1, RZ, R22, 0x1, RZ, 0xc0, !PT ;  /* 0x0000000116ff7812 */ /* 0x000fe4000782c0ff */
[----:B------:R-:W-:Y:S01]  /*8d20*/  LEA.HI.X.SX32 R31, R5, R3, 0x1, P6 ;  /* 0x00000003051f7211 */ /* 0x000fe200030f0eff */
[----:B------:R1:W-:Y:S01]  /*8d30*/  STL [R1+0x4cc], R29 ;  /* 0x0004cc1d01007387 */ /* 0x0003e20000100800 */
[----:B---3--:R-:W-:Y:S02]  /*8d40*/  IADD3 R30, P6, PT, R28, R0, RZ ;  /* 0x000000001c1e7210 */ /* 0x008fe40007fde0ff */
[----:B------:R-:W-:Y:S01]  /*8d50*/  SHF.R.U32.HI R5, RZ, 0xe, R16 ;  /* 0x0000000eff057819 */ /* 0x000fe20000011610 */
[----:B------:R3:W-:Y:S01]  /*8d60*/  STL [R1+0x4c8], R31 ;  /* 0x0004c81f01007387 */ /* 0x0007e20000100800 */
[----:B0-----:R-:W-:Y:S02]  /*8d70*/  @P3 IMAD.MOV.U32 R6, RZ, RZ, R29 ;  /* 0x000000ffff063224 */ /* 0x001fe400078e001d */
[----:B------:R-:W-:-:S02]  /*8d80*/  @P3 IMAD.MOV.U32 R7, RZ, RZ, R31 ;  /* 0x000000ffff073224 */ /* 0x000fc400078e001f */
[----:B-1----:R-:W-:-:S03]  /*8d90*/  IMAD R29, R38, 0x22, RZ ;  /* 0x00000022261d7824 */ /* 0x002fc600078e02ff */
[----:B------:R0:W5:Y:S01]  /*8da0*/  @P3 LDG.E.U16 R24, desc[UR20][R6.64] ;  /* 0x0000001406183981 */ /* 0x000162000c1e1500 */
[----:B---3--:R-:W-:Y:S02]  /*8db0*/  LEA.HI.X.SX32 R31, R41, R3, 0x1, P6 ;  /* 0x00000003291f7211 */ /* 0x008fe400030f0eff */
[----:B------:R-:W-:Y:S01]  /*8dc0*/  LOP3.LUT P6, RZ, R5, 0x1, RZ, 0xc0, !PT ;  /* 0x0000000105ff7812 */ /* 0x000fe200078cc0ff */
[----:B------:R1:W-:Y:S01]  /*8dd0*/  STL [R1+0x4c4], R30 ;  /* 0x0004c41e01007387 */ /* 0x0003e20000100800 */
[----:B------:R-:W-:Y:S02]  /*8de0*/  SHF.R.U32.HI R5, RZ, 0xf, R16 ;  /* 0x0000000fff057819 */ /* 0x000fe40000011610 */
[----:B------:R-:W-:Y:S01]  /*8df0*/  PRMT R22, RZ, 0x7610, R22 ;  /* 0x00007610ff167816 */ /* 0x000fe20000000016 */
[----:B------:R3:W-:Y:S01]  /*8e00*/  STL [R1+0x4c0], R31 ;  /* 0x0004c01f01007387 */ /* 0x0007e20000100800 */
[----:B0-----:R-:W-:Y:S02]  /*8e10*/  @P1 IMAD.MOV.U32 R6, RZ, RZ, R30 ;  /* 0x000000ffff061224 */ /* 0x001fe400078e001e */
[----:B------:R-:W-:-:S05]  /*8e20*/  @P1 IMAD.MOV.U32 R7, RZ, RZ, R31 ;  /* 0x000000ffff071224 */ /* 0x000fca00078e001f */
[----:B------:R0:W5:Y:S01]  /*8e30*/  @P1 LDG.E.U16 R25, desc[UR20][R6.64] ;  /* 0x0000001406191981 */ /* 0x000162000c1e1500 */
[----:B------:R-:W-:Y:S02]  /*8e40*/  IADD3 R85, P1, PT, R29, R0, RZ ;  /* 0x000000001d557210 */ /* 0x000fe40007f3e0ff */
[----:B------:R-:W-:Y:S02]  /*8e50*/  LOP3.LUT P3, RZ, R5, 0x1, RZ, 0xc0, !PT ;  /* 0x0000000105ff7812 */ /* 0x000fe4000786c0ff */
[----:B------:R-:W-:Y:S01]  /*8e60*/  SHF.R.U32.HI R16, RZ, 0x1, R16 ;  /* 0x00000001ff107819 */ /* 0x000fe20000011610 */
[----:B------:R-:W-:Y:S01]  /*8e70*/  STL [R1+0x4bc], R85 ;  /* 0x0004bc5501007387 */ /* 0x000fe20000100800 */
[----:B------:R-:W-:Y:S02]  /*8e80*/  PRMT R23, RZ, 0x7610, R23 ;  /* 0x00007610ff177816 */ /* 0x000fe40000000017 */
[----:B------:R-:W-:Y:S01]  /*8e90*/  PRMT R5, R17, 0x5410, R18 ;  /* 0x0000541011057816 */ /* 0x000fe20000000012 */
[----:B0-----:R-:W-:-:S02]  /*8ea0*/  IMAD R7, R38, 0x11, RZ ;  /* 0x0000001126077824 */ /* 0x001fc400078e02ff */
[----:B------:R-:W-:-:S03]  /*8eb0*/  IMAD.SHL.U32 R6, R38, 0x10, RZ ;  /* 0x0000001026067824 */ /* 0x000fc600078e00ff */
[----:B------:R-:W-:Y:S02]  /*8ec0*/  LEA.HI.X.SX32 R87, R7, R3, 0x1, P1 ;  /* 0x0000000307577211 */ /* 0x000fe400008f0eff */
[----:B-1----:R-:W-:-:S03]  /*8ed0*/  LEA R30, P1, R38, R0, 0x5 ;  /* 0x00000000261e7211 */ /* 0x002fc600078228ff */
[----:B------:R-:W-:Y:S01]  /*8ee0*/  @P6 IMAD.MOV.U32 R7, RZ, RZ, R87 ;  /* 0x000000ffff076224 */ /* 0x000fe200078e0057 */
[----:B---3--:R-:W-:Y:S01]  /*8ef0*/  LEA.HI.X.SX32 R31, R6, R3, 0x1, P1 ;  /* 0x00000003061f7211 */ /* 0x008fe200008f0eff */
[----:B------:R-:W-:Y:S01]  /*8f00*/  @P6 IMAD.MOV.U32 R6, RZ, RZ, R85 ;  /* 0x000000ffff066224 */ /* 0x000fe200078e0055 */
[----:B------:R-:W-:Y:S01]  /*8f10*/  LOP3.LUT P1, RZ, R16, 0x1, RZ, 0xc0, !PT ;  /* 0x0000000110ff7812 */ /* 0x000fe2000782c0ff */
[C---:B------:R-:W-:Y:S01]  /*8f20*/  IMAD R16, R38.reuse, 0x3c, RZ ;  /* 0x0000003c26107824 */ /* 0x040fe200078e02ff */
[----:B------:R0:W-:Y:S01]  /*8f30*/  STL [R1+0x4b8], R87 ;  /* 0x0004b85701007387 */ /* 0x0001e20000100800 */
[----:B------:R-:W-:-:S03]  /*8f40*/  IMAD R17, R38, 0x3e, RZ ;  /* 0x0000003e26117824 */ /* 0x000fc600078e02ff */
[----:B------:R1:W5:Y:S01]  /*8f50*/  @P6 LDG.E.U16 R22, desc[UR20][R6.64] ;  /* 0x0000001406166981 */ /* 0x000362000c1e1500 */
[----:B------:R-:W-:-:S03]  /*8f60*/  IMAD R18, R38, 0x1e, RZ ;  /* 0x0000001e26127824 */ /* 0x000fc600078e02ff */
[----:B------:R-:W-:Y:S01]  /*8f70*/  STL [R1+0x4b4], R30 ;  /* 0x0004b41e01007387 */ /* 0x000fe20000100800 */
[----:B0-----:R-:W-:Y:S01]  /*8f80*/  IADD3 R87, P6, PT, R16, R0, RZ ;  /* 0x0000000010577210 */ /* 0x001fe20007fde0ff */
[----:B-1----:R-:W-:Y:S02]  /*8f90*/  @P3 IMAD.MOV.U32 R6, RZ, RZ, R30 ;  /* 0x000000ffff063224 */ /* 0x002fe400078e001e */
[----:B------:R-:W-:Y:S01]  /*8fa0*/  @P3 IMAD.MOV.U32 R7, RZ, RZ, R31 ;  /* 0x000000ffff073224 */ /* 0x000fe200078e001f */
[----:B------:R0:W-:Y:S01]  /*8fb0*/  STL [R1+0x4b0], R31 ;  /* 0x0004b01f01007387 */ /* 0x0001e20000100800 */
[----:B------:R-:W-:-:S03]  /*8fc0*/  LEA.HI.X.SX32 R88, R18, R3, 0x1, P6 ;  /* 0x0000000312587211 */ /* 0x000fc600030f0eff */
[----:B------:R1:W5:Y:S01]  /*8fd0*/  @P3 LDG.E.U16 R23, desc[UR20][R6.64] ;  /* 0x0000001406173981 */ /* 0x000362000c1e1500 */
[----:B------:R-:W-:Y:S02]  /*8fe0*/  PRMT R70, RZ, 0x7610, R70 ;  /* 0x00007610ff467816 */ /* 0x000fe40000000046 */
[----:B0-----:R-:W-:Y:S01]  /*8ff0*/  IADD3 R31, P3, PT, R17, R0, RZ ;  /* 0x00000000111f7210 */ /* 0x001fe20007f7e0ff */
[----:B-1----:R-:W-:Y:S01]  /*9000*/  IMAD R6, R38, 0x1f, RZ ;  /* 0x0000001f26067824 */ /* 0x002fe200078e02ff */
[----:B------:R-:W-:-:S04]  /*9010*/  SHF.R.U64 R7, R5, 0x1f, RZ ;  /* 0x0000001f05077819 */ /* 0x000fc800000012ff */
[----:B------:R-:W-:Y:S01]  /*9020*/  LOP3.LUT P6, RZ, R7, 0x1, RZ, 0xc0, !PT ;  /* 0x0000000107ff7812 */ /* 0x000fe200078cc0ff */
[----:B------:R-:W-:Y:S01]  /*9030*/  @P1 IMAD.MOV.U32 R7, RZ, RZ, R88 ;  /* 0x000000ffff071224 */ /* 0x000fe200078e0058 */
[----:B------:R-:W-:Y:S01]  /*9040*/  LEA.HI.X.SX32 R85, R6, R3, 0x1, P3 ;  /* 0x0000000306557211 */ /* 0x000fe200018f0eff */
[----:B------:R-:W-:Y:S01]  /*9050*/  @P1 IMAD.MOV.U32 R6, RZ, RZ, R87 ;  /* 0x000000ffff061224 */ /* 0x000fe200078e0057 */
[----:B------:R-:W-:Y:S02]  /*9060*/  PRMT R69, RZ, 0x7610, R69 ;  /* 0x00007610ff457816 */ /* 0x000fe40000000045 */
[----:B------:R-:W-:Y:S02]  /*9070*/  SHF.R.U64 R30, R5, 0x1e, RZ ;  /* 0x0000001e051e7819 */ /* 0x000fe400000012ff */
[----:B------:R0:W5:Y:S02]  /*9080*/  @P1 LDG.E.U16 R70, desc[UR20][R6.64] ;  /* 0x0000001406461981 */ /* 0x000164000c1e1500 */
[----:B------:R-:W-:Y:S01]  /*9090*/  LOP3.LUT P1, RZ, R30, 0x1, RZ, 0xc0, !PT ;  /* 0x000000011eff7812 */ /* 0x000fe2000782c0ff */
[----:B------:R-:W-:Y:S01]  /*90a0*/  IMAD.SHL.U32 R30, R38, 0x20, RZ ;  /* 0x00000020261e7824 */ /* 0x000fe200078e00ff */
[----:B------:R1:W-:Y:S01]  /*90b0*/  STL [R1+0x528], R87 ;  /* 0x0005285701007387 */ /* 0x0003e20000100800 */
[----:B0-----:R-:W-:-:S02]  /*90c0*/  @!P0 IMAD.MOV.U32 R6, RZ, RZ, R31 ;  /* 0x000000ffff068224 */ /* 0x001fc400078e001f */
[----:B------:R-:W-:Y:S01]  /*90d0*/  @!P0 IMAD.MOV.U32 R7, RZ, RZ, R85 ;  /* 0x000000ffff078224 */ /* 0x000fe200078e0055 */
[----:B------:R-:W-:Y:S04]  /*90e0*/  STL [R1+0x530], R31 ;  /* 0x0005301f01007387 */ /* 0x000fe80000100800 */
[----:B------:R0:W5:Y:S01]  /*90f0*/  @!P0 LDG.E.U16 R69, desc[UR20][R6.64] ;  /* 0x0000001406458981 */ /* 0x000162000c1e1500 */
[----:B-1----:R-:W-:-:S03]  /*9100*/  LEA R87, P0, R38, R0, 0x6 ;  /* 0x0000000026577211 */ /* 0x002fc600078030ff */
[----:B------:R-:W-:Y:S01]  /*9110*/  STL [R1+0x524], R88 ;  /* 0x0005245801007387 */ /* 0x000fe20000100800 */
[----:B------:R-:W-:Y:S02]  /*9120*/  LEA.HI.X.SX32 R89, R30, R3, 0x1, P0 ;  /* 0x000000031e597211 */ /* 0x000fe400000f0eff */
[----:B0-----:R-:W-:Y:S01]  /*9130*/  SHF.R.U64 R6, R5, 0x1d, RZ ;  /* 0x0000001d05067819 */ /* 0x001fe200000012ff */
[----:B------:R-:W-:Y:S01]  /*9140*/  IMAD R7, R38, 0x42, RZ ;  /* 0x0000004226077824 */ /* 0x000fe200078e02ff */
[----:B------:R0:W-:Y:S02]  /*9150*/  STL [R1+0x52c], R85 ;  /* 0x00052c5501007387 */ /* 0x0001e40000100800 */
[----:B------:R-:W-:Y:S01]  /*9160*/  LOP3.LUT P3, RZ, R6, 0x1, RZ, 0xc0, !PT ;  /* 0x0000000106ff7812 */ /* 0x000fe2000786c0ff */
[----:B------:R-:W-:Y:S01]  /*9170*/  IMAD R6, R38, 0x21, RZ ;  /* 0x0000002126067824 */ /* 0x000fe200078e02ff */
[----:B------:R-:W-:Y:S02]  /*9180*/  PRMT R74, RZ, 0x7610, R74 ;  /* 0x00007610ff4a7816 */ /* 0x000fe4000000004a */
[----:B0-----:R-:W-:Y:S01]  /*9190*/  IADD3 R85, P0, PT, R7, R0, RZ ;  /* 0x0000000007557210 */ /* 0x001fe20007f1e0ff */
[----:B------:R-:W-:-:S03]  /*91a0*/  @P6 IMAD.MOV.U32 R7, RZ, RZ, R89 ;  /* 0x000000ffff076224 */ /* 0x000fc600078e0059 */
[----:B------:R-:W-:Y:S01]  /*91b0*/  LEA.HI.X.SX32 R88, R6, R3, 0x1, P0 ;  /* 0x0000000306587211 */ /* 0x000fe200000f0eff */
[----:B------:R-:W-:Y:S01]  /*91c0*/  @P6 IMAD.MOV.U32 R6, RZ, RZ, R87 ;  /* 0x000000ffff066224 */ /* 0x000fe200078e0057 */
[----:B------:R-:W-:Y:S01]  /*91d0*/  PRMT R73, RZ, 0x7610, R73 ;  /* 0x00007610ff497816 */ /* 0x000fe20000000049 */
[----:B------:R-:W-:-:S03]  /*91e0*/  IMAD R30, R38, 0x44, RZ ;  /* 0x00000044261e7824 */ /* 0x000fc600078e02ff */
[----:B------:R0:W5:Y:S04]  /*91f0*/  @P6 LDG.E.U16 R74, desc[UR20][R6.64] ;  /* 0x00000014064a6981 */ /* 0x000168000c1e1500 */
[----:B------:R1:W-:Y:S01]  /*9200*/  STL [R1+0x538], R87 ;  /* 0x0005385701007387 */ /* 0x0003e20000100800 */
[----:B0-----:R-:W-:Y:S02]  /*9210*/  @P1 IMAD.MOV.U32 R6, RZ, RZ, R85 ;  /* 0x000000ffff061224 */ /* 0x001fe400078e0055 */
[----:B------:R-:W-:Y:S01]  /*9220*/  @P1 IMAD.MOV.U32 R7, RZ, RZ, R88 ;  /* 0x000000ffff071224 */ /* 0x000fe200078e0058 */
[----:B------:R-:W-:Y:S01]  /*9230*/  STL [R1+0x534], R89 ;  /* 0x0005345901007387 */ /* 0x000fe20000100800 */
[----:B-1----:R-:W-:-:S03]  /*9240*/  IADD3 R87, P6, PT, R30, R0, RZ ;  /* 0x000000001e577210 */ /* 0x002fc60007fde0ff */
[----:B------:R-:W-:Y:S01]  /*9250*/  STL [R1+0x540], R85 ;  /* 0x0005405501007387 */ /* 0x000fe20000100800 */
[----:B------:R-:W-:-:S03]  /*9260*/  SHF.R.U64 R31, R5, 0x1c, RZ ;  /* 0x0000001c051f7819 */ /* 0x000fc600000012ff */
[----:B------:R0:W5:Y:S04]  /*9270*/  @P1 LDG.E.U16 R73, desc[UR20][R6.64] ;  /* 0x0000001406491981 */ /* 0x000168000c1e1500 */
[----:B------:R1:W-:Y:S01]  /*9280*/  STL [R1+0x53c], R88 ;  /* 0x00053c5801007387 */ /* 0x0003e20000100800 */
[----:B------:R-:W-:Y:S01]  /*9290*/  LOP3.LUT P0, RZ, R31, 0x1, RZ, 0xc0, !PT ;  /* 0x000000011fff7812 */ /* 0x000fe2000780c0ff */
[----:B0-----:R-:W-:Y:S01]  /*92a0*/  IMAD R6, R38, 0x46, RZ ;  /* 0x0000004626067824 */ /* 0x001fe200078e02ff */
[----:B------:R-:W-:Y:S02]  /*92b0*/  SHF.R.U64 R7, R5, 0x1b, RZ ;  /* 0x0000001b05077819 */ /* 0x000fe400000012ff */
[----:B-1----:R-:W-:Y:S02]  /*92c0*/  LEA.HI.X.SX32 R88, R29, R3, 0x1, P6 ;  /* 0x000000031d587211 */ /* 0x002fe400030f0eff */
[----:B------:R-:W-:-:S02]  /*92d0*/  PRMT R75, RZ, 0x7610, R75 ;  /* 0x00007610ff4b7816 */ /* 0x000fc4000000004b */
[----:B------:R-:W-:Y:S01]  /*92e0*/  LOP3.LUT P1, RZ, R7, 0x1, RZ, 0xc0, !PT ;  /* 0x0000000107ff7812 */ /* 0x000fe2000782c0ff */
[----:B------:R-:W-:Y:S01]  /*92f0*/  @P3 IMAD.MOV.U32 R7, RZ, RZ, R88 ;  /* 0x000000ffff073224 */ /* 0x000fe200078e0058 */
[----:B------:R-:W-:Y:S01]  /*9300*/  IADD3 R85, P6, PT, R6, R0, RZ ;  /* 0x0000000006557210 */ /* 0x000fe20007fde0ff */
[----:B------:R-:W-:Y:S02]  /*9310*/  @P3 IMAD.MOV.U32 R6, RZ, RZ, R87 ;  /* 0x000000ffff063224 */ /* 0x000fe400078e0057 */
[C---:B------:R-:W-:Y:S01]  /*9320*/  IMAD R29, R38.reuse, 0x23, RZ ;  /* 0x00000023261d7824 */ /* 0x040fe200078e02ff */
[----:B------:R-:W-:Y:S04]  /*9330*/  STL [R1+0x548], R87 ;  /* 0x0005485701007387 */ /* 0x000fe80000100800 */
[----:B------:R0:W5:Y:S04]  /*9340*/  @P3 LDG.E.U16 R75, desc[UR20][R6.64] ;  /* 0x00000014064b3981 */ /* 0x000168000c1e1500 */
[----:B------:R1:W-:Y:S01]  /*9350*/  STL [R1+0x544], R88 ;  /* 0x0005445801007387 */ /* 0x0003e20000100800 */
[----:B------:R-:W-:Y:S01]  /*9360*/  PRMT R72, RZ, 0x7610, R72 ;  /* 0x00007610ff487816 */ /* 0x000fe20000000048 */
[----:B0-----:R-:W-:Y:S01]  /*9370*/  IMAD R6, R38, 0x48, RZ ;  /* 0x0000004826067824 */ /* 0x001fe200078e02ff */
[----:B------:R-:W-:-:S02]  /*9380*/  SHF.R.U64 R7, R5, 0x1a, RZ ;  /* 0x0000001a05077819 */ /* 0x000fc400000012ff */
[----:B-1----:R-:W-:Y:S02]  /*9390*/  LEA.HI.X.SX32 R88, R29, R3, 0x1, P6 ;  /* 0x000000031d587211 */ /* 0x002fe400030f0eff */
[----:B------:R-:W-:Y:S02]  /*93a0*/  LOP3.LUT P3, RZ, R7, 0x1, RZ, 0xc0, !PT ;  /* 0x0000000107ff7812 */ /* 0x000fe4000786c0ff */
[----:B------:R-:W-:Y:S01]  /*93b0*/  IADD3 R87, P6, PT, R6, R0, RZ ;  /* 0x0000000006577210 */ /* 0x000fe20007fde0ff */
[----:B------:R-:W-:Y:S02]  /*93c0*/  @P0 IMAD.MOV.U32 R6, RZ, RZ, R85 ;  /* 0x000000ffff060224 */ /* 0x000fe400078e0055 */
[----:B------:R-:W-:Y:S01]  /*93d0*/  @P0 IMAD.MOV.U32 R7, RZ, RZ, R88 ;  /* 0x000000ffff070224 */ /* 0x000fe200078e0058 */
[----:B------:R-:W-:Y:S01]  /*93e0*/  SHF.R.U64 R29, R5, 0x19, RZ ;  /* 0x00000019051d7819 */ /* 0x000fe200000012ff */
[----:B------:R-:W-:Y:S04]  /*93f0*/  STL [R1+0x550], R85 ;  /* 0x0005505501007387 */ /* 0x000fe80000100800 */
[----:B------:R0:W5:Y:S01]  /*9400*/  @P0 LDG.E.U16 R72, desc[UR20][R6.64] ;  /* 0x0000001406480981 */ /* 0x000162000c1e1500 */
[----:B------:R-:W-:Y:S01]  /*9410*/  LOP3.LUT P0, RZ, R29, 0x1, RZ, 0xc0, !PT ;  /* 0x000000011dff7812 */ /* 0x000fe2000780c0ff */
[----:B------:R-:W-:-:S02]  /*9420*/  IMAD R29, R38, 0x25, RZ ;  /* 0x00000025261d7824 */ /* 0x000fc400078e02ff */
[----:B------:R1:W-:Y:S01]  /*9430*/  STL [R1+0x54c], R88 ;  /* 0x00054c5801007387 */ /* 0x0003e20000100800 */
[----:B0-----:R-:W-:Y:S01]  /*9440*/  IMAD R6, R38, 0x4a, RZ ;  /* 0x0000004a26067824 */ /* 0x001fe200078e02ff */
[----:B-1----:R-:W-:-:S04]  /*9450*/  LEA.HI.X.SX32 R88, R28, R3, 0x1, P6 ;  /* 0x000000031c587211 */ /* 0x002fc800030f0eff */
[----:B------:R-:W-:Y:S01]  /*9460*/  IADD3 R85, P6, PT, R6, R0, RZ ;  /* 0x0000000006557210 */ /* 0x000fe20007fde0ff */
[----:B------:R0:W-:Y:S01]  /*9470*/  STL [R1+0x558], R87 ;  /* 0x0005585701007387 */ /* 0x0001e20000100800 */
[----:B------:R-:W-:Y:S01]  /*9480*/  PRMT R71, RZ, 0x7610, R71 ;  /* 0x00007610ff477816 */ /* 0x000fe20000000047 */
[----:B------:R-:W-:Y:S02]  /*9490*/  @P1 IMAD.MOV.U32 R6, RZ, RZ, R87 ;  /* 0x000000ffff061224 */ /* 0x000fe400078e0057 */
[----:B------:R-:W-:Y:S01]  /*94a0*/  @P1 IMAD.MOV.U32 R7, RZ, RZ, R88 ;  /* 0x000000ffff071224 */ /* 0x000fe200078e0058 */
[----:B------:R-:W-:-:S04]  /*94b0*/  PRMT R68, RZ, 0x7610, R68 ;  /* 0x00007610ff447816 */ /* 0x000fc80000000044 */
[----:B------:R1:W5:Y:S01]  /*94c0*/  @P1 LDG.E.U16 R71, desc[UR20][R6.64] ;  /* 0x0000001406471981 */ /* 0x000362000c1e1500 */
[----:B0-----:R-:W-:Y:S01]  /*94d0*/  LEA.HI.X.SX32 R87, R29, R3, 0x1, P6 ;  /* 0x000000031d577211 */ /* 0x001fe200030f0eff */
[----:B------:R-:W-:Y:S02]  /*94e0*/  IMAD R29, R38, 0x4c, RZ ;  /* 0x0000004c261d7824 */ /* 0x000fe400078e02ff */
[----:B------:R-:W-:Y:S01]  /*94f0*/  STL [R1+0x554], R88 ;  /* 0x0005545801007387 */ /* 0x000fe20000100800 */
[----:B------:R-:W-:Y:S01]  /*9500*/  SHF.R.U64 R28, R5, 0x18, RZ ;  /* 0x00000018051c7819 */ /* 0x000fe200000012ff */
[----:B-1----:R-:W-:Y:S02]  /*9510*/  @P3 IMAD.MOV.U32 R6, RZ, RZ, R85 ;  /* 0x000000ffff063224 */ /* 0x002fe400078e0055 */
[----:B------:R-:W-:Y:S01]  /*9520*/  @P3 IMAD.MOV.U32 R7, RZ, RZ, R87 ;  /* 0x000000ffff073224 */ /* 0x000fe200078e0057 */
[----:B------:R-:W-:Y:S04]  /*9530*/  STL [R1+0x560], R85 ;  /* 0x0005605501007387 */ /* 0x000fe80000100800 */
[----:B------:R0:W-:Y:S04]  /*9540*/  STL [R1+0x55c], R87 ;  /* 0x00055c5701007387 */ /* 0x0001e80000100800 */
[----:B------:R1:W5:Y:S01]  /*9550*/  @P3 LDG.E.U16 R68, desc[UR20][R6.64] ;  /* 0x0000001406443981 */ /* 0x000362000c1e1500 */
[----:B------:R-:W-:-:S02]  /*9560*/  LOP3.LUT P1, RZ, R28, 0x1, RZ, 0xc0, !PT ;  /* 0x000000011cff7812 */ /* 0x000fc4000782c0ff */
[----:B0-----:R-:W-:Y:S01]  /*9570*/  IADD3 R87, P6, PT, R29, R0, RZ ;  /* 0x000000001d577210 */ /* 0x001fe20007fde0ff */
[----:B-1----:R-:W-:-:S03]  /*9580*/  IMAD R7, R38, 0x4e, RZ ;  /* 0x0000004e26077824 */ /* 0x002fc600078e02ff */
[----:B------:R-:W-:Y:S01]  /*9590*/  LEA.HI.X.SX32 R89, R27, R3, 0x1, P6 ;  /* 0x000000031b597211 */ /* 0x000fe200030f0eff */
[----:B------:R-:W-:Y:S01]  /*95a0*/  IMAD R6, R38, 0x27, RZ ;  /* 0x0000002726067824 */ /* 0x000fe200078e02ff */
[----:B------:R-:W-:-:S03]  /*95b0*/  IADD3 R85, P6, PT, R7, R0, RZ ;  /* 0x0000000007557210 */ /* 0x000fc60007fde0ff */
[----:B------:R-:W-:Y:S01]  /*95c0*/  @P0 IMAD.MOV.U32 R7, RZ, RZ, R89 ;  /* 0x000000ffff070224 */ /* 0x000fe200078e0059 */
[----:B------:R-:W-:Y:S02]  /*95d0*/  PRMT R67, RZ, 0x7610, R67 ;  /* 0x00007610ff437816 */ /* 0x000fe40000000043 */
[----:B------:R-:W-:Y:S01]  /*95e0*/  LEA.HI.X.SX32 R88, R6, R3, 0x1, P6 ;  /* 0x0000000306587211 */ /* 0x000fe200030f0eff */
[----:B------:R-:W-:Y:S01]  /*95f0*/  @P0 IMAD.MOV.U32 R6, RZ, RZ, R87 ;  /* 0x000000ffff060224 */ /* 0x000fe200078e0057 */
[----:B------:R-:W-:Y:S01]  /*9600*/  SHF.R.U64 R28, R5, 0x17, RZ ;  /* 0x00000017051c7819 */ /* 0x000fe200000012ff */
[----:B------:R-:W-:Y:S01]  /*9610*/  IMAD R27, R38, 0x50, RZ ;  /* 0x00000050261b7824 */ /* 0x000fe200078e02ff */
[----:B------:R-:W-:Y:S02]  /*9620*/  PRMT R66, RZ, 0x7610, R66 ;  /* 0x00007610ff427816 */ /* 0x000fe40000000042 */
[----:B------:R-:W-:Y:S01]  /*9630*/  LOP3.LUT P3, RZ, R28, 0x1, RZ, 0xc0, !PT ;  /* 0x000000011cff7812 */ /* 0x000fe2000786c0ff */
[----:B------:R0:W5:Y:S04]  /*9640*/  @P0 LDG.E.U16 R67, desc[UR20][R6.64] ;  /* 0x0000001406430981 */ /* 0x000168000c1e1500 */
[----:B------:R1:W-:Y:S01]  /*9650*/  STL [R1+0x568], R87 ;  /* 0x0005685701007387 */ /* 0x0003e20000100800 */
[----:B0-----:R-:W-:-:S02]  /*9660*/  @P1 IMAD.MOV.U32 R6, RZ, RZ, R85 ;  /* 0x000000ffff061224 */ /* 0x001fc400078e0055 */
        /* <DEDUP_REMOVED lines=44> */
[----:B------:R-:W-:Y:S01]  /*9930*/  IMAD R21, R38, 0x58, RZ ;  /* 0x0000005826157824 */ /* 0x000fe200078e02ff */
[----:B------:R-:W-:Y:S01]  /*9940*/  SHF.R.U64 R19, R5, 0x12, RZ ;  /* 0x0000001205137819 */ /* 0x000fe200000012ff */
[----:B-1----:R-:W-:Y:S02]  /*9950*/  @P3 IMAD.MOV.U32 R6, RZ, RZ, R85 ;  /* 0x000000ffff063224 */ /* 0x002fe400078e0055 */
[----:B------:R-:W-:Y:S01]  /*9960*/  @P3 IMAD.MOV.U32 R7, RZ, RZ, R87 ;  /* 0x000000ffff073224 */ /* 0x000fe200078e0057 */
[----:B------:R-:W-:Y:S01]  /*9970*/  IADD3 R21, P6, PT, R21, R0, RZ ;  /* 0x0000000015157210 */ /* 0x000fe20007fde0ff */
[----:B------:R-:W-:Y:S04]  /*9980*/  STL [R1+0x584], R88 ;  /* 0x0005845801007387 */ /* 0x000fe80000100800 */
[----:B------:R0:W5:Y:S01]  /*9990*/  @P3 LDG.E.U16 R55, desc[UR20][R6.64] ;  /* 0x0000001406373981 */ /* 0x000162000c1e1500 */
[----:B------:R-:W-:-:S03]  /*99a0*/  LOP3.LUT P1, RZ, R19, 0x1, RZ, 0xc0, !PT ;  /* 0x0000000113ff7812 */ /* 0x000fc6000782c0ff */
[----:B------:R1:W-:Y:S01]  /*99b0*/  STL [R1+0x590], R85 ;  /* 0x0005905501007387 */ /* 0x0003e20000100800 */
[----:B0-----:R-:W-:-:S03]  /*99c0*/  IMAD R7, R38, 0x5a, RZ ;  /* 0x0000005a26077824 */ /* 0x001fc600078e02ff */
[----:B------:R0:W-:Y:S01]  /*99d0*/  STL [R1+0x58c], R87 ;  /* 0x00058c5701007387 */ /* 0x0001e20000100800 */
[----:B------:R-:W-:Y:S01]  /*99e0*/  IMAD R6, R38, 0x2d, RZ ;  /* 0x0000002d26067824 */ /* 0x000fe200078e02ff */
[-C--:B-1----:R-:W-:Y:S02]  /*99f0*/  LEA.HI.X.SX32 R85, R14, R3.reuse, 0x1, P6 ;  /* 0x000000030e557211 */ /* 0x082fe400030f0eff */
[----:B------:R-:W-:Y:S02]  /*9a00*/  PRMT R54, RZ, 0x7610, R54 ;  /* 0x00007610ff367816 */ /* 0x000fe40000000036 */
[----:B0-----:R-:W-:Y:S01]  /*9a10*/  IADD3 R87, P6, PT, R7, R0, RZ ;  /* 0x0000000007577210 */ /* 0x001fe20007fde0ff */
[----:B------:R-:W-:Y:S01]  /*9a20*/  @P0 IMAD.MOV.U32 R7, RZ, RZ, R85 ;  /* 0x000000ffff070224 */ /* 0x000fe200078e0055 */
[----:B------:R-:W-:Y:S02]  /*9a30*/  SHF.R.U64 R19, R5, 0x11, RZ ;  /* 0x0000001105137819 */ /* 0x000fe400000012ff */
[----:B------:R-:W-:Y:S01]  /*9a40*/  LEA.HI.X.SX32 R88, R6, R3, 0x1, P6 ;  /* 0x0000000306587211 */ /* 0x000fe200030f0eff */
[----:B------:R-:W-:Y:S01]  /*9a50*/  @P0 IMAD.MOV.U32 R6, RZ, RZ, R21 ;  /* 0x000000ffff060224 */ /* 0x000fe200078e0015 */
[----:B------:R-:W-:Y:S01]  /*9a60*/  LOP3.LUT P3, RZ, R19, 0x1, RZ, 0xc0, !PT ;  /* 0x0000000113ff7812 */ /* 0x000fe2000786c0ff */
[----:B------:R-:W-:Y:S01]  /*9a70*/  IMAD R14, R38, 0x5c, RZ ;  /* 0x0000005c260e7824 */ /* 0x000fe200078e02ff */
[----:B------:R-:W-:-:S02]  /*9a80*/  PRMT R53, RZ, 0x7610, R53 ;  /* 0x00007610ff357816 */ /* 0x000fc40000000035 */
[----:B------:R0:W5:Y:S04]  /*9a90*/  @P0 LDG.E.U16 R54, desc[UR20][R6.64] ;  /* 0x0000001406360981 */ /* 0x000168000c1e1500 */
[----:B------:R-:W-:Y:S04]  /*9aa0*/  STL [R1+0x598], R21 ;  /* 0x0005981501007387 */ /* 0x000fe80000100800 */
[----:B------:R1:W-:Y:S01]  /*9ab0*/  STL [R1+0x594], R85 ;  /* 0x0005945501007387 */ /* 0x0003e20000100800 */
[----:B0-----:R-:W-:Y:S02]  /*9ac0*/  @P1 IMAD.MOV.U32 R6, RZ, RZ, R87 ;  /* 0x000000ffff061224 */ /* 0x001fe400078e0057 */
[----:B------:R-:W-:Y:S01]  /*9ad0*/  @P1 IMAD.MOV.U32 R7, RZ, RZ, R88 ;  /* 0x000000ffff071224 */ /* 0x000fe200078e0058 */
[----:B------:R0:W-:Y:S01]  /*9ae0*/  STL [R1+0x5a0], R87 ;  /* 0x0005a05701007387 */ /* 0x0001e20000100800 */
[----:B------:R-:W-:-:S03]  /*9af0*/  SHF.R.U64 R19, R5, 0x10, RZ ;  /* 0x0000001005137819 */ /* 0x000fc600000012ff */
[----:B------:R3:W5:Y:S01]  /*9b00*/  @P1 LDG.E.U16 R53, desc[UR20][R6.64] ;  /* 0x0000001406351981 */ /* 0x000762000c1e1500 */
[----:B-1----:R-:W-:-:S04]  /*9b10*/  IADD3 R85, P6, PT, R14, R0, RZ ;  /* 0x000000000e557210 */ /* 0x002fc80007fde0ff */
[----:B0-----:R-:W-:Y:S01]  /*9b20*/  LEA.HI.X.SX32 R87, R8, R3, 0x1, P6 ;  /* 0x0000000308577211 */ /* 0x001fe200030f0eff */
[----:B---3--:R-:W-:Y:S01]  /*9b30*/  IMAD R6, R38, 0x5e, RZ ;  /* 0x0000005e26067824 */ /* 0x008fe200078e02ff */
[----:B------:R-:W-:Y:S02]  /*9b40*/  SHF.R.U64 R7, R5, 0xf, RZ ;  /* 0x0000000f05077819 */ /* 0x000fe400000012ff */
[----:B------:R-:W-:Y:S02]  /*9b50*/  LOP3.LUT P0, RZ, R19, 0x1, RZ, 0xc0, !PT ;  /* 0x0000000113ff7812 */ /* 0x000fe4000780c0ff */
[----:B------:R-:W-:Y:S02]  /*9b60*/  PRMT R51, RZ, 0x7610, R51 ;  /* 0x00007610ff337816 */ /* 0x000fe40000000033 */
[----:B------:R-:W-:Y:S01]  /*9b70*/  LOP3.LUT P1, RZ, R7, 0x1, RZ, 0xc0, !PT ;  /* 0x0000000107ff7812 */ /* 0x000fe2000782c0ff */
[----:B------:R-:W-:Y:S01]  /*9b80*/  @P3 IMAD.MOV.U32 R7, RZ, RZ, R87 ;  /* 0x000000ffff073224 */ /* 0x000fe200078e0057 */
[----:B------:R-:W-:Y:S01]  /*9b90*/  IADD3 R21, P6, PT, R6, R0, RZ ;  /* 0x0000000006157210 */ /* 0x000fe20007fde0ff */
[----:B------:R-:W-:-:S02]  /*9ba0*/  @P3 IMAD.MOV.U32 R6, RZ, RZ, R85 ;  /* 0x000000ffff063224 */ /* 0x000fc400078e0055 */
[C---:B------:R-:W-:Y:S01]  /*9bb0*/  IMAD R8, R38.reuse, 0x2f, RZ ;  /* 0x0000002f26087824 */ /* 0x040fe200078e02ff */
[----:B------:R-:W-:Y:S04]  /*9bc0*/  STL [R1+0x59c], R88 ;  /* 0x00059c5801007387 */ /* 0x000fe80000100800 */
[----:B------:R-:W-:Y:S04]  /*9bd0*/  STL [R1+0x5a8], R85 ;  /* 0x0005a85501007387 */ /* 0x000fe80000100800 */
[----:B------:R0:W5:Y:S04]  /*9be0*/  @P3 LDG.E.U16 R51, desc[UR20][R6.64] ;  /* 0x0000001406333981 */ /* 0x000168000c1e1500 */
[----:B------:R1:W-:Y:S01]  /*9bf0*/  STL [R1+0x5a4], R87 ;  /* 0x0005a45701007387 */ /* 0x0003e20000100800 */
[----:B------:R-:W-:Y:S01]  /*9c00*/  PRMT R27, RZ, 0x7610, R27 ;  /* 0x00007610ff1b7816 */ /* 0x000fe2000000001b */
[----:B0-----:R-:W-:Y:S01]  /*9c10*/  IMAD R6, R38, 0x60, RZ ;  /* 0x0000006026067824 */ /* 0x001fe200078e02ff */
[----:B------:R-:W-:-:S02]  /*9c20*/  SHF.R.U64 R7, R5, 0xe, RZ ;  /* 0x0000000e05077819 */ /* 0x000fc400000012ff */
[-C--:B-1----:R-:W-:Y:S02]  /*9c30*/  LEA.HI.X.SX32 R87, R8, R3.reuse, 0x1, P6 ;  /* 0x0000000308577211 */ /* 0x082fe400030f0eff */
[----:B------:R-:W-:Y:S02]  /*9c40*/  LOP3.LUT P3, RZ, R7, 0x1, RZ, 0xc0, !PT ;  /* 0x0000000107ff7812 */ /* 0x000fe4000786c0ff */
[----:B------:R-:W-:Y:S01]  /*9c50*/  IADD3 R85, P6, PT, R6, R0, RZ ;  /* 0x0000000006557210 */ /* 0x000fe20007fde0ff */
[----:B------:R-:W-:Y:S02]  /*9c60*/  @P0 IMAD.MOV.U32 R6, RZ, RZ, R21 ;  /* 0x000000ffff060224 */ /* 0x000fe400078e0015 */
[----:B------:R-:W-:Y:S01]  /*9c70*/  @P0 IMAD.MOV.U32 R7, RZ, RZ, R87 ;  /* 0x000000ffff070224 */ /* 0x000fe200078e0057 */
[----:B------:R-:W-:Y:S04]  /*9c80*/  STL [R1+0x5b0], R21 ;  /* 0x0005b01501007387 */ /* 0x000fe80000100800 */
[----:B------:R0:W5:Y:S04]  /*9c90*/  @P0 LDG.E.U16 R27, desc[UR20][R6.64] ;  /* 0x00000014061b0981 */ /* 0x000168000c1e1500 */
[----:B------:R1:W-:Y:S01]  /*9ca0*/  STL [R1+0x5ac], R87 ;  /* 0x0005ac5701007387 */ /* 0x0003e20000100800 */
[C---:B0-----:R-:W-:Y:S01]  /*9cb0*/  IMAD R6, R38.reuse, 0x62, RZ ;  /* 0x0000006226067824 */ /* 0x041fe200078e02ff */
[----:B-1----:R-:W-:Y:S01]  /*9cc0*/  LEA.HI.X.SX32 R87, R9, R3, 0x1, P6 ;  /* 0x0000000309577211 */ /* 0x002fe200030f0eff */
[----:B------:R-:W-:-:S03]  /*9cd0*/  IMAD R9, R38, 0x31, RZ ;  /* 0x0000003126097824 */ /* 0x000fc600078e02ff */
[----:B------:R-:W-:Y:S01]  /*9ce0*/  IADD3 R21, P6, PT, R6, R0, RZ ;  /* 0x0000000006157210 */ /* 0x000fe20007fde0ff */
[----:B------:R0:W-:Y:S01]  /*9cf0*/  STL [R1+0x5b8], R85 ;  /* 0x0005b85501007387 */ /* 0x0001e20000100800 */
[----:B------:R-:W-:Y:S01]  /*9d00*/  PRMT R49, RZ, 0x7610, R49 ;  /* 0x00007610ff317816 */ /* 0x000fe20000000031 */
[----:B------:R-:W-:Y:S02]  /*9d10*/  @P1 IMAD.MOV.U32 R6, RZ, RZ, R85 ;  /* 0x000000ffff061224 */ /* 0x000fe400078e0055 */
[----:B------:R-:W-:Y:S01]  /*9d20*/  @P1 IMAD.MOV.U32 R7, RZ, RZ, R87 ;  /* 0x000000ffff071224 */ /* 0x000fe200078e0057 */
[----:B------:R-:W-:Y:S02]  /*9d30*/  SHF.R.U64 R8, R5, 0xd, RZ ;  /* 0x0000000d05087819 */ /* 0x000fe400000012ff */
[----:B------:R-:W-:Y:S02]  /*9d40*/  PRMT R28, RZ, 0x7610, R28 ;  /* 0x00007610ff1c7816 */ /* 0x000fe4000000001c */
[----:B------:R1:W5:Y:S01]  /*9d50*/  @P1 LDG.E.U16 R49, desc[UR20][R6.64] ;  /* 0x0000001406311981 */ /* 0x000362000c1e1500 */
[----:B0-----:R-:W-:Y:S01]  /*9d60*/  LEA.HI.X.SX32 R85, R9, R3, 0x1, P6 ;  /* 0x0000000309557211 */ /* 0x001fe200030f0eff */
[----:B------:R-:W-:Y:S01]  /*9d70*/  IMAD R9, R38, 0x64, RZ ;  /* 0x0000006426097824 */ /* 0x000fe200078e02ff */
[----:B------:R-:W-:Y:S01]  /*9d80*/  LOP3.LUT P0, RZ, R8, 0x1, RZ, 0xc0, !PT ;  /* 0x0000000108ff7812 */ /* 0x000fe2000780c0ff */
[----:B------:R0:W-:Y:S01]  /*9d90*/  STL [R1+0x5b4], R87 ;  /* 0x0005b45701007387 */ /* 0x0001e20000100800 */
[----:B------:R-:W-:Y:S01]  /*9da0*/  SHF.R.U64 R8, R5, 0xc, RZ ;  /* 0x0000000c05087819 */ /* 0x000fe200000012ff */
[----:B-1----:R-:W-:-:S02]  /*9db0*/  @P3 IMAD.MOV.U32 R6, RZ, RZ, R21 ;  /* 0x000000ffff063224 */ /* 0x002fc400078e0015 */
[----:B------:R-:W-:Y:S01]  /*9dc0*/  @P3 IMAD.MOV.U32 R7, RZ, RZ, R85 ;  /* 0x000000ffff073224 */ /* 0x000fe200078e0055 */
[----:B0-----:R-:W-:-:S04]  /*9dd0*/  IADD3 R87, P6, PT, R9, R0, RZ ;  /* 0x0000000009577210 */ /* 0x001fc80007fde0ff */
[----:B------:R0:W5:Y:S01]  /*9de0*/  @P3 LDG.E.U16 R28, desc[UR20][R6.64] ;  /* 0x00000014061c3981 */ /* 0x000162000c1e1500 */
[----:B------:R-:W-:Y:S02]  /*9df0*/  LOP3.LUT P1, RZ, R8, 0x1, RZ, 0xc0, !PT ;  /* 0x0000000108ff7812 */ /* 0x000fe4000782c0ff */
[----:B------:R-:W-:Y:S01]  /*9e00*/  LEA.HI.X.SX32 R10, R10, R3, 0x1, P6 ;  /* 0x000000030a0a7211 */ /* 0x000fe200030f0eff */
[----:B------:R1:W-:Y:S01]  /*9e10*/  STL [R1+0x5c0], R21 ;  /* 0x0005c01501007387 */ /* 0x0003e20000100800 */
[C---:B0-----:R-:W-:Y:S02]  /*9e20*/  IMAD R7, R38.reuse, 0x66, RZ ;  /* 0x0000006626077824 */ /* 0x041fe400078e02ff */
[----:B------:R-:W-:-:S03]  /*9e30*/  IMAD R6, R38, 0x33, RZ ;  /* 0x0000003326067824 */ /* 0x000fc600078e02ff */
[----:B-1----:R-:W-:Y:S01]  /*9e40*/  IADD3 R21, P6, PT, R7, R0, RZ ;  /* 0x0000000007157210 */ /* 0x002fe20007fde0ff */
[----:B------:R0:W-:Y:S01]  /*9e50*/  STL [R1+0x5bc], R85 ;  /* 0x0005bc5501007387 */ /* 0x0001e20000100800 */
[----:B------:R-:W-:Y:S01]  /*9e60*/  SHF.R.U64 R8, R5, 0xb, RZ ;  /* 0x0000000b05087819 */ /* 0x000fe200000012ff */
[----:B------:R-:W-:Y:S01]  /*9e70*/  @P0 IMAD.MOV.U32 R7, RZ, RZ, R10 ;  /* 0x000000ffff070224 */ /* 0x000fe200078e000a */
[----:B------:R-:W-:Y:S02]  /*9e80*/  PRMT R48, RZ, 0x7610, R48 ;  /* 0x00007610ff307816 */ /* 0x000fe40000000030 */
[----:B------:R-:W-:Y:S02]  /*9e90*/  LOP3.LUT P3, RZ, R8, 0x1, RZ, 0xc0, !PT ;  /* 0x0000000108ff7812 */ /* 0x000fe4000786c0ff */
[----:B0-----:R-:W-:Y:S01]  /*9ea0*/  LEA.HI.X.SX32 R85, R6, R3, 0x1, P6 ;  /* 0x0000000306557211 */ /* 0x001fe200030f0eff */
[----:B------:R-:W-:Y:S01]  /*9eb0*/  @P0 IMAD.MOV.U32 R6, RZ, RZ, R87 ;  /* 0x000000ffff060224 */ /* 0x000fe200078e0057 */
[----:B------:R-:W-:Y:S01]  /*9ec0*/  PRMT R29, RZ, 0x7610, R29 ;  /* 0x00007610ff1d7816 */ /* 0x000fe2000000001d */
[----:B------:R-:W-:Y:S01]  /*9ed0*/  IMAD R8, R38, 0x68, RZ ;  /* 0x0000006826087824 */ /* 0x000fe200078e02ff */
[----:B------:R-:W-:Y:S04]  /*9ee0*/  STL [R1+0x5c8], R87 ;  /* 0x0005c85701007387 */ /* 0x000fe80000100800 */
[----:B------:R0:W5:Y:S04]  /*9ef0*/  @P0 LDG.E.U16 R48, desc[UR20][R6.64] ;  /* 0x0000001406300981 */ /* 0x000168000c1e1500 */
[----:B------:R1:W-:Y:S01]  /*9f00*/  STL [R1+0x5c4], R10 ;  /* 0x0005c40a01007387 */ /* 0x0003e20000100800 */
[----:B0-----:R-:W-:-:S02]  /*9f10*/  @P1 IMAD.MOV.U32 R6, RZ, RZ, R21 ;  /* 0x000000ffff061224 */ /* 0x001fc400078e0015 */
[----:B------:R-:W-:Y:S01]  /*9f20*/  @P1 IMAD.MOV.U32 R7, RZ, RZ, R85 ;  /* 0x000000ffff071224 */ /* 0x000fe200078e0055 */
[----:B-1----:R-:W-:Y:S02]  /*9f30*/  IADD3 R10, P6, PT, R8, R0, RZ ;  /* 0x00000000080a7210 */ /* 0x002fe40007fde0ff */
[----:B------:R-:W-:Y:S02]  /*9f40*/  SHF.R.U64 R9, R5, 0xa, RZ ;  /* 0x0000000a05097819 */ /* 0x000fe400000012ff */
[----:B------:R0:W5:Y:S01]  /*9f50*/  @P1 LDG.E.U16 R29, desc[UR20][R6.64] ;  /* 0x00000014061d1981 */ /* 0x000162000c1e1500 */
[----:B------:R-:W-:Y:S02]  /*9f60*/  LEA.HI.X.SX32 R11, R11, R3, 0x1, P6 ;  /* 0x000000030b0b7211 */ /* 0x000fe400030f0eff */
[----:B------:R-:W-:Y:S02]  /*9f70*/  LOP3.LUT P0, RZ, R9, 0x1, RZ, 0xc0, !PT ;  /* 0x0000000109ff7812 */ /* 0x000fe4000780c0ff */
[----:B------:R-:W-:Y:S01]  /*9f80*/  PRMT R47, RZ, 0x7610, R47 ;  /* 0x00007610ff2f7816 */ /* 0x000fe2000000002f */
[C---:B0-----:R-:W-:Y:S01]  /*9f90*/  IMAD R6, R38.reuse, 0x6a, RZ ;  /* 0x0000006a26067824 */ /* 0x041fe200078e02ff */
[----:B------:R-:W-:Y:S01]  /*9fa0*/  SHF.R.U64 R7, R5, 0x9, RZ ;  /* 0x0000000905077819 */ /* 0x000fe200000012ff */
[----:B------:R-:W-:-:S03]  /*9fb0*/  IMAD R8, R38, 0x35, RZ ;  /* 0x0000003526087824 */ /* 0x000fc600078e02ff */
[----:B------:R-:W-:Y:S01]  /*9fc0*/  LOP3.LUT P1, RZ, R7, 0x1, RZ, 0xc0, !PT ;  /* 0x0000000107ff7812 */ /* 0x000fe2000782c0ff */
[----:B------:R-:W-:Y:S01]  /*9fd0*/  @P3 IMAD.MOV.U32 R7, RZ, RZ, R11 ;  /* 0x000000ffff073224 */ /* 0x000fe200078e000b */
[----:B------:R-:W-:Y:S01]  /*9fe0*/  IADD3 R9, P6, PT, R6, R0, RZ ;  /* 0x0000000006097210 */ /* 0x000fe20007fde0ff */
[----:B------:R-:W-:Y:S01]  /*9ff0*/  @P3 IMAD.MOV.U32 R6, RZ, RZ, R10 ;  /* 0x000000ffff063224 */ /* 0x000fe200078e000a */
[----:B------:R-:W-:Y:S04]  /*a000*/  STL [R1+0x5d0], R21 ;  /* 0x0005d01501007387 */ /* 0x000fe80000100800 */
[----:B------:R-:W-:Y:S04]  /*a010*/  STL [R1+0x5cc], R85 ;  /* 0x0005cc5501007387 */ /* 0x000fe80000100800 */
[----:B------:R0:W5:Y:S04]  /*a020*/  @P3 LDG.E.U16 R47, desc[UR20][R6.64] ;  /* 0x00000014062f3981 */ /* 0x000168000c1e1500 */
[----:B------:R1:W-:Y:S01]  /*a030*/  STL [R1+0x5d8], R10 ;  /* 0x0005d80a01007387 */ /* 0x0003e20000100800 */
[----:B------:R-:W-:Y:S01]  /*a040*/  PRMT R30, RZ, 0x7610, R30 ;  /* 0x00007610ff1e7816 */ /* 0x000fe2000000001e */
[----:B0-----:R-:W-:Y:S01]  /*a050*/  IMAD R6, R38, 0x6c, RZ ;  /* 0x0000006c26067824 */ /* 0x001fe200078e02ff */
[----:B------:R-:W-:-:S02]  /*a060*/  SHF.R.U64 R7, R5, 0x8, RZ ;  /* 0x0000000805077819 */ /* 0x000fc400000012ff */
[----:B-1----:R-:W-:Y:S01]  /*a070*/  LEA.HI.X.SX32 R10, R8, R3, 0x1, P6 ;  /* 0x00000003080a7211 */ /* 0x002fe200030f0eff */
[----:B------:R0:W-:Y:S01]  /*a080*/  STL [R1+0x5d4], R11 ;  /* 0x0005d40b01007387 */ /* 0x0001e20000100800 */
[----:B------:R-:W-:-:S03]  /*a090*/  LOP3.LUT P3, RZ, R7, 0x1, RZ, 0xc0, !PT ;  /* 0x0000000107ff7812 */ /* 0x000fc6000786c0ff */
[----:B------:R-:W-:Y:S01]  /*a0a0*/  @P0 IMAD.MOV.U32 R7, RZ, RZ, R10 ;  /* 0x000000ffff070224 */ /* 0x000fe200078e000a */
[----:B0-----:R-:W-:Y:S01]  /*a0b0*/  IADD3 R11, P6, PT, R6, R0, RZ ;  /* 0x00000000060b7210 */ /* 0x001fe20007fde0ff */
[----:B------:R-:W-:Y:S01]  /*a0c0*/  @P0 IMAD.MOV.U32 R6, RZ, RZ, R9 ;  /* 0x000000ffff060224 */ /* 0x000fe200078e0009 */
[----:B------:R0:W-:Y:S04]  /*a0d0*/  STL [R1+0x5e0], R9 ;  /* 0x0005e00901007387 */ /* 0x0001e80000100800 */
[----:B------:R1:W5:Y:S01]  /*a0e0*/  @P0 LDG.E.U16 R30, desc[UR20][R6.64] ;  /* 0x00000014061e0981 */ /* 0x000362000c1e1500 */
[----:B------:R-:W-:-:S03]  /*a0f0*/  LEA.HI.X.SX32 R21, R12, R3, 0x1, P6 ;  /* 0x000000030c157211 */ /* 0x000fc600030f0eff */
[----:B------:R3:W-:Y:S01]  /*a100*/  STL [R1+0x5dc], R10 ;  /* 0x0005dc0a01007387 */ /* 0x0007e20000100800 */
[C---:B0-----:R-:W-:Y:S02]  /*a110*/  IMAD R9, R38.reuse, 0x37, RZ ;  /* 0x0000003726097824 */ /* 0x041fe400078e02ff */
[----:B-1----:R-:W-:Y:S01]  /*a120*/  IMAD R6, R38, 0x6e, RZ ;  /* 0x0000006e26067824 */ /* 0x002fe200078e02ff */
[----:B------:R-:W-:Y:S01]  /*a130*/  PRMT R46, RZ, 0x7610, R46 ;  /* 0x00007610ff2e7816 */ /* 0x000fe2000000002e */
[----:B------:R0:W-:Y:S03]  /*a140*/  STL [R1+0x5e8], R11 ;  /* 0x0005e80b01007387 */ /* 0x0001e60000100800 */
[----:B---3--:R-:W-:Y:S01]  /*a150*/  IADD3 R10, P6, PT, R6, R0, RZ ;  /* 0x00000000060a7210 */ /* 0x008fe20007fde0ff */
[----:B------:R-:W-:Y:S02]  /*a160*/  @P1 IMAD.MOV.U32 R6, RZ, RZ, R11 ;  /* 0x000000ffff061224 */ /* 0x000fe400078e000b */
[----:B------:R-:W-:Y:S01]  /*a170*/  @P1 IMAD.MOV.U32 R7, RZ, RZ, R21 ;  /* 0x000000ffff071224 */ /* 0x000fe200078e0015 */
[----:B0-----:R-:W-:-:S04]  /*a180*/  LEA.HI.X.SX32 R11, R9, R3, 0x1, P6 ;  /* 0x00000003090b7211 */ /* 0x001fc800030f0eff */
[----:B------:R0:W5:Y:S01]  /*a190*/  @P1 LDG.E.U16 R46, desc[UR20][R6.64] ;  /* 0x00000014062e1981 */ /* 0x000162000c1e1500 */
[C---:B------:R-:W-:Y:S02]  /*a1a0*/  SHF.R.U64 R8, R5.reuse, 0x7, RZ ;  /* 0x0000000705087819 */ /* 0x040fe400000012ff */
[----:B------:R-:W-:Y:S01]  /*a1b0*/  PRMT R31, RZ, 0x7610, R31 ;  /* 0x00007610ff1f7816 */ /* 0x000fe2000000001f */
[----:B------:R-:W-:Y:S01]  /*a1c0*/  IMAD R9, R38, 0x70, RZ ;  /* 0x0000007026097824 */ /* 0x000fe200078e02ff */
[----:B------:R-:W-:Y:S01]  /*a1d0*/  LOP3.LUT P0, RZ, R8, 0x1, RZ, 0xc0, !PT ;  /* 0x0000000108ff7812 */ /* 0x000fe2000780c0ff */
[----:B------:R-:W-:Y:S01]  /*a1e0*/  STL [R1+0x5e4], R21 ;  /* 0x0005e41501007387 */ /* 0x000fe20000100800 */
[----:B0-----:R-:W-:Y:S02]  /*a1f0*/  @P3 IMAD.MOV.U32 R6, RZ, RZ, R10 ;  /* 0x000000ffff063224 */ /* 0x001fe400078e000a */
[----:B------:R-:W-:Y:S01]  /*a200*/  @P3 IMAD.MOV.U32 R7, RZ, RZ, R11 ;  /* 0x000000ffff073224 */ /* 0x000fe200078e000b */
[----:B------:R-:W-:Y:S01]  /*a210*/  SHF.R.U64 R8, R5, 0x6, RZ ;  /* 0x0000000605087819 */ /* 0x000fe200000012ff */
[----:B------:R0:W-:Y:S04]  /*a220*/  STL [R1+0x5f0], R10 ;  /* 0x0005f00a01007387 */ /* 0x0001e80000100800 */
[----:B------:R1:W5:Y:S01]  /*a230*/  @P3 LDG.E.U16 R31, desc[UR20][R6.64] ;  /* 0x00000014061f3981 */ /* 0x000362000c1e1500 */
[----:B------:R-:W-:-:S02]  /*a240*/  LOP3.LUT P1, RZ, R8, 0x1, RZ, 0xc0, !PT ;  /* 0x0000000108ff7812 */ /* 0x000fc4000782c0ff */
[-C--:B0-----:R-:W-:Y:S01]  /*a250*/  IADD3 R10, P6, PT, R9, R0.reuse, RZ ;  /* 0x00000000090a7210 */ /* 0x081fe20007fde0ff */
[C---:B-1----:R-:W-:Y:S01]  /*a260*/  IMAD R6, R38.reuse, 0x72, RZ ;  /* 0x0000007226067824 */ /* 0x042fe200078e02ff */
[----:B------:R0:W-:Y:S01]  /*a270*/  STL [R1+0x5ec], R11 ;  /* 0x0005ec0b01007387 */ /* 0x0001e20000100800 */
[----:B------:R-:W-:Y:S01]  /*a280*/  IMAD R7, R38, 0x39, RZ ;  /* 0x0000003926077824 */ /* 0x000fe200078e02ff */
[----:B------:R-:W-:Y:S02]  /*a290*/  LEA.HI.X.SX32 R85, R13, R3, 0x1, P6 ;  /* 0x000000030d557211 */ /* 0x000fe400030f0eff */
[----:B------:R-:W-:Y:S02]  /*a2a0*/  PRMT R45, RZ, 0x7610, R45 ;  /* 0x00007610ff2d7816 */ /* 0x000fe4000000002d */
[----:B0-----:R-:W-:Y:S01]  /*a2b0*/  IADD3 R11, P6, PT, R6, R0, RZ ;  /* 0x00000000060b7210 */ /* 0x001fe20007fde0ff */
[----:B------:R-:W-:Y:S01]  /*a2c0*/  @P0 IMAD.MOV.U32 R6, RZ, RZ, R10 ;  /* 0x000000ffff060224 */ /* 0x000fe200078e000a */
[----:B------:R-:W-:-:S02]  /*a2d0*/  SHF.R.U64 R8, R5, 0x5, RZ ;  /* 0x0000000505087819 */ /* 0x000fc400000012ff */
[----:B------:R-:W-:Y:S01]  /*a2e0*/  LEA.HI.X.SX32 R21, R7, R3, 0x1, P6 ;  /* 0x0000000307157211 */ /* 0x000fe200030f0eff */
[----:B------:R-:W-:Y:S01]  /*a2f0*/  @P0 IMAD.MOV.U32 R7, RZ, RZ, R85 ;  /* 0x000000ffff070224 */ /* 0x000fe200078e0055 */
[----:B------:R-:W-:Y:S01]  /*a300*/  LOP3.LUT P3, RZ, R8, 0x1, RZ, 0xc0, !PT ;  /* 0x0000000108ff7812 */ /* 0x000fe2000786c0ff */
[----:B------:R-:W-:Y:S01]  /*a310*/  IMAD R9, R38, 0x74, RZ ;  /* 0x0000007426097824 */ /* 0x000fe200078e02ff */
[----:B------:R-:W-:Y:S02]  /*a320*/  PRMT R32, RZ, 0x7610, R32 ;  /* 0x00007610ff207816 */ /* 0x000fe40000000020 */
[----:B------:R0:W5:Y:S04]  /*a330*/  @P0 LDG.E.U16 R45, desc[UR20][R6.64] ;  /* 0x00000014062d0981 */ /* 0x000168000c1e1500 */
[----:B------:R1:W-:Y:S01]  /*a340*/  STL [R1+0x5f8], R10 ;  /* 0x0005f80a01007387 */ /* 0x0003e20000100800 */
[----:B0-----:R-:W-:-:S02]  /*a350*/  @P1 IMAD.MOV.U32 R6, RZ, RZ, R11 ;  /* 0x000000ffff061224 */ /* 0x001fc400078e000b */
[----:B------:R-:W-:Y:S01]  /*a360*/  @P1 IMAD.MOV.U32 R7, RZ, RZ, R21 ;  /* 0x000000ffff071224 */ /* 0x000fe200078e0015 */
[----:B-1----:R-:W-:Y:S01]  /*a370*/  IADD3 R10, P6, PT, R9, R0, RZ ;  /* 0x00000000090a7210 */ /* 0x002fe20007fde0ff */
        /* <DEDUP_REMOVED lines=13> */
[----:B------:R-:W-:Y:S01]  /*a450*/  IMAD R8, R38, 0x3b, RZ ;  /* 0x0000003b26087824 */ /* 0x000fe200078e02ff */
[----:B------:R-:W-:Y:S04]  /*a460*/  STL [R1+0x5fc], R21 ;  /* 0x0005fc1501007387 */ /* 0x000fe80000100800 */
[----:B------:R0:W-:Y:S04]  /*a470*/  STL [R1+0x608], R10 ;  /* 0x0006080a01007387 */ /* 0x0001e80000100800 */
[----:B------:R1:W5:Y:S01]  /*a480*/  @P3 LDG.E.U16 R44, desc[UR20][R6.64] ;  /* 0x00000014062c3981 */ /* 0x000362000c1e1500 */
[----:B------:R-:W-:-:S02]  /*a490*/  PRMT R33, RZ, 0x7610, R33 ;  /* 0x00007610ff217816 */ /* 0x000fc40000000021 */
[----:B0-----:R-:W-:Y:S02]  /*a4a0*/  LEA.HI.X.SX32 R10, R8, R3, 0x1, P6 ;  /* 0x00000003080a7211 */ /* 0x001fe400030f0eff */
[----:B-1----:R-:W-:-:S03]  /*a4b0*/  SHF.R.U64 R6, R5, 0x2, RZ ;  /* 0x0000000205067819 */ /* 0x002fc600000012ff */
[----:B------:R-:W-:Y:S01]  /*a4c0*/  @P0 IMAD.MOV.U32 R7, RZ, RZ, R10 ;  /* 0x000000ffff070224 */ /* 0x000fe200078e000a */
[----:B------:R-:W-:Y:S01]  /*a4d0*/  LOP3.LUT P3, RZ, R6, 0x1, RZ, 0xc0, !PT ;  /* 0x0000000106ff7812 */ /* 0x000fe2000786c0ff */
[----:B------:R-:W-:Y:S01]  /*a4e0*/  @P0 IMAD.MOV.U32 R6, RZ, RZ, R9 ;  /* 0x000000ffff060224 */ /* 0x000fe200078e0009 */
[----:B------:R-:W-:Y:S01]  /*a4f0*/  SHF.R.U64 R5, R5, 0x1, RZ ;  /* 0x0000000105057819 */ /* 0x000fe200000012ff */
[C---:B------:R-:W-:Y:S01]  /*a500*/  IMAD R8, R38.reuse, 0x78, RZ ;  /* 0x0000007826087824 */ /* 0x040fe200078e02ff */
[----:B------:R0:W-:Y:S04]  /*a510*/  STL [R1+0x604], R11 ;  /* 0x0006040b01007387 */ /* 0x0001e80000100800 */
[----:B------:R1:W5:Y:S01]  /*a520*/  @P0 LDG.E.U16 R33, desc[UR20][R6.64] ;  /* 0x0000001406210981 */ /* 0x000362000c1e1500 */
[----:B------:R-:W-:Y:S01]  /*a530*/  LOP3.LUT P0, RZ, R5, 0x1, RZ, 0xc0, !PT ;  /* 0x0000000105ff7812 */ /* 0x000fe2000780c0ff */
[----:B------:R-:W-:Y:S01]  /*a540*/  IMAD R5, R38, 0x7a, RZ ;  /* 0x0000007a26057824 */ /* 0x000fe200078e02ff */
[-C--:B0-----:R-:W-:Y:S01]  /*a550*/  IADD3 R11, P6, PT, R8, R0.reuse, RZ ;  /* 0x00000000080b7210 */ /* 0x081fe20007fde0ff */
[----:B------:R0:W-:Y:S03]  /*a560*/  STL [R1+0x610], R9 ;  /* 0x0006100901007387 */ /* 0x0001e60000100800 */
[----:B------:R-:W-:Y:S01]  /*a570*/  LEA.HI.X.SX32 R21, R16, R3, 0x1, P6 ;  /* 0x0000000310157211 */ /* 0x000fe200030f0eff */
[----:B------:R3:W-:Y:S01]  /*a580*/  STL [R1+0x60c], R10 ;  /* 0x00060c0a01007387 */ /* 0x0007e20000100800 */
[----:B------:R-:W-:Y:S01]  /*a590*/  IADD3 R85, P6, PT, R5, R0, RZ ;  /* 0x0000000005557210 */ /* 0x000fe20007fde0ff */
[----:B-1----:R-:W-:Y:S01]  /*a5a0*/  @P1 IMAD.MOV.U32 R6, RZ, RZ, R11 ;  /* 0x000000ffff061224 */ /* 0x002fe200078e000b */
[----:B------:R-:W-:Y:S01]  /*a5b0*/  PRMT R43, RZ, 0x7610, R43 ;  /* 0x00007610ff2b7816 */ /* 0x000fe2000000002b */
[----:B0-----:R-:W-:-:S02]  /*a5c0*/  IMAD R9, R38, 0x3d, RZ ;  /* 0x0000003d26097824 */ /* 0x001fc400078e02ff */
[----:B------:R-:W-:Y:S02]  /*a5d0*/  @P1 IMAD.MOV.U32 R7, RZ, RZ, R21 ;  /* 0x000000ffff071224 */ /* 0x000fe400078e0015 */
[----:B---3--:R-:W-:Y:S01]  /*a5e0*/  IMAD R10, R38, 0x7c, RZ ;  /* 0x0000007c260a7824 */ /* 0x008fe200078e02ff */
[----:B------:R-:W-:Y:S01]  /*a5f0*/  LEA.HI.X.SX32 R5, R9, R3, 0x1, P6 ;  /* 0x0000000309057211 */ /* 0x000fe200030f0eff */
[----:B------:R0:W-:Y:S01]  /*a600*/  STL [R1+0x618], R11 ;  /* 0x0006180b01007387 */ /* 0x0001e20000100800 */
[----:B------:R-:W-:-:S03]  /*a610*/  PRMT R34, RZ, 0x7610, R34 ;  /* 0x00007610ff227816 */ /* 0x000fc60000000022 */
[----:B------:R1:W5:Y:S01]  /*a620*/  @P1 LDG.E.U16 R43, desc[UR20][R6.64] ;  /* 0x00000014062b1981 */ /* 0x000362000c1e1500 */
[----:B0-----:R-:W-:-:S03]  /*a630*/  IADD3 R11, P6, PT, R10, R0, RZ ;  /* 0x000000000a0b7210 */ /* 0x001fc60007fde0ff */
[----:B------:R0:W-:Y:S01]  /*a640*/  STL [R1+0x614], R21 ;  /* 0x0006141501007387 */ /* 0x0001e20000100800 */
[----:B-1----:R-:W-:Y:S02]  /*a650*/  @P3 IMAD.MOV.U32 R6, RZ, RZ, R85 ;  /* 0x000000ffff063224 */ /* 0x002fe400078e0055 */
[----:B------:R-:W-:Y:S01]  /*a660*/  @P3 IMAD.MOV.U32 R7, RZ, RZ, R5 ;  /* 0x000000ffff073224 */ /* 0x000fe200078e0005 */
[----:B------:R-:W-:Y:S02]  /*a670*/  PRMT R42, RZ, 0x7610, R42 ;  /* 0x00007610ff2a7816 */ /* 0x000fe4000000002a */
[----:B0-----:R-:W-:Y:S01]  /*a680*/  LEA.HI.X.SX32 R21, R17, R3, 0x1, P6 ;  /* 0x0000000311157211 */ /* 0x001fe200030f0eff */
[----:B------:R-:W-:Y:S01]  /*a690*/  VIADD R8, R4, 0xfffffff0 ;  /* 0xfffffff004087836 */ /* 0x000fe20000000000 */
[----:B------:R0:W5:Y:S04]  /*a6a0*/  @P3 LDG.E.U16 R34, desc[UR20][R6.64] ;  /* 0x0000001406223981 */ /* 0x000168000c1e1500 */
[----:B------:R-:W-:Y:S01]  /*a6b0*/  STL [R1+0x620], R85 ;  /* 0x0006205501007387 */ /* 0x000fe20000100800 */
[----:B------:R-:W-:-:S03]  /*a6c0*/  ISETP.GE.U32.AND P1, PT, R8, 0x7fffffb1, PT ;  /* 0x7fffffb10800780c */ /* 0x000fc60003f26070 */
[----:B------:R1:W-:Y:S01]  /*a6d0*/  STL [R1+0x61c], R5 ;  /* 0x00061c0501007387 */ /* 0x0003e20000100800 */
[----:B0-----:R-:W-:Y:S02]  /*a6e0*/  @P0 IMAD.MOV.U32 R6, RZ, RZ, R11 ;  /* 0x000000ffff060224 */ /* 0x001fe400078e000b */
[----:B------:R-:W-:Y:S01]  /*a6f0*/  @P0 IMAD.MOV.U32 R7, RZ, RZ, R21 ;  /* 0x000000ffff070224 */ /* 0x000fe200078e0015 */
[----:B------:R0:W-:Y:S01]  /*a700*/  STL [R1+0x628], R11 ;  /* 0x0006280b01007387 */ /* 0x0001e20000100800 */
[----:B------:R-:W-:-:S03]  /*a710*/  VIADD R8, R4, 0xfffffff1 ;  /* 0xfffffff104087836 */ /* 0x000fc60000000000 */
[----:B------:R3:W5:Y:S01]  /*a720*/  @P0 LDG.E.U16 R42, desc[UR20][R6.64] ;  /* 0x00000014062a0981 */ /* 0x000762000c1e1500 */
[----:B-1----:R-:W-:Y:S01]  /*a730*/  IMAD R5, R38, 0x7e, RZ ;  /* 0x0000007e26057824 */ /* 0x002fe200078e02ff */
[----:B------:R-:W-:-:S04]  /*a740*/  ISETP.GE.U32.AND P3, PT, R8, 0x7fffffb2, PT ;  /* 0x7fffffb20800780c */ /* 0x000fc80003f66070 */
[-C--:B0-----:R-:W-:Y:S01]  /*a750*/  IADD3 R11, P0, PT, R5, R0.reuse, RZ ;  /* 0x00000000050b7210 */ /* 0x081fe20007f1e0ff */
[C---:B---3--:R-:W-:Y:S01]  /*a760*/  IMAD R6, R38.reuse, 0x3f, RZ ;  /* 0x0000003f26067824 */ /* 0x048fe200078e02ff */
[----:B------:R0:W-:Y:S01]  /*a770*/  STL [R1+0x624], R21 ;  /* 0x0006241501007387 */ /* 0x0001e20000100800 */
[----:B------:R-:W-:Y:S01]  /*a780*/  IMAD R7, R38, 0xf, RZ ;  /* 0x0000000f26077824 */ /* 0x000fe200078e02ff */
[----:B------:R-:W-:Y:S02]  /*a790*/  IADD3 R8, P6, PT, R18, R0, RZ ;  /* 0x0000000012087210 */ /* 0x000fe40007fde0ff */
[----:B------:R-:W-:Y:S02]  /*a7a0*/  PRMT R35, RZ, 0x7610, R35 ;  /* 0x00007610ff237816 */ /* 0x000fe40000000023 */
[-C--:B------:R-:W-:Y:S02]  /*a7b0*/  LEA.HI.X.SX32 R9, R7, R3.reuse, 0x1, P6 ;  /* 0x0000000307097211 */ /* 0x080fe400030f0eff */
[----:B0-----:R-:W-:Y:S01]  /*a7c0*/  LEA.HI.X.SX32 R21, R6, R3, 0x1, P0 ;  /* 0x0000000306157211 */ /* 0x001fe200000f0eff */
[----:B------:R-:W-:-:S04]  /*a7d0*/  @!P4 IMAD.MOV.U32 R6, RZ, RZ, R11 ;  /* 0x000000ffff06c224 */ /* 0x000fc800078e000b */
[----:B------:R-:W-:Y:S01]  /*a7e0*/  @!P4 IMAD.MOV.U32 R7, RZ, RZ, R21 ;  /* 0x000000ffff07c224 */ /* 0x000fe200078e0015 */
[----:B------:R-:W-:-:S04]  /*a7f0*/  PRMT R19, RZ, 0x7610, R19 ;  /* 0x00007610ff137816 */ /* 0x000fc80000000013 */
[----:B------:R0:W5:Y:S01]  /*a800*/  @!P4 LDG.E.U16 R35, desc[UR20][R6.64] ;  /* 0x000000140623c981 */ /* 0x000162000c1e1500 */
[----:B------:R-:W-:-:S03]  /*a810*/  VIADD R5, R4, 0xfffffff2 ;  /* 0xfffffff204057836 */ /* 0x000fc60000000000 */
[----:B------:R-:W-:Y:S01]  /*a820*/  STL [R1+0x630], R11 ;  /* 0x0006300b01007387 */ /* 0x000fe20000100800 */
[----:B0-----:R-:W-:Y:S02]  /*a830*/  @!P1 IMAD.MOV.U32 R6, RZ, RZ, R8 ;  /* 0x000000ffff069224 */ /* 0x001fe400078e0008 */
[----:B------:R-:W-:Y:S01]  /*a840*/  @!P1 IMAD.MOV.U32 R7, RZ, RZ, R9 ;  /* 0x000000ffff079224 */ /* 0x000fe200078e0009 */
[----:B------:R0:W-:Y:S01]  /*a850*/  STL [R1+0x4ac], R8 ;  /* 0x0004ac0801007387 */ /* 0x0001e20000100800 */
[----:B------:R-:W-:-:S03]  /*a860*/  ISETP.GE.U32.AND P0, PT, R5, 0x7fffffb3, PT ;  /* 0x7fffffb30500780c */ /* 0x000fc60003f06070 */
[----:B------:R1:W5:Y:S01]  /*a870*/  @!P1 LDG.E.U16 R19, desc[UR20][R6.64] ;  /* 0x0000001406139981 */ /* 0x000362000c1e1500 */
[----:B------:R-:W-:Y:S01]  /*a880*/  IADD3 R20, P1, PT, R20, R0, RZ ;  /* 0x0000000014147210 */ /* 0x000fe20007f3e0ff */
[C---:B0-----:R-:W-:Y:S02]  /*a890*/  IMAD R8, R38.reuse, 0xe, RZ ;  /* 0x0000000e26087824 */ /* 0x041fe400078e02ff */
[----:B------:R0:W-:Y:S01]  /*a8a0*/  STL [R1+0x62c], R21 ;  /* 0x00062c1501007387 */ /* 0x0001e20000100800 */
[----:B-1----:R-:W-:-:S03]  /*a8b0*/  IMAD R6, R38, 0xd, RZ ;  /* 0x0000000d26067824 */ /* 0x002fc600078e02ff */
[----:B------:R1:W-:Y:S01]  /*a8c0*/  STL [R1+0x4a8], R9 ;  /* 0x0004a80901007387 */ /* 0x0003e20000100800 */
[----:B------:R-:W-:Y:S02]  /*a8d0*/  PRMT R18, RZ, 0x7610, R18 ;  /* 0x00007610ff127816 */ /* 0x000fe40000000012 */
[----:B0-----:R-:W-:Y:S02]  /*a8e0*/  LEA.HI.X.SX32 R21, R8, R3, 0x1, P1 ;  /* 0x0000000308157211 */ /* 0x001fe400008f0eff */
[----:B-1----:R-:W-:-:S03]  /*a8f0*/  IADD3 R9, P6, PT, R36, R0, RZ ;  /* 0x0000000024097210 */ /* 0x002fc60007fde0ff */
[----:B------:R-:W-:Y:S01]  /*a900*/  @!P3 IMAD.MOV.U32 R7, RZ, RZ, R21 ;  /* 0x000000ffff07b224 */ /* 0x000fe200078e0015 */
[----:B------:R-:W-:Y:S01]  /*a910*/  LEA.HI.X.SX32 R11, R6, R3, 0x1, P6 ;  /* 0x00000003060b7211 */ /* 0x000fe200030f0eff */
[----:B------:R-:W-:Y:S02]  /*a920*/  @!P3 IMAD.MOV.U32 R6, RZ, RZ, R20 ;  /* 0x000000ffff06b224 */ /* 0x000fe400078e0014 */
[C---:B------:R-:W-:Y:S01]  /*a930*/  VIADD R5, R4.reuse, 0xfffffff3 ;  /* 0xfffffff304057836 */ /* 0x040fe20000000000 */
[----:B------:R-:W-:Y:S02]  /*a940*/  PRMT R16, RZ, 0x7610, R16 ;  /* 0x00007610ff107816 */ /* 0x000fe40000000010 */
[----:B------:R0:W5:Y:S02]  /*a950*/  @!P3 LDG.E.U16 R18, desc[UR20][R6.64] ;  /* 0x000000140612b981 */ /* 0x000164000c1e1500 */
[----:B------:R-:W-:Y:S01]  /*a960*/  ISETP.GE.U32.AND P4, PT, R5, 0x7fffffb4, PT ;  /* 0x7fffffb40500780c */ /* 0x000fe20003f86070 */
[----:B------:R-:W-:Y:S01]  /*a970*/  VIADD R5, R4, 0xfffffff4 ;  /* 0xfffffff404057836 */ /* 0x000fe20000000000 */
[----:B------:R1:W-:Y:S01]  /*a980*/  STL [R1+0x4a4], R20 ;  /* 0x0004a41401007387 */ /* 0x0003e20000100800 */
[----:B0-----:R-:W-:-:S02]  /*a990*/  @!P0 IMAD.MOV.U32 R6, RZ, RZ, R9 ;  /* 0x000000ffff068224 */ /* 0x001fc400078e0009 */
[----:B------:R-:W-:Y:S01]  /*a9a0*/  @!P0 IMAD.MOV.U32 R7, RZ, RZ, R11 ;  /* 0x000000ffff078224 */ /* 0x000fe200078e000b */
[----:B------:R0:W-:Y:S01]  /*a9b0*/  STL [R1+0x49c], R9 ;  /* 0x00049c0901007387 */ /* 0x0001e20000100800 */
[----:B-1----:R-:W-:-:S03]  /*a9c0*/  IMAD R20, R38, 0xc, RZ ;  /* 0x0000000c26147824 */ /* 0x002fc600078e02ff */
[----:B------:R1:W-:Y:S01]  /*a9d0*/  STL [R1+0x4a0], R21 ;  /* 0x0004a01501007387 */ /* 0x0003e20000100800 */
[----:B------:R-:W-:-:S03]  /*a9e0*/  ISETP.GE.U32.AND P1, PT, R5, 0x7fffffb5, PT ;  /* 0x7fffffb50500780c */ /* 0x000fc60003f26070 */
[----:B------:R3:W5:Y:S01]  /*a9f0*/  @!P0 LDG.E.U16 R16, desc[UR20][R6.64] ;  /* 0x0000001406108981 */ /* 0x000762000c1e1500 */
[-C--:B0-----:R-:W-:Y:S02]  /*aa00*/  IADD3 R9, P6, PT, R37, R0.reuse, RZ ;  /* 0x0000000025097210 */ /* 0x081fe40007fde0ff */
[----:B-1----:R-:W-:Y:S01]  /*aa10*/  IADD3 R21, P0, PT, R40, R0, RZ ;  /* 0x0000000028157210 */ /* 0x002fe20007f1e0ff */
[----:B---3--:R-:W-:-:S03]  /*aa20*/  IMAD R6, R38, 0xb, RZ ;  /* 0x0000000b26067824 */ /* 0x008fc600078e02ff */
[-C--:B------:R-:W-:Y:S01]  /*aa30*/  LEA.HI.X.SX32 R36, R20, R3.reuse, 0x1, P0 ;  /* 0x0000000314247211 */ /* 0x080fe200000f0eff */
[----:B------:R0:W-:Y:S01]  /*aa40*/  STL [R1+0x498], R11 ;  /* 0x0004980b01007387 */ /* 0x0001e20000100800 */
[----:B------:R-:W-:Y:S01]  /*aa50*/  PRMT R17, RZ, 0x7610, R17 ;  /* 0x00007610ff117816 */ /* 0x000fe20000000011 */
[----:B------:R-:W-:Y:S02]  /*aa60*/  VIADD R5, R4, 0xfffffff5 ;  /* 0xfffffff504057836 */ /* 0x000fe40000000000 */
[----:B------:R-:W-:Y:S01]  /*aa70*/  @!P4 IMAD.MOV.U32 R7, RZ, RZ, R36 ;  /* 0x000000ffff07c224 */ /* 0x000fe200078e0024 */
[----:B0-----:R-:W-:Y:S01]  /*aa80*/  LEA.HI.X.SX32 R11, R6, R3, 0x1, P6 ;  /* 0x00000003060b7211 */ /* 0x001fe200030f0eff */
[----:B------:R-:W-:Y:S01]  /*aa90*/  @!P4 IMAD.MOV.U32 R6, RZ, RZ, R21 ;  /* 0x000000ffff06c224 */ /* 0x000fe200078e0015 */
[----:B------:R-:W-:Y:S01]  /*aaa0*/  PRMT R14, RZ, 0x7610, R14 ;  /* 0x00007610ff0e7816 */ /* 0x000fe2000000000e */
[----:B------:R-:W-:Y:S01]  /*aab0*/  STL [R1+0x494], R21 ;  /* 0x0004941501007387 */ /* 0x000fe20000100800 */
[----:B------:R-:W-:-:S03]  /*aac0*/  ISETP.GE.U32.AND P3, PT, R5, 0x7fffffb6, PT ;  /* 0x7fffffb60500780c */ /* 0x000fc60003f66070 */
[----:B------:R0:W5:Y:S01]  /*aad0*/  @!P4 LDG.E.U16 R17, desc[UR20][R6.64] ;  /* 0x000000140611c981 */ /* 0x000162000c1e1500 */
[----:B------:R-:W-:-:S03]  /*aae0*/  VIADD R5, R4, 0xfffffff6 ;  /* 0xfffffff604057836 */ /* 0x000fc60000000000 */
[----:B------:R-:W-:Y:S01]  /*aaf0*/  STL [R1+0x48c], R9 ;  /* 0x00048c0901007387 */ /* 0x000fe20000100800 */
[----:B0-----:R-:W-:Y:S02]  /*ab00*/  @!P1 IMAD.MOV.U32 R6, RZ, RZ, R9 ;  /* 0x000000ffff069224 */ /* 0x001fe400078e0009 */
[----:B------:R-:W-:Y:S01]  /*ab10*/  @!P1 IMAD.MOV.U32 R7, RZ, RZ, R11 ;  /* 0x000000ffff079224 */ /* 0x000fe200078e000b */
[----:B------:R0:W-:Y:S01]  /*ab20*/  STL [R1+0x490], R36 ;  /* 0x0004902401007387 */ /* 0x0001e20000100800 */
[----:B------:R-:W-:-:S03]  /*ab30*/  ISETP.GE.U32.AND P0, PT, R5, 0x7fffffb7, PT ;  /* 0x7fffffb70500780c */ /* 0x000fc60003f06070 */
[----:B------:R1:W-:Y:S01]  /*ab40*/  STL [R1+0x488], R11 ;  /* 0x0004880b01007387 */ /* 0x0003e20000100800 */
[----:B------:R-:W-:-:S03]  /*ab50*/  VIADD R5, R4, 0xfffffff7 ;  /* 0xfffffff704057836 */ /* 0x000fc60000000000 */
[----:B------:R3:W5:Y:S01]  /*ab60*/  @!P1 LDG.E.U16 R14, desc[UR20][R6.64] ;  /* 0x00000014060e9981 */ /* 0x000762000c1e1500 */
[-C--:B0-----:R-:W-:Y:S01]  /*ab70*/  IADD3 R36, P1, PT, R84, R0.reuse, RZ ;  /* 0x0000000054247210 */ /* 0x081fe20007f3e0ff */
[C---:B-1----:R-:W-:Y:S01]  /*ab80*/  IMAD R11, R38.reuse, 0xa, RZ ;  /* 0x0000000a260b7824 */ /* 0x042fe200078e02ff */
[----:B------:R-:W-:Y:S01]  /*ab90*/  IADD3 R9, P6, PT, R41, R0, RZ ;  /* 0x0000000029097210 */ /* 0x000fe20007fde0ff */
[----:B---3--:R-:W-:-:S03]  /*aba0*/  IMAD R6, R38, 0x9, RZ ;  /* 0x0000000926067824 */ /* 0x008fc600078e02ff */
[-C--:B------:R-:W-:Y:S02]  /*abb0*/  LEA.HI.X.SX32 R37, R11, R3.reuse, 0x1, P1 ;  /* 0x000000030b257211 */ /* 0x080fe400008f0eff */
[----:B------:R-:W-:Y:S01]  /*abc0*/  ISETP.GE.U32.AND P4, PT, R5, 0x7fffffb8, PT ;  /* 0x7fffffb80500780c */ /* 0x000fe20003f86070 */
[----:B------:R-:W-:Y:S01]  /*abd0*/  VIADD R5, R4, 0xfffffff8 ;  /* 0xfffffff804057836 */ /* 0x000fe20000000000 */
[----:B------:R-:W-:Y:S01]  /*abe0*/  PRMT R15, RZ, 0x7610, R15 ;  /* 0x00007610ff0f7816 */ /* 0x000fe2000000000f */
[----:B------:R-:W-:Y:S01]  /*abf0*/  @!P3 IMAD.MOV.U32 R7, RZ, RZ, R37 ;  /* 0x000000ffff07b224 */ /* 0x000fe200078e0025 */
[----:B------:R-:W-:Y:S01]  /*ac00*/  LEA.HI.X.SX32 R21, R6, R3, 0x1, P6 ;  /* 0x0000000306157211 */ /* 0x000fe200030f0eff */
[----:B------:R-:W-:Y:S01]  /*ac10*/  @!P3 IMAD.MOV.U32 R6, RZ, RZ, R36 ;  /* 0x000000ffff06b224 */ /* 0x000fe200078e0024 */
[----:B------:R-:W-:Y:S01]  /*ac20*/  ISETP.GE.U32.AND P1, PT, R5, 0x7fffffb9, PT ;  /* 0x7fffffb90500780c */ /* 0x000fe20003f26070 */
[----:B------:R-:W-:Y:S01]  /*ac30*/  VIADD R5, R4, 0xfffffff9 ;  /* 0xfffffff904057836 */ /* 0x000fe20000000000 */
[----:B------:R-:W-:-:S02]  /*ac40*/  PRMT R12, RZ, 0x7610, R12 ;  /* 0x00007610ff0c7816 */ /* 0x000fc4000000000c */
[----:B------:R0:W5:Y:S02]  /*ac50*/  @!P3 LDG.E.U16 R15, desc[UR20][R6.64] ;  /* 0x00000014060fb981 */ /* 0x000164000c1e1500 */
[----:B------:R-:W-:Y:S01]  /*ac60*/  ISETP.GE.U32.AND P3, PT, R5, 0x7fffffba, PT ;  /* 0x7fffffba0500780c */ /* 0x000fe20003f66070 */
[C---:B------:R-:W-:Y:S01]  /*ac70*/  IMAD.SHL.U32 R5, R38.reuse, 0x8, RZ ;  /* 0x0000000826057824 */ /* 0x040fe200078e00ff */
[----:B------:R1:W-:Y:S01]  /*ac80*/  STL [R1+0x484], R36 ;  /* 0x0004842401007387 */ /* 0x0003e20000100800 */
[----:B0-----:R-:W-:Y:S02]  /*ac90*/  @!P0 IMAD.MOV.U32 R6, RZ, RZ, R9 ;  /* 0x000000ffff068224 */ /* 0x001fe400078e0009 */
[----:B------:R-:W-:Y:S01]  /*aca0*/  @!P0 IMAD.MOV.U32 R7, RZ, RZ, R21 ;  /* 0x000000ffff078224 */ /* 0x000fe200078e0015 */
[----:B------:R0:W-:Y:S04]  /*acb0*/  STL [R1+0x47c], R9 ;  /* 0x00047c0901007387 */ /* 0x0001e80000100800 */
[----:B------:R3:W5:Y:S01]  /*acc0*/  @!P0 LDG.E.U16 R12, desc[UR20][R6.64] ;  /* 0x00000014060c8981 */ /* 0x000762000c1e1500 */
[----:B-1----:R-:W-:-:S03]  /*acd0*/  LEA R36, P0, R38, R0, 0x4 ;  /* 0x0000000026247211 */ /* 0x002fc600078020ff */
[----:B------:R1:W-:Y:S01]  /*ace0*/  STL [R1+0x480], R37 ;  /* 0x0004802501007387 */ /* 0x0003e20000100800 */
[-C--:B0-----:R-:W-:Y:S01]  /*acf0*/  IADD3 R9, P6, PT, R8, R0.reuse, RZ ;  /* 0x0000000008097210 */ /* 0x081fe20007fde0ff */
[----:B---3--:R-:W-:Y:S02]  /*ad00*/  VIADD R6, R4, 0xfffffffa ;  /* 0xfffffffa04067836 */ /* 0x008fe40000000000 */
[----:B------:R-:W-:Y:S01]  /*ad10*/  IMAD R7, R38, 0x7, RZ ;  /* 0x0000000726077824 */ /* 0x000fe200078e02ff */
[-C--:B-1----:R-:W-:Y:S01]  /*ad20*/  LEA.HI.X.SX32 R37, R5, R3.reuse, 0x1, P0 ;  /* 0x0000000305257211 */ /* 0x082fe200000f0eff */
[----:B------:R0:W-:Y:S01]  /*ad30*/  STL [R1+0x478], R21 ;  /* 0x0004781501007387 */ /* 0x0001e20000100800 */
[----:B------:R-:W-:Y:S01]  /*ad40*/  ISETP.GE.U32.AND P0, PT, R6, 0x7fffffbb, PT ;  /* 0x7fffffbb0600780c */ /* 0x000fe20003f06070 */
[----:B------:R-:W-:Y:S01]  /*ad50*/  @!P4 IMAD.MOV.U32 R6, RZ, RZ, R36 ;  /* 0x000000ffff06c224 */ /* 0x000fe200078e0024 */
[----:B------:R-:W-:Y:S02]  /*ad60*/  PRMT R13, RZ, 0x7610, R13 ;  /* 0x00007610ff0d7816 */ /* 0x000fe4000000000d */
[----:B0-----:R-:W-:Y:S01]  /*ad70*/  LEA.HI.X.SX32 R21, R7, R3, 0x1, P6 ;  /* 0x0000000307157211 */ /* 0x001fe200030f0eff */
[----:B------:R-:W-:Y:S01]  /*ad80*/  @!P4 IMAD.MOV.U32 R7, RZ, RZ, R37 ;  /* 0x000000ffff07c224 */ /* 0x000fe200078e0025 */
[----:B------:R-:W-:Y:S01]  /*ad90*/  PRMT R10, RZ, 0x7610, R10 ;  /* 0x00007610ff0a7816 */ /* 0x000fe2000000000a */
[----:B------:R-:W-:Y:S04]  /*ada0*/  STL [R1+0x474], R36 ;  /* 0x0004742401007387 */ /* 0x000fe80000100800 */
[----:B------:R0:W5:Y:S01]  /*adb0*/  @!P4 LDG.E.U16 R13, desc[UR20][R6.64] ;  /* 0x00000014060dc981 */ /* 0x000162000c1e1500 */
[----:B------:R-:W-:-:S03]  /*adc0*/  IADD3 R20, P6, PT, R20, R0, RZ ;  /* 0x0000000014147210 */ /* 0x000fc60007fde0ff */
[----:B------:R1:W-:Y:S01]  /*add0*/  STL [R1+0x46c], R9 ;  /* 0x00046c0901007387 */ /* 0x0003e20000100800 */
[----:B------:R-:W-:Y:S02]  /*ade0*/  VIADD R5, R4, 0xfffffffb ;  /* 0xfffffffb04057836 */ /* 0x000fe40000000000 */
[----:B0-----:R-:W-:Y:S02]  /*adf0*/  @!P1 IMAD.MOV.U32 R6, RZ, RZ, R9 ;  /* 0x000000ffff069224 */ /* 0x001fe400078e0009 */
[----:B------:R-:W-:Y:S02]  /*ae00*/  @!P1 IMAD.MOV.U32 R7, RZ, RZ, R21 ;  /* 0x000000ffff079224 */ /* 0x000fe400078e0015 */
[C---:B-1----:R-:W-:Y:S01]  /*ae10*/  IMAD R9, R38.reuse, 0x6, RZ ;  /* 0x0000000626097824 */ /* 0x042fe200078e02ff */
[----:B------:R0:W-:Y:S04]  /*ae20*/  STL [R1+0x470], R37 ;  /* 0x0004702501007387 */ /* 0x0001e80000100800 */
[----:B------:R1:W5:Y:S04]  /*ae30*/  @!P1 LDG.E.U16 R10, desc[UR20][R6.64] ;  /* 0x00000014060a9981 */ /* 0x000368000c1e1500 */
[----:B------:R3:W-:Y:S01]  /*ae40*/  STL [R1+0x468], R21 ;  /* 0x0004681501007387 */ /* 0x0007e20000100800 */
[----:B0-----:R-:W-:Y:S01]  /*ae50*/  LEA.HI.X.SX32 R37, R9, R3, 0x1, P6 ;  /* 0x0000000309257211 */ /* 0x001fe200030f0eff */
[----:B-1----:R-:W-:Y:S01]  /*ae60*/  IMAD R6, R38, 0x5, RZ ;  /* 0x0000000526067824 */ /* 0x002fe200078e02ff */
[----:B------:R-:W-:-:S02]  /*ae70*/  ISETP.GE.U32.AND P4, PT, R5, 0x7fffffbc, PT ;  /* 0x7fffffbc0500780c */ /* 0x000fc40003f86070 */
[----:B---3--:R-:W-:Y:S01]  /*ae80*/  IADD3 R21, P1, PT, R11, R0, RZ ;  /* 0x000000000b157210 */ /* 0x008fe20007f3e0ff */
[----:B------:R-:W-:Y:S01]  /*ae90*/  VIADD R5, R4, 0xfffffffc ;  /* 0xfffffffc04057836 */ /* 0x000fe20000000000 */
[----:B------:R-:W-:Y:S01]  /*aea0*/  PRMT R11, RZ, 0x7610, R11 ;  /* 0x00007610ff0b7816 */ /* 0x000fe2000000000b */
[----:B------:R-:W-:Y:S01]  /*aeb0*/  @!P3 IMAD.MOV.U32 R7, RZ, RZ, R37 ;  /* 0x000000ffff07b224 */ /* 0x000fe200078e0025 */
[----:B------:R-:W-:Y:S01]  /*aec0*/  LEA.HI.X.SX32 R36, R6, R3, 0x1, P1 ;  /* 0x0000000306247211 */ /* 0x000fe200008f0eff */
[----:B------:R-:W-:Y:S01]  /*aed0*/  @!P3 IMAD.MOV.U32 R6, RZ, RZ, R20 ;  /* 0x000000ffff06b224 */ /* 0x000fe200078e0014 */
[----:B------:R0:W-:Y:S01]  /*aee0*/  STL [R1+0x464], R20 ;  /* 0x0004641401007387 */ /* 0x0001e20000100800 */
[----:B------:R-:W-:Y:S01]  /*aef0*/  ISETP.GE.U32.AND P6, PT, R5, 0x7fffffbd, PT ;  /* 0x7fffffbd0500780c */ /* 0x000fe20003fc6070 */
[----:B------:R-:W-:Y:S01]  /*af00*/  VIADD R5, R4, 0xfffffffd ;  /* 0xfffffffd04057836 */ /* 0x000fe20000000000 */
[----:B------:R-:W-:Y:S01]  /*af10*/  PRMT R8, RZ, 0x7610, R8 ;  /* 0x00007610ff087816 */ /* 0x000fe20000000008 */
[----:B------:R-:W-:Y:S04]  /*af20*/  STL [R1+0x45c], R21 ;  /* 0x00045c1501007387 */ /* 0x000fe80000100800 */
[----:B------:R-:W-:Y:S04]  /*af30*/  STL [R1+0x460], R37 ;  /* 0x0004602501007387 */ /* 0x000fe80000100800 */
[----:B------:R1:W5:Y:S04]  /*af40*/  @!P3 LDG.E.U16 R11, desc[UR20][R6.64] ;  /* 0x00000014060bb981 */ /* 0x000368000c1e1500 */
[----:B------:R3:W-:Y:S01]  /*af50*/  STL [R1+0x458], R36 ;  /* 0x0004582401007387 */ /* 0x0007e20000100800 */
[----:B------:R-:W-:-:S03]  /*af60*/  ISETP.GE.U32.AND P1, PT, R5, 0x7fffffbe, PT ;  /* 0x7fffffbe0500780c */ /* 0x000fc60003f26070 */
[----:B------:R-:W4:Y:S01]  /*af70*/  LDL.LU R87, [R1+0x24] ;  /* 0x0000240001577983 */ /* 0x000f220000300800 */
[----:B-1----:R-:W-:Y:S02]  /*af80*/  @!P0 IMAD.MOV.U32 R6, RZ, RZ, R21 ;  /* 0x000000ffff068224 */ /* 0x002fe400078e0015 */
[----:B------:R-:W-:Y:S01]  /*af90*/  @!P0 IMAD.MOV.U32 R7, RZ, RZ, R36 ;  /* 0x000000ffff078224 */ /* 0x000fe200078e0024 */
[C---:B0-----:R-:W-:Y:S01]  /*afa0*/  LEA R20, P3, R38.reuse, R0, 0x3 ;  /* 0x0000000026147211 */ /* 0x041fe200078618ff */
[----:B------:R-:W-:-:S03]  /*afb0*/  IMAD.SHL.U32 R5, R38, 0x4, RZ ;  /* 0x0000000426057824 */ /* 0x000fc600078e00ff */
[----:B------:R0:W5:Y:S01]  /*afc0*/  @!P0 LDG.E.U16 R8, desc[UR20][R6.64] ;  /* 0x0000001406088981 */ /* 0x000162000c1e1500 */
[----:B---3--:R-:W-:Y:S02]  /*afd0*/  IADD3 R36, P0, PT, R9, R0, RZ ;  /* 0x0000000009247210 */ /* 0x008fe40007f1e0ff */
[-C--:B------:R-:W-:Y:S01]  /*afe0*/  LEA.HI.X.SX32 R21, R5, R3.reuse, 0x1, P3 ;  /* 0x0000000305157211 */ /* 0x080fe200018f0eff */
[----:B0-----:R-:W-:Y:S01]  /*aff0*/  IMAD R6, R38, 0x3, RZ ;  /* 0x0000000326067824 */ /* 0x001fe200078e02ff */
[----:B------:R0:W-:Y:S04]  /*b000*/  STL [R1+0x454], R20 ;  /* 0x0004541401007387 */ /* 0x0001e80000100800 */
[----:B------:R-:W-:Y:S01]  /*b010*/  LEA.HI.X.SX32 R37, R6, R3, 0x1, P0 ;  /* 0x0000000306257211 */ /* 0x000fe200000f0eff */
[----:B------:R-:W-:Y:S04]  /*b020*/  STL [R1+0x44c], R36 ;  /* 0x00044c2401007387 */ /* 0x000fe80000100800 */
[----:B------:R1:W-:Y:S04]  /*b030*/  STL [R1+0x450], R21 ;  /* 0x0004501501007387 */ /* 0x0003e80000100800 */
[----:B------:R3:W-:Y:S04]  /*b040*/  STL [R1+0x448], R37 ;  /* 0x0004482501007387 */ /* 0x0007e80000100800 */
[----:B------:R-:W4:Y:S01]  /*b050*/  LDL.LU R85, [R1+0x14] ;  /* 0x0000140001557983 */ /* 0x000f220000300800 */
[----:B------:R-:W2:Y:S01]  /*b060*/  S2R R88, SR_TID.X ;  /* 0x0000000000587919 */ /* 0x000ea20000002100 */
[----:B------:R-:W-:Y:S01]  /*b070*/  PRMT R9, RZ, 0x7610, R9 ;  /* 0x00007610ff097816 */ /* 0x000fe20000000009 */
[----:B------:R-:W-:Y:S01]  /*b080*/  VIADD R7, R4, 0xffffffff ;  /* 0xffffffff04077836 */ /* 0x000fe20000000000 */
[----:B------:R-:W-:Y:S01]  /*b090*/  PRMT R6, RZ, 0x7610, R6 ;  /* 0x00007610ff067816 */ /* 0x000fe20000000006 */
[----:B------:R-:W-:-:S03]  /*b0a0*/  IMAD.SHL.U32 R5, R38, 0x2, RZ ;  /* 0x0000000226057824 */ /* 0x000fc600078e00ff */
[----:B------:R0:W5:Y:S01]  /*b0b0*/  @!P4 LDG.E.U16 R9, desc[UR20][R20.64] ;  /* 0x000000141409c981 */ /* 0x000162000c1e1500 */
[----:B------:R-:W-:Y:S02]  /*b0c0*/  ISETP.GE.U32.AND P3, PT, R7, 0x7fffffc0, PT ;  /* 0x7fffffc00700780c */ /* 0x000fe40003f66070 */
[----:B------:R-:W-:Y:S01]  /*b0d0*/  IADD3 R41, P0, PT, R5, R0, RZ ;  /* 0x0000000005297210 */ /* 0x000fe20007f1e0ff */
[----:B0-----:R-:W-:Y:S02]  /*b0e0*/  @!P6 IMAD.MOV.U32 R20, RZ, RZ, R36 ;  /* 0x000000ffff14e224 */ /* 0x001fe400078e0024 */
[----:B-1----:R-:W-:Y:S02]  /*b0f0*/  @!P6 IMAD.MOV.U32 R21, RZ, RZ, R37 ;  /* 0x000000ffff15e224 */ /* 0x002fe400078e0025 */
[----:B---3--:R-:W-:-:S03]  /*b100*/  VIADD R37, R4, 0x3f ;  /* 0x0000003f04257836 */ /* 0x008fc60000000000 */
[----:B------:R0:W5:Y:S02]  /*b110*/  @!P6 LDG.E.U16 R6, desc[UR20][R20.64] ;  /* 0x000000141406e981 */ /* 0x000164000c1e1500 */
[----:B------:R-:W-:Y:S02]  /*b120*/  ISETP.GT.AND P4, PT, R37, 0x3f, PT ;  /* 0x0000003f2500780c */ /* 0x000fe40003f84270 */
[----:B------:R-:W-:Y:S02]  /*b130*/  LEA.HI.X.SX32 R84, R38, R3, 0x1, P0 ;  /* 0x0000000326547211 */ /* 0x000fe400000f0eff */
[----:B--2---:R-:W-:Y:S02]  /*b140*/  LOP3.LUT R36, R88, 0x3f, RZ, 0xc0, !PT ;  /* 0x0000003f58247812 */ /* 0x004fe400078ec0ff */
[----:B0-----:R-:W-:Y:S01]  /*b150*/  LEA R21, P6, R38, R0, 0x2 ;  /* 0x0000000026157211 */ /* 0x001fe200078c10ff */
[----:B------:R-:W-:Y:S01]  /*b160*/  VIADD R20, R4, 0xfffffffe ;  /* 0xfffffffe04147836 */ /* 0x000fe20000000000 */
[----:B------:R-:W-:-:S02]  /*b170*/  PRMT R7, RZ, 0x7610, R7 ;  /* 0x00007610ff077816 */ /* 0x000fc40000000007 */
[C---:B------:R-:W-:Y:S01]  /*b180*/  ISETP.LT.AND P0, PT, R36.reuse, R4, P4 ;  /* 0x000000042400720c */ /* 0x040fe20002701270 */
[----:B------:R-:W-:Y:S01]  /*b190*/  @!P1 IMAD.MOV.U32 R4, RZ, RZ, R21 ;  /* 0x000000ffff049224 */ /* 0x000fe200078e0015 */
[----:B------:R-:W-:Y:S01]  /*b1a0*/  LEA.HI.X.SX32 R5, R5, R3, 0x1, P6 ;  /* 0x0000000305057211 */ /* 0x000fe200030f0eff */
[----:B------:R-:W-:Y:S01]  /*b1b0*/  STL [R1+0x640], R37 ;  /* 0x0006402501007387 */ /* 0x000fe20000100800 */
[----:B------:R-:W-:-:S03]  /*b1c0*/  IMAD R36, R36, R39, RZ ;  /* 0x0000002724247224 */ /* 0x000fc600078e02ff */
[----:B------:R0:W-:Y:S01]  /*b1d0*/  STL [R1+0x444], R21 ;  /* 0x0004441501007387 */ /* 0x0001e20000100800 */
[----:B------:R-:W-:-:S03]  /*b1e0*/  ISETP.GE.U32.AND P6, PT, R20, 0x7fffffbf, PT ;  /* 0x7fffffbf1400780c */ /* 0x000fc60003fc6070 */
[----:B------:R-:W-:Y:S01]  /*b1f0*/  STL [R1+0x43c], R41 ;  /* 0x00043c2901007387 */ /* 0x000fe20000100800 */
[----:B------:R-:W-:-:S03]  /*b200*/  @!P3 IMAD.MOV.U32 R20, RZ, RZ, R0 ;  /* 0x000000ffff14b224 */ /* 0x000fc600078e0000 */
[----:B------:R1:W-:Y:S01]  /*b210*/  STL [R1+0x440], R5 ;  /* 0x0004400501007387 */ /* 0x0003e20000100800 */
[----:B0-----:R-:W-:-:S03]  /*b220*/  @!P3 IMAD.MOV.U32 R21, RZ, RZ, R3 ;  /* 0x000000ffff15b224 */ /* 0x001fc600078e0003 */
[----:B------:R1:W5:Y:S01]  /*b230*/  @!P1 LDG.E.U16 R7, desc[UR20][R4.64] ;  /* 0x0000001404079981 */ /* 0x000362000c1e1500 */
[----:B------:R-:W-:Y:S01]  /*b240*/  LEA R37, P1, R36, UR14, 0x1 ;  /* 0x0000000e24257c11 */ /* 0x000fe2000f8208ff */
[----:B------:R-:W-:-:S04]  /*b250*/  @!UP1 UIADD3 UR4, UPT, UPT, -UR7, 0x100000, URZ ;  /* 0x0010000007049890 */ /* 0x000fc8000fffe1ff */
[----:B------:R-:W-:Y:S02]  /*b260*/  @!UP1 USHF.L.U32 UR5, UR4, 0xb, URZ ;  /* 0x0000000b04059899 */ /* 0x000fe400080006ff */
[----:B------:R-:W-:Y:S01]  /*b270*/  @!UP1 USHF.L.U32 UR4, UR4, 0x1, URZ ;  /* 0x0000000104049899 */ /* 0x000fe200080006ff */
[----:B-1----:R-:W-:Y:S01]  /*b280*/  PRMT R5, RZ, 0x7610, R5 ;  /* 0x00007610ff057816 */ /* 0x002fe20000000005 */
[----:B------:R-:W-:Y:S05]  /*b290*/  STL [R1+0x438], R84 ;  /* 0x0004385401007387 */ /* 0x000fea0000100800 */
[----:B------:R0:W5:Y:S01]  /*b2a0*/  @!P3 LDG.E.U16 R5, desc[UR20][R20.64] ;  /* 0x000000141405b981 */ /* 0x000162000c1e1500 */
[----:B------:R-:W-:Y:S01]  /*b2b0*/  PRMT R4, RZ, 0x7610, R4 ;  /* 0x00007610ff047816 */ /* 0x000fe20000000004 */
[----:B------:R-:W-:Y:S01]  /*b2c0*/  VOTEU.ALL UP1, P2 ;  /* 0x0000000000ff7886 */ /* 0x000fe20001020000 */
[----:B------:R-:W-:-:S04]  /*b2d0*/  LEA.HI.X.SX32 R36, R36, UR15, 0x1, P1 ;  /* 0x0000000f24247c11 */ /* 0x000fc800088f0eff */
[----:B------:R1:W2:Y:S01]  /*b2e0*/  @!UP1 SYNCS.EXCH.64 URZ, [UR9+0x10008], UR4 ;  /* 0x0100080409ff95b2 */ /* 0x0002a20008000100 */
[----:B0-----:R-:W-:Y:S02]  /*b2f0*/  @!P6 IMAD.MOV.U32 R21, RZ, RZ, R84 ;  /* 0x000000ffff15e224 */ /* 0x001fe400078e0054 */
[----:B----4-:R-:W-:-:S05]  /*b300*/  IMAD R40, R87, UR11, RZ ;  /* 0x0000000b57287c24 */ /* 0x010fca000f8e02ff */
[----:B------:R-:W-:-:S05]  /*b310*/  LEA R20, P3, R40, R37, 0x1 ;  /* 0x0000002528147211 */ /* 0x000fca00078608ff */
[----:B------:R0:W-:Y:S02]  /*b320*/  STL [R1+0x51c], R20 ;  /* 0x00051c1401007387 */ /* 0x0001e40000100800 */
[----:B0-----:R-:W-:-:S05]  /*b330*/  @!P6 IMAD.MOV.U32 R20, RZ, RZ, R41 ;  /* 0x000000ffff14e224 */ /* 0x001fca00078e0029 */
[----:B------:R1:W5:Y:S01]  /*b340*/  @!P6 LDG.E.U16 R4, desc[UR20][R20.64] ;  /* 0x000000141404e981 */ /* 0x000362000c1e1500 */
[----:B------:R-:W-:Y:S01]  /*b350*/  IMAD R41, R85, UR11, RZ ;  /* 0x0000000b55297c24 */ /* 0x000fe2000f8e02ff */
[----:B-12---:R-:W-:Y:S06]  /*b360*/  @!P4 BRA `(.L_x_6) ;  /* 0x000000000084c947 */ /* 0x006fec0003800000 */
[----:B-----5:R-:W-:Y:S02]  /*b370*/  PRMT R4, R5, 0x5410, R4 ;  /* 0x0000541005047816 */ /* 0x020fe40000000004 */
[----:B------:R-:W-:Y:S02]  /*b380*/  PRMT R5, R7, 0x5410, R6 ;  /* 0x0000541007057816 */ /* 0x000fe40000000006 */
[----:B------:R-:W-:Y:S02]  /*b390*/  PRMT R6, R9, 0x5410, R8 ;  /* 0x0000541009067816 */ /* 0x000fe40000000008 */
[----:B------:R-:W-:Y:S02]  /*b3a0*/  PRMT R7, R11, 0x5410, R10 ;  /* 0x000054100b077816 */ /* 0x000fe4000000000a */
[----:B------:R-:W-:Y:S02]  /*b3b0*/  PRMT R8, R13, 0x5410, R12 ;  /* 0x000054100d087816 */ /* 0x000fe4000000000c */
[----:B------:R-:W-:-:S02]  /*b3c0*/  PRMT R9, R15, 0x5410, R14 ;  /* 0x000054100f097816 */ /* 0x000fc4000000000e */
[----:B------:R-:W-:Y:S02]  /*b3d0*/  PRMT R10, R17, 0x5410, R16 ;  /* 0x00005410110a7816 */ /* 0x000fe40000000010 */
        /* <DEDUP_REMOVED lines=24> */
[----:B------:R-:W-:-:S04]  /*b560*/  PRMT R35, R42, 0x5410, R35 ;  /* 0x000054102a237816 */ /* 0x000fc80000000023 */
[----:B------:R0:W-:Y:S03]  /*b570*/  STTM.x32 tmem[UR10+0x100], R4 ;  /* 0x00010004000079ed */ /* 0x0001e600082c000a */
.L_x_6:
[----:B0----5:R-:W2:Y:S04]  /*b580*/  LDL.LU R4, [R1+0x4] ;  /* 0x0000040001047983 */ /* 0x021ea80000300800 */
[----:B------:R-:W3:Y:S04]  /*b590*/  LDL.LU R5, [R1] ;  /* 0x0000000001057983 */ /* 0x000ee80000300800 */
[----:B------:R-:W4:Y:S01]  /*b5a0*/  LDL R6, [R1+0x51c] ;  /* 0x00051c0001067983 */ /* 0x000f220000100800 */
[----:B------:R-:W0:Y:S01]  /*b5b0*/  FENCE.VIEW.ASYNC.T ;  /* 0x00000000000073c6 */ /* 0x000e220000000200 */
[----:B------:R-:W-:-:S02]  /*b5c0*/  LEA R16, P1, R41, R37, 0x1 ;  /* 0x0000002529107211 */ /* 0x000fc400078208ff */
[----:B------:R-:W4:Y:S01]  /*b5d0*/  LDL.LU R10, [R1+0xc] ;  /* 0x00000c00010a7983 */ /* 0x000f220000300800 */
[----:B------:R-:W-:Y:S02]  /*b5e0*/  PRMT R118, RZ, 0x7610, R118 ;  /* 0x00007610ff767816 */ /* 0x000fe40000000076 */
[-C--:B------:R-:W-:Y:S01]  /*b5f0*/  LEA.HI.X.SX32 R7, R40, R36.reuse, 0x1, P3 ;  /* 0x0000002428077211 */ /* 0x080fe200018f0eff */
[----:B0-----:R-:W-:Y:S01]  /*b600*/  BAR.SYNC.DEFER_BLOCKING 0x0 ;  /* 0x0000000000007b1d */ /* 0x001fe20000010000 */
[----:B------:R-:W-:-:S05]  /*b610*/  LEA.HI.X.SX32 R17, R41, R36, 0x1, P1 ;  /* 0x0000002429117211 */ /* 0x000fca00008f0eff */
[----:B------:R-:W4:Y:S01]  /*b620*/  LDL.LU R9, [R1+0x8] ;  /* 0x0000080001097983 */ /* 0x000f220000300800 */
[----:B------:R-:W-:-:S03]  /*b630*/  PRMT R8, RZ, 0x7610, R8 ;  /* 0x00007610ff087816 */ /* 0x000fc60000000008 */
[----:B------:R-:W-:Y:S04]  /*b640*/  STL [R1+0x658], R39 ;  /* 0x0006582701007387 */ /* 0x000fe80000100800 */
[----:B------:R-:W-:Y:S04]  /*b650*/  STL [R1+0x654], R38 ;  /* 0x0006542601007387 */ /* 0x000fe80000100800 */
[----:B------:R-:W-:Y:S04]  /*b660*/  STL [R1+0x650], R3 ;  /* 0x0006500301007387 */ /* 0x000fe80000100800 */
[----:B------:R-:W-:Y:S04]  /*b670*/  STL [R1+0x64c], R2 ;  /* 0x00064c0201007387 */ /* 0x000fe80000100800 */
[----:B------:R-:W-:Y:S04]  /*b680*/  STL [R1+0x648], R0 ;  /* 0x0006480001007387 */ /* 0x000fe80000100800 */
[----:B------:R0:W-:Y:S04]  /*b690*/  STL [R1+0x38], R7 ;  /* 0x0000380701007387 */ /* 0x0001e80000100800 */
[----:B------:R-:W-:Y:S04]  /*b6a0*/  STL [R1+0x58], R16 ;  /* 0x0000581001007387 */ /* 0x000fe80000100800 */
[----:B------:R-:W4:Y:S04]  /*b6b0*/  LDL.LU R19, [R1+0x18] ;  /* 0x0000180001137983 */ /* 0x000f280000300800 */
[----:B------:R-:W4:Y:S01]  /*b6c0*/  LDL.LU R18, [R1+0x10] ;  /* 0x0000100001127983 */ /* 0x000f220000300800 */
[----:B------:R-:W-:-:S02]  /*b6d0*/  PRMT R98, RZ, 0x7610, R98 ;  /* 0x00007610ff627816 */ /* 0x000fc40000000062 */
[----:B------:R-:W-:Y:S01]  /*b6e0*/  PRMT R14, RZ, 0x7610, R14 ;  /* 0x00007610ff0e7816 */ /* 0x000fe2000000000e */
[----:B--2---:R-:W-:Y:S02]  /*b6f0*/  IMAD R4, R4, UR11, RZ ;  /* 0x0000000b04047c24 */ /* 0x004fe4000f8e02ff */
[----:B---3--:R-:W-:Y:S01]  /*b700*/  IMAD R5, R5, UR11, RZ ;  /* 0x0000000b05057c24 */ /* 0x008fe2000f8e02ff */
[----:B----4-:R1:W2:Y:S02]  /*b710*/  @P0 LDG.E.U16 R118, desc[UR20][R6.64] ;  /* 0x0000001406760981 */ /* 0x0102a4000c1e1500 */
[----:B-1----:R-:W-:Y:S02]  /*b720*/  @P0 IMAD.MOV.U32 R6, RZ, RZ, R16 ;  /* 0x000000ffff060224 */ /* 0x002fe400078e0010 */
[----:B0-----:R-:W-:-:S05]  /*b730*/  @P0 IMAD.MOV.U32 R7, RZ, RZ, R17 ;  /* 0x000000ffff070224 */ /* 0x001fca00078e0011 */
[----:B------:R-:W3:Y:S01]  /*b740*/  @P0 LDG.E.U16 R8, desc[UR20][R6.64] ;  /* 0x0000001406080981 */ /* 0x000ee2000c1e1500 */
[----:B------:R-:W-:-:S03]  /*b750*/  LEA R3, P1, R4, R37, 0x1 ;  /* 0x0000002504037211 */ /* 0x000fc600078208ff */
[----:B------:R-:W-:Y:S01]  /*b760*/  STL [R1+0x54], R17 ;  /* 0x0000541101007387 */ /* 0x000fe20000100800 */
[----:B------:R-:W-:-:S03]  /*b770*/  LEA.HI.X.SX32 R4, R4, R36, 0x1, P1 ;  /* 0x0000002404047211 */ /* 0x000fc600008f0eff */
[----:B---3--:R0:W-:Y:S04]  /*b780*/  STL [R1+0x24], R8 ;  /* 0x0000240801007387 */ /* 0x0081e80000100800 */
[----:B------:R-:W-:Y:S01]  /*b790*/  STL [R1+0x78], R3 ;  /* 0x0000780301007387 */ /* 0x000fe20000100800 */
[----:B0-----:R-:W-:-:S04]  /*b7a0*/  LEA R8, P3, R5, R37, 0x1 ;  /* 0x0000002505087211 */ /* 0x001fc800078608ff */
[----:B------:R-:W-:Y:S01]  /*b7b0*/  LEA.HI.X.SX32 R7, R5, R36, 0x1, P3 ;  /* 0x0000002405077211 */ /* 0x000fe200018f0eff */
[----:B------:R-:W-:Y:S01]  /*b7c0*/  STL [R1+0x98], R8 ;  /* 0x0000980801007387 */ /* 0x000fe20000100800 */
[----:B------:R-:W-:-:S03]  /*b7d0*/  @P0 IMAD.MOV.U32 R5, RZ, RZ, R4 ;  /* 0x000000ffff050224 */ /* 0x000fc600078e0004 */
[----:B------:R0:W-:Y:S02]  /*b7e0*/  STL [R1+0x74], R4 ;  /* 0x0000740401007387 */ /* 0x0001e40000100800 */
[----:B0-----:R-:W-:-:S05]  /*b7f0*/  @P0 IMAD.MOV.U32 R4, RZ, RZ, R3 ;  /* 0x000000ffff040224 */ /* 0x001fca00078e0003 */
[----:B------:R0:W3:Y:S02]  /*b800*/  @P0 LDG.E.U16 R98, desc[UR20][R4.64] ;  /* 0x0000001404620981 */ /* 0x0000e4000c1e1500 */
[----:B0-----:R-:W-:Y:S02]  /*b810*/  IMAD R4, R9, UR11, RZ ;  /* 0x0000000b09047c24 */ /* 0x001fe4000f8e02ff */
[----:B------:R-:W-:-:S05]  /*b820*/  @P0 IMAD.MOV.U32 R9, RZ, RZ, R7 ;  /* 0x000000ffff090224 */ /* 0x000fca00078e0007 */
[----:B------:R-:W4:Y:S01]  /*b830*/  @P0 LDG.E.U16 R14, desc[UR20][R8.64] ;  /* 0x00000014080e0981 */ /* 0x000f22000c1e1500 */
[----:B------:R-:W-:Y:S01]  /*b840*/  IMAD R6, R10, UR11, RZ ;  /* 0x0000000b0a067c24 */ /* 0x000fe2000f8e02ff */
[-C--:B------:R-:W-:Y:S02]  /*b850*/  LEA R16, P3, R4, R37.reuse, 0x1 ;  /* 0x0000002504107211 */ /* 0x080fe400078608ff */
[----:B------:R-:W2:Y:S02]  /*b860*/  LDL.LU R10, [R1+0x2c] ;  /* 0x00002c00010a7983 */ /* 0x000ea40000300800 */
[----:B------:R-:W-:-:S04]  /*b870*/  LEA R3, P1, R6, R37, 0x1 ;  /* 0x0000002506037211 */ /* 0x000fc800078208ff */
[-C--:B------:R-:W-:Y:S01]  /*b880*/  LEA.HI.X.SX32 R6, R6, R36.reuse, 0x1, P1 ;  /* 0x0000002406067211 */ /* 0x080fe200008f0eff */
[----:B------:R-:W-:Y:S01]  /*b890*/  IMAD R5, R19, UR11, RZ ;  /* 0x0000000b13057c24 */ /* 0x000fe2000f8e02ff */
[----:B------:R-:W-:Y:S02]  /*b8a0*/  PRMT R115, RZ, 0x7610, R115 ;  /* 0x00007610ff737816 */ /* 0x000fe40000000073 */
[----:B------:R-:W-:Y:S02]  /*b8b0*/  LEA.HI.X.SX32 R19, R4, R36, 0x1, P3 ;  /* 0x0000002404137211 */ /* 0x000fe400018f0eff */
[----:B------:R-:W-:Y:S01]  /*b8c0*/  PRMT R15, RZ, 0x7610, R15 ;  /* 0x00007610ff0f7816 */ /* 0x000fe2000000000f */
[----:B---3--:R-:W-:Y:S04]  /*b8d0*/  STL [R1+0x79c], R98 ;  /* 0x00079c6201007387 */ /* 0x008fe80000100800 */
[----:B------:R0:W-:Y:S04]  /*b8e0*/  STL [R1+0x94], R7 ;  /* 0x0000940701007387 */ /* 0x0001e80000100800 */
[----:B------:R-:W3:Y:S04]  /*b8f0*/  LDL.LU R17, [R1+0x28] ;  /* 0x0000280001117983 */ /* 0x000ee80000300800 */
[----:B----4-:R1:W-:Y:S01]  /*b900*/  STL [R1+0x20], R14 ;  /* 0x0000200e01007387 */ /* 0x0103e20000100800 */
[----:B0-----:R-:W-:-:S03]  /*b910*/  @P0 IMAD.MOV.U32 R7, RZ, RZ, R6 ;  /* 0x000000ffff070224 */ /* 0x001fc600078e0006 */
[----:B-1----:R-:W4:Y:S04]  /*b920*/  LDL.LU R14, [R1+0x34] ;  /* 0x00003400010e7983 */ /* 0x002f280000300800 */
[----:B------:R-:W-:Y:S04]  /*b930*/  STL [R1+0xb8], R3 ;  /* 0x0000b80301007387 */ /* 0x000fe80000100800 */
[----:B------:R-:W-:Y:S04]  /*b940*/  STL [R1+0xd8], R16 ;  /* 0x0000d81001007387 */ /* 0x000fe80000100800 */
[----:B------:R0:W-:Y:S02]  /*b950*/  STL [R1+0xb4], R6 ;  /* 0x0000b40601007387 */ /* 0x0001e40000100800 */
[----:B0-----:R-:W-:-:S05]  /*b960*/  @P0 IMAD.MOV.U32 R6, RZ, RZ, R3 ;  /* 0x000000ffff060224 */ /* 0x001fca00078e0003 */
[----:B------:R0:W2:Y:S02]  /*b970*/  @P0 LDG.E.U16 R115, desc[UR20][R6.64] ;  /* 0x0000001406730981 */ /* 0x0000a4000c1e1500 */
[----:B0-----:R-:W-:Y:S02]  /*b980*/  @P0 IMAD.MOV.U32 R6, RZ, RZ, R16 ;  /* 0x000000ffff060224 */ /* 0x001fe400078e0010 */
[----:B------:R-:W-:-:S05]  /*b990*/  @P0 IMAD.MOV.U32 R7, RZ, RZ, R19 ;  /* 0x000000ffff070224 */ /* 0x000fca00078e0013 */
[----:B------:R0:W3:Y:S01]  /*b9a0*/  @P0 LDG.E.U16 R15, desc[UR20][R6.64] ;  /* 0x00000014060f0981 */ /* 0x0000e2000c1e1500 */
[C---:B------:R-:W-:Y:S01]  /*b9b0*/  LEA R3, P1, R5.reuse, R37, 0x1 ;  /* 0x0000002505037211 */ /* 0x040fe200078208ff */
[----:B------:R-:W-:Y:S02]  /*b9c0*/  IMAD R4, R18, UR11, RZ ;  /* 0x0000000b12047c24 */ /* 0x000fe4000f8e02ff */
[----:B------:R-:W4:Y:S04]  /*b9d0*/  LDL.LU R18, [R1+0x30] ;  /* 0x0000300001127983 */ /* 0x000f280000300800 */
[----:B------:R1:W-:Y:S01]  /*b9e0*/  STL [R1+0xd4], R19 ;  /* 0x0000d41301007387 */ /* 0x0003e20000100800 */
[----:B------:R-:W-:Y:S01]  /*b9f0*/  PRMT R97, RZ, 0x7610, R97 ;  /* 0x00007610ff617816 */ /* 0x000fe20000000061 */
[----:B0-----:R-:W-:Y:S01]  /*ba00*/  @P0 IMAD.MOV.U32 R6, RZ, RZ, R3 ;  /* 0x000000ffff060224 */ /* 0x001fe200078e0003 */
[----:B-1----:R-:W-:-:S05]  /*ba10*/  LEA.HI.X.SX32 R19, R5, R36, 0x1, P1 ;  /* 0x0000002405137211 */ /* 0x002fca00008f0eff */
[----:B------:R-:W-:Y:S01]  /*ba20*/  @P0 IMAD.MOV.U32 R7, RZ, RZ, R19 ;  /* 0x000000ffff070224 */ /* 0x000fe200078e0013 */
[----:B------:R-:W-:-:S04]  /*ba30*/  PRMT R13, RZ, 0x7610, R13 ;  /* 0x00007610ff0d7816 */ /* 0x000fc8000000000d */
[----:B------:R0:W4:Y:S04]  /*ba40*/  @P0 LDG.E.U16 R97, desc[UR20][R6.64] ;  /* 0x0000001406610981 */ /* 0x000128000c1e1500 */
[----:B--2---:R-:W-:Y:S04]  /*ba50*/  STL [R1+0x798], R115 ;  /* 0x0007987301007387 */ /* 0x004fe80000100800 */
[----:B---3--:R1:W-:Y:S02]  /*ba60*/  STL [R1+0x1c], R15 ;  /* 0x00001c0f01007387 */ /* 0x0083e40000100800 */
[----:B-1----:R-:W-:-:S04]  /*ba70*/  LEA R15, P3, R4, R37, 0x1 ;  /* 0x00000025040f7211 */ /* 0x002fc800078608ff */
[----:B------:R-:W-:Y:S01]  /*ba80*/  LEA.HI.X.SX32 R16, R4, R36, 0x1, P3 ;  /* 0x0000002404107211 */ /* 0x000fe200018f0eff */
[----:B0-----:R-:W-:-:S04]  /*ba90*/  @P0 IMAD.MOV.U32 R6, RZ, RZ, R15 ;  /* 0x000000ffff060224 */ /* 0x001fc800078e000f */
[----:B------:R-:W-:-:S05]  /*baa0*/  @P0 IMAD.MOV.U32 R7, RZ, RZ, R16 ;  /* 0x000000ffff070224 */ /* 0x000fca00078e0010 */
[----:B------:R0:W2:Y:S01]  /*bab0*/  @P0 LDG.E.U16 R13, desc[UR20][R6.64] ;  /* 0x00000014060d0981 */ /* 0x0000a2000c1e1500 */
[----:B------:R-:W-:-:S03]  /*bac0*/  IMAD R5, R10, UR11, RZ ;  /* 0x0000000b0a057c24 */ /* 0x000fc6000f8e02ff */
[----:B------:R1:W-:Y:S01]  /*bad0*/  STL [R1+0xf8], R3 ;  /* 0x0000f80301007387 */ /* 0x0003e20000100800 */
[----:B------:R-:W-:-:S03]  /*bae0*/  IMAD R4, R17, UR11, RZ ;  /* 0x0000000b11047c24 */ /* 0x000fc6000f8e02ff */
[----:B------:R-:W-:Y:S04]  /*baf0*/  STL [R1+0x118], R15 ;  /* 0x0001180f01007387 */ /* 0x000fe80000100800 */
[----:B------:R-:W-:Y:S01]  /*bb00*/  STL [R1+0xf4], R19 ;  /* 0x0000f41301007387 */ /* 0x000fe20000100800 */
[----:B-1----:R-:W-:-:S03]  /*bb10*/  LEA R3, P1, R5, R37, 0x1 ;  /* 0x0000002505037211 */ /* 0x002fc600078208ff */
[----:B------:R-:W3:Y:S04]  /*bb20*/  LDL.LU R10, [R1+0x40] ;  /* 0x00004000010a7983 */ /* 0x000ee80000300800 */
[----:B----4-:R-:W-:Y:S04]  /*bb30*/  STL [R1+0x794], R97 ;  /* 0x0007946101007387 */ /* 0x010fe80000100800 */
[----:B------:R1:W-:Y:S04]  /*bb40*/  STL [R1+0x114], R16 ;  /* 0x0001141001007387 */ /* 0x0003e80000100800 */
[----:B------:R-:W4:Y:S04]  /*bb50*/  LDL.LU R17, [R1+0x3c] ;  /* 0x00003c0001117983 */ /* 0x000f280000300800 */
[----:B------:R-:W-:Y:S01]  /*bb60*/  STL [R1+0x138], R3 ;  /* 0x0001380301007387 */ /* 0x000fe20000100800 */
[----:B-1----:R-:W-:Y:S01]  /*bb70*/  LEA.HI.X.SX32 R16, R5, R36, 0x1, P1 ;  /* 0x0000002405107211 */ /* 0x002fe200008f0eff */
[----:B0-----:R-:W-:Y:S01]  /*bb80*/  @P0 IMAD.MOV.U32 R6, RZ, RZ, R3 ;  /* 0x000000ffff060224 */ /* 0x001fe200078e0003 */
[----:B------:R-:W-:-:S03]  /*bb90*/  PRMT R112, RZ, 0x7610, R112 ;  /* 0x00007610ff707816 */ /* 0x000fc60000000070 */
[----:B------:R-:W-:Y:S01]  /*bba0*/  @P0 IMAD.MOV.U32 R7, RZ, RZ, R16 ;  /* 0x000000ffff070224 */ /* 0x000fe200078e0010 */
[----:B------:R-:W-:-:S04]  /*bbb0*/  PRMT R12, RZ, 0x7610, R12 ;  /* 0x00007610ff0c7816 */ /* 0x000fc8000000000c */
[----:B------:R0:W3:Y:S01]  /*bbc0*/  @P0 LDG.E.U16 R112, desc[UR20][R6.64] ;  /* 0x0000001406700981 */ /* 0x0000e2000c1e1500 */
[----:B------:R-:W-:-:S03]  /*bbd0*/  IMAD R5, R14, UR11, RZ ;  /* 0x0000000b0e057c24 */ /* 0x000fc6000f8e02ff */
[----:B--2---:R1:W-:Y:S02]  /*bbe0*/  STL [R1+0x18], R13 ;  /* 0x0000180d01007387 */ /* 0x0043e40000100800 */
[----:B-1----:R-:W-:-:S04]  /*bbf0*/  LEA R13, P3, R4, R37, 0x1 ;  /* 0x00000025040d7211 */ /* 0x002fc800078608ff */
[----:B------:R-:W-:Y:S01]  /*bc00*/  LEA.HI.X.SX32 R15, R4, R36, 0x1, P3 ;  /* 0x00000024040f7211 */ /* 0x000fe200018f0eff */
[----:B0-----:R-:W-:-:S04]  /*bc10*/  @P0 IMAD.MOV.U32 R6, RZ, RZ, R13 ;  /* 0x000000ffff060224 */ /* 0x001fc800078e000d */
[----:B------:R-:W-:-:S05]  /*bc20*/  @P0 IMAD.MOV.U32 R7, RZ, RZ, R15 ;  /* 0x000000ffff070224 */ /* 0x000fca00078e000f */
[----:B------:R0:W2:Y:S04]  /*bc30*/  @P0 LDG.E.U16 R12, desc[UR20][R6.64] ;  /* 0x00000014060c0981 */ /* 0x0000a8000c1e1500 */
[----:B------:R-:W-:Y:S04]  /*bc40*/  STL [R1+0x158], R13 ;  /* 0x0001580d01007387 */ /* 0x000fe80000100800 */
[----:B------:R1:W-:Y:S04]  /*bc50*/  STL [R1+0x134], R16 ;  /* 0x0001341001007387 */ /* 0x0003e80000100800 */
[----:B------:R-:W2:Y:S01]  /*bc60*/  LDL.LU R14, [R1+0x48] ;  /* 0x00004800010e7983 */ /* 0x000ea20000300800 */
[----:B------:R-:W-:Y:S01]  /*bc70*/  LEA R3, P1, R5, R37, 0x1 ;  /* 0x0000002505037211 */ /* 0x000fe200078208ff */
[----:B------:R-:W-:-:S02]  /*bc80*/  IMAD R4, R18, UR11, RZ ;  /* 0x0000000b12047c24 */ /* 0x000fc4000f8e02ff */
[----:B-1----:R-:W2:Y:S04]  /*bc90*/  LDL.LU R16, [R1+0x44] ;  /* 0x0000440001107983 */ /* 0x002ea80000300800 */
[----:B------:R1:W-:Y:S04]  /*bca0*/  STL [R1+0x154], R15 ;  /* 0x0001540f01007387 */ /* 0x0003e80000100800 */
[----:B---3--:R-:W-:Y:S04]  /*bcb0*/  STL [R1+0x790], R112 ;  /* 0x0007907001007387 */ /* 0x008fe80000100800 */
[----:B------:R-:W-:Y:S01]  /*bcc0*/  STL [R1+0x178], R3 ;  /* 0x0001780301007387 */ /* 0x000fe20000100800 */
[----:B------:R-:W-:Y:S01]  /*bcd0*/  LEA R13, P3, R4, R37, 0x1 ;  /* 0x00000025040d7211 */ /* 0x000fe200078608ff */
[----:B0-----:R-:W-:Y:S01]  /*bce0*/  @P0 IMAD.MOV.U32 R6, RZ, RZ, R3 ;  /* 0x000000ffff060224 */ /* 0x001fe200078e0003 */
[----:B------:R-:W-:-:S02]  /*bcf0*/  PRMT R96, RZ, 0x7610, R96 ;  /* 0x00007610ff607816 */ /* 0x000fc40000000060 */
[-C--:B-1----:R-:W-:Y:S01]  /*bd00*/  LEA.HI.X.SX32 R15, R4, R36.reuse, 0x1, P3 ;  /* 0x00000024040f7211 */ /* 0x082fe200018f0eff */
[----:B----4-:R-:W-:Y:S01]  /*bd10*/  IMAD R4, R17, UR11, RZ ;  /* 0x0000000b11047c24 */ /* 0x010fe2000f8e02ff */
[----:B------:R-:W-:Y:S02]  /*bd20*/  PRMT R11, RZ, 0x7610, R11 ;  /* 0x00007610ff0b7816 */ /* 0x000fe4000000000b */
[----:B------:R-:W-:Y:S02]  /*bd30*/  PRMT R109, RZ, 0x7610, R109 ;  /* 0x00007610ff6d7816 */ /* 0x000fe4000000006d */
[----:B------:R-:W-:Y:S01]  /*bd40*/  PRMT R9, RZ, 0x7610, R9 ;  /* 0x00007610ff097816 */ /* 0x000fe20000000009 */
[----:B--2---:R0:W-:Y:S02]  /*bd50*/  STL [R1+0x14], R12 ;  /* 0x0000140c01007387 */ /* 0x0041e40000100800 */
[----:B0-----:R-:W-:Y:S01]  /*bd60*/  LEA.HI.X.SX32 R12, R5, R36, 0x1, P1 ;  /* 0x00000024050c7211 */ /* 0x001fe200008f0eff */
[----:B------:R-:W-:Y:S01]  /*bd70*/  IMAD R5, R10, UR11, RZ ;  /* 0x0000000b0a057c24 */ /* 0x000fe2000f8e02ff */
[----:B------:R-:W-:Y:S03]  /*bd80*/  STL [R1+0x1ac], R13 ;  /* 0x0001ac0d01007387 */ /* 0x000fe60000100800 */
[----:B------:R-:W-:Y:S01]  /*bd90*/  @P0 IMAD.MOV.U32 R7, RZ, RZ, R12 ;  /* 0x000000ffff070224 */ /* 0x000fe200078e000c */
[----:B------:R0:W-:Y:S01]  /*bda0*/  STL [R1+0x174], R12 ;  /* 0x0001740c01007387 */ /* 0x0001e20000100800 */
[----:B------:R-:W-:-:S03]  /*bdb0*/  LEA R3, P1, R5, R37, 0x1 ;  /* 0x0000002505037211 */ /* 0x000fc600078208ff */
[----:B------:R-:W2:Y:S04]  /*bdc0*/  LDL.LU R10, [R1+0x50] ;  /* 0x00005000010a7983 */ /* 0x000ea80000300800 */
[----:B------:R1:W3:Y:S04]  /*bdd0*/  @P0 LDG.E.U16 R96, desc[UR20][R6.64] ;  /* 0x0000001406600981 */ /* 0x0002e8000c1e1500 */
[----:B0-----:R-:W4:Y:S04]  /*bde0*/  LDL.LU R12, [R1+0x4c] ;  /* 0x00004c00010c7983 */ /* 0x001f280000300800 */
[----:B------:R0:W-:Y:S01]  /*bdf0*/  STL [R1+0x1a8], R15 ;  /* 0x0001a80f01007387 */ /* 0x0001e20000100800 */
[----:B-1----:R-:W-:-:S02]  /*be00*/  @P0 IMAD.MOV.U32 R6, RZ, RZ, R13 ;  /* 0x000000ffff060224 */ /* 0x002fc400078e000d */
[----:B------:R-:W-:Y:S01]  /*be10*/  @P0 IMAD.MOV.U32 R7, RZ, RZ, R15 ;  /* 0x000000ffff070224 */ /* 0x000fe200078e000f */
[----:B------:R-:W-:-:S04]  /*be20*/  LEA R13, P3, R4, R37, 0x1 ;  /* 0x00000025040d7211 */ /* 0x000fc800078608ff */
[----:B------:R1:W2:Y:S01]  /*be30*/  @P0 LDG.E.U16 R11, desc[UR20][R6.64] ;  /* 0x00000014060b0981 */ /* 0x0002a2000c1e1500 */
[-C--:B0-----:R-:W-:Y:S01]  /*be40*/  LEA.HI.X.SX32 R15, R5, R36.reuse, 0x1, P1 ;  /* 0x00000024050f7211 */ /* 0x081fe200008f0eff */
[----:B------:R-:W-:Y:S01]  /*be50*/  IMAD R5, R14, UR11, RZ ;  /* 0x0000000b0e057c24 */ /* 0x000fe2000f8e02ff */
[----:B------:R-:W-:Y:S01]  /*be60*/  LEA.HI.X.SX32 R14, R4, R36, 0x1, P3 ;  /* 0x00000024040e7211 */ /* 0x000fe200018f0eff */
[----:B-1----:R-:W-:Y:S02]  /*be70*/  @P0 IMAD.MOV.U32 R6, RZ, RZ, R3 ;  /* 0x000000ffff060224 */ /* 0x002fe400078e0003 */
[----:B------:R-:W-:-:S05]  /*be80*/  @P0 IMAD.MOV.U32 R7, RZ, RZ, R15 ;  /* 0x000000ffff070224 */ /* 0x000fca00078e000f */
[----:B------:R0:W4:Y:S02]  /*be90*/  @P0 LDG.E.U16 R109, desc[UR20][R6.64] ;  /* 0x00000014066d0981 */ /* 0x000124000c1e1500 */
[----:B0-----:R-:W-:Y:S02]  /*bea0*/  @P0 IMAD.MOV.U32 R6, RZ, RZ, R13 ;  /* 0x000000ffff060224 */ /* 0x001fe400078e000d */
[----:B------:R-:W-:-:S05]  /*beb0*/  @P0 IMAD.MOV.U32 R7, RZ, RZ, R14 ;  /* 0x000000ffff070224 */ /* 0x000fca00078e000e */
[----:B------:R-:W4:Y:S01]  /*bec0*/  @P0 LDG.E.U16 R9, desc[UR20][R6.64] ;  /* 0x0000001406090981 */ /* 0x000f22000c1e1500 */
[----:B------:R-:W-:Y:S01]  /*bed0*/  IMAD R4, R16, UR11, RZ ;  /* 0x0000000b10047c24 */ /* 0x000fe2000f8e02ff */
[----:B------:R-:W-:Y:S02]  /*bee0*/  PRMT R95, RZ, 0x7610, R95 ;  /* 0x00007610ff5f7816 */ /* 0x000fe4000000005f */
[----:B------:R-:W-:Y:S01]  /*bef0*/  PRMT R8, RZ, 0x7610, R8 ;  /* 0x00007610ff087816 */ /* 0x000fe20000000008 */
[----:B---3--:R-:W-:Y:S04]  /*bf00*/  STL [R1+0x78c], R96 ;  /* 0x00078c6001007387 */ /* 0x008fe80000100800 */
[----:B--2---:R0:W-:Y:S04]  /*bf10*/  STL [R1+0x10], R11 ;  /* 0x0000100b01007387 */ /* 0x0041e80000100800 */
[----:B0-----:R-:W2:Y:S04]  /*bf20*/  LDL.LU R11, [R1+0x5c] ;  /* 0x00005c00010b7983 */ /* 0x001ea80000300800 */
[----:B------:R0:W-:Y:S04]  /*bf30*/  STL [R1+0x1cc], R3 ;  /* 0x0001cc0301007387 */ /* 0x0001e80000100800 */
[----:B------:R1:W-:Y:S04]  /*bf40*/  STL [R1+0x1ec], R13 ;  /* 0x0001ec0d01007387 */ /* 0x0003e80000100800 */
[----:B------:R-:W-:Y:S01]  /*bf50*/  STL [R1+0x1c8], R15 ;  /* 0x0001c80f01007387 */ /* 0x000fe20000100800 */
[----:B0-----:R-:W-:-:S03]  /*bf60*/  LEA R3, P1, R5, R37, 0x1 ;  /* 0x0000002505037211 */ /* 0x001fc600078208ff */
[----:B------:R-:W-:Y:S01]  /*bf70*/  STL [R1+0x1e8], R14 ;  /* 0x0001e80e01007387 */ /* 0x000fe20000100800 */
[----:B-1----:R-:W-:-:S03]  /*bf80*/  LEA.HI.X.SX32 R13, R5, R36, 0x1, P1 ;  /* 0x00000024050d7211 */ /* 0x002fc600008f0eff */
[----:B----4-:R-:W-:Y:S04]  /*bf90*/  STL [R1+0x780], R109 ;  /* 0x0007806d01007387 */ /* 0x010fe80000100800 */
[----:B------:R0:W-:Y:S01]  /*bfa0*/  STL [R1+0xc], R9 ;  /* 0x00000c0901007387 */ /* 0x0001e20000100800 */
[----:B------:R-:W-:Y:S02]  /*bfb0*/  IMAD R5, R10, UR11, RZ ;  /* 0x0000000b0a057c24 */ /* 0x000fe4000f8e02ff */
[----:B------:R-:W-:Y:S02]  /*bfc0*/  @P0 IMAD.MOV.U32 R6, RZ, RZ, R3 ;  /* 0x000000ffff060224 */ /* 0x000fe400078e0003 */
[----:B------:R-:W-:Y:S01]  /*bfd0*/  @P0 IMAD.MOV.U32 R7, RZ, RZ, R13 ;  /* 0x000000ffff070224 */ /* 0x000fe200078e000d */
[----:B0-----:R-:W-:-:S04]  /*bfe0*/  LEA R9, P3, R4, R37, 0x1 ;  /* 0x0000002504097211 */ /* 0x001fc800078608ff */
[----:B------:R0:W3:Y:S01]  /*bff0*/  @P0 LDG.E.U16 R95, desc[UR20][R6.64] ;  /* 0x00000014065f0981 */ /* 0x0000e2000c1e1500 */
[----:B------:R-:W-:Y:S01]  /*c000*/  LEA.HI.X.SX32 R10, R4, R36, 0x1, P3 ;  /* 0x00000024040a7211 */ /* 0x000fe200018f0eff */
[----:B0-----:R-:W-:-:S04]  /*c010*/  @P0 IMAD.MOV.U32 R6, RZ, RZ, R9 ;  /* 0x000000ffff060224 */ /* 0x001fc800078e0009 */
[----:B------:R-:W-:-:S05]  /*c020*/  @P0 IMAD.MOV.U32 R7, RZ, RZ, R10 ;  /* 0x000000ffff070224 */ /* 0x000fca00078e000a */
[----:B------:R0:W4:Y:S01]  /*c030*/  @P0 LDG.E.U16 R8, desc[UR20][R6.64] ;  /* 0x0000001406080981 */ /* 0x000122000c1e1500 */
[----:B------:R-:W-:-:S03]  /*c040*/  IMAD R4, R12, UR11, RZ ;  /* 0x0000000b0c047c24 */ /* 0x000fc6000f8e02ff */
[----:B------:R1:W-:Y:S04]  /*c050*/  STL [R1+0x20c], R3 ;  /* 0x00020c0301007387 */ /* 0x0003e80000100800 */
[----:B------:R-:W-:Y:S04]  /*c060*/  STL [R1+0x22c], R9 ;  /* 0x00022c0901007387 */ /* 0x000fe80000100800 */
[----:B------:R-:W-:Y:S01]  /*c070*/  STL [R1+0x208], R13 ;  /* 0x0002080d01007387 */ /* 0x000fe20000100800 */
[----:B-1----:R-:W-:Y:S02]  /*c080*/  LEA R3, P1, R5, R37, 0x1 ;  /* 0x0000002505037211 */ /* 0x002fe400078208ff */
[----:B------:R-:W-:-:S03]  /*c090*/  PRMT R106, RZ, 0x7610, R106 ;  /* 0x00007610ff6a7816 */ /* 0x000fc6000000006a */
[----:B0-----:R-:W-:Y:S01]  /*c0a0*/  @P0 IMAD.MOV.U32 R6, RZ, RZ, R3 ;  /* 0x000000ffff060224 */ /* 0x001fe200078e0003 */
[----:B------:R-:W-:Y:S01]  /*c0b0*/  PRMT R2, RZ, 0x7610, R2 ;  /* 0x00007610ff027816 */ /* 0x000fe20000000002 */
[----:B---3--:R-:W-:Y:S04]  /*c0c0*/  STL [R1+0x770], R95 ;  /* 0x0007705f01007387 */ /* 0x008fe80000100800 */
[----:B------:R0:W-:Y:S04]  /*c0d0*/  STL [R1+0x228], R10 ;  /* 0x0002280a01007387 */ /* 0x0001e80000100800 */
[----:B------:R-:W-:Y:S01]  /*c0e0*/  STL [R1+0x24c], R3 ;  /* 0x00024c0301007387 */ /* 0x000fe20000100800 */
[----:B0-----:R-:W-:-:S03]  /*c0f0*/  LEA.HI.X.SX32 R10, R5, R36, 0x1, P1 ;  /* 0x00000024050a7211 */ /* 0x001fc600008f0eff */
[----:B----4-:R0:W-:Y:S02]  /*c100*/  STL [R1+0x8], R8 ;  /* 0x0000080801007387 */ /* 0x0101e40000100800 */
[----:B------:R-:W-:-:S05]  /*c110*/  @P0 IMAD.MOV.U32 R7, RZ, RZ, R10 ;  /* 0x000000ffff070224 */ /* 0x000fca00078e000a */
[----:B------:R1:W3:Y:S01]  /*c120*/  @P0 LDG.E.U16 R106, desc[UR20][R6.64] ;  /* 0x00000014066a0981 */ /* 0x0002e2000c1e1500 */
[----:B0-----:R-:W-:-:S04]  /*c130*/  LEA R8, P3, R4, R37, 0x1 ;  /* 0x0000002504087211 */ /* 0x001fc800078608ff */
[----:B------:R-:W-:Y:S01]  /*c140*/  LEA.HI.X.SX32 R9, R4, R36, 0x1, P3 ;  /* 0x0000002404097211 */ /* 0x000fe200018f0eff */
[----:B-1----:R-:W-:-:S04]  /*c150*/  @P0 IMAD.MOV.U32 R6, RZ, RZ, R8 ;  /* 0x000000ffff060224 */ /* 0x002fc800078e0008 */
[----:B------:R-:W-:-:S05]  /*c160*/  @P0 IMAD.MOV.U32 R7, RZ, RZ, R9 ;  /* 0x000000ffff070224 */ /* 0x000fca00078e0009 */
[----:B------:R0:W4:Y:S01]  /*c170*/  @P0 LDG.E.U16 R2, desc[UR20][R6.64] ;  /* 0x0000001406020981 */ /* 0x000122000c1e1500 */
[----:B--2---:R-:W-:Y:S02]  /*c180*/  IMAD R5, R11, UR11, RZ ;  /* 0x0000000b0b057c24 */ /* 0x004fe4000f8e02ff */
[----:B------:R-:W-:Y:S01]  /*c190*/  IMAD R4, R78, UR11, RZ ;  /* 0x0000000b4e047c24 */ /* 0x000fe2000f8e02ff */
[----:B------:R-:W-:Y:S02]  /*c1a0*/  STL [R1+0x26c], R8 ;  /* 0x00026c0801007387 */ /* 0x000fe40000100800 */
[C---:B------:R-:W-:Y:S02]  /*c1b0*/  LEA R3, P1, R5.reuse, R37, 0x1 ;  /* 0x0000002505037211 */ /* 0x040fe400078208ff */
[----:B------:R-:W-:Y:S04]  /*c1c0*/  STL [R1+0x248], R10 ;  /* 0x0002480a01007387 */ /* 0x000fe80000100800 */
[----:B------:R1:W-:Y:S01]  /*c1d0*/  STL [R1+0x268], R9 ;  /* 0x0002680901007387 */ /* 0x0003e20000100800 */
[----:B------:R-:W-:Y:S01]  /*c1e0*/  PRMT R94, RZ, 0x7610, R94 ;  /* 0x00007610ff5e7816 */ /* 0x000fe2000000005e */
[----:B0-----:R-:W-:Y:S01]  /*c1f0*/  @P0 IMAD.MOV.U32 R6, RZ, RZ, R3 ;  /* 0x000000ffff060224 */ /* 0x001fe200078e0003 */
[----:B-1----:R-:W-:-:S05]  /*c200*/  LEA.HI.X.SX32 R9, R5, R36, 0x1, P1 ;  /* 0x0000002405097211 */ /* 0x002fca00008f0eff */
[----:B------:R-:W-:Y:S01]  /*c210*/  @P0 IMAD.MOV.U32 R7, RZ, RZ, R9 ;  /* 0x000000ffff070224 */ /* 0x000fe200078e0009 */
[----:B------:R-:W-:-:S04]  /*c220*/  PRMT R0, RZ, 0x7610, R0 ;  /* 0x00007610ff007816 */ /* 0x000fc80000000000 */
[----:B------:R0:W2:Y:S04]  /*c230*/  @P0 LDG.E.U16 R94, desc[UR20][R6.64] ;  /* 0x00000014065e0981 */ /* 0x0000a8000c1e1500 */
[----:B---3--:R-:W-:Y:S04]  /*c240*/  STL [R1+0x760], R106 ;  /* 0x0007606a01007387 */ /* 0x008fe80000100800 */
[----:B----4-:R1:W-:Y:S02]  /*c250*/  STL [R1+0x4], R2 ;  /* 0x0000040201007387 */ /* 0x0103e40000100800 */
[----:B-1----:R-:W-:-:S04]  /*c260*/  LEA R2, P3, R4, R37, 0x1 ;  /* 0x0000002504027211 */ /* 0x002fc800078608ff */
[----:B------:R-:W-:Y:S01]  /*c270*/  LEA.HI.X.SX32 R8, R4, R36, 0x1, P3 ;  /* 0x0000002404087211 */ /* 0x000fe200018f0eff */
[----:B0-----:R-:W-:-:S04]  /*c280*/  @P0 IMAD.MOV.U32 R6, RZ, RZ, R2 ;  /* 0x000000ffff060224 */ /* 0x001fc800078e0002 */
[----:B------:R-:W-:-:S05]  /*c290*/  @P0 IMAD.MOV.U32 R7, RZ, RZ, R8 ;  /* 0x000000ffff070224 */ /* 0x000fca00078e0008 */
[----:B------:R0:W3:Y:S01]  /*c2a0*/  @P0 LDG.E.U16 R0, desc[UR20][R6.64] ;  /* 0x0000001406000981 */ /* 0x0000e2000c1e1500 */
[----:B------:R-:W-:-:S03]  /*c2b0*/  IMAD R5, R82, UR11, RZ ;  /* 0x0000000b52057c24 */ /* 0x000fc6000f8e02ff */
[----:B------:R1:W-:Y:S01]  /*c2c0*/  STL [R1+0x28c], R3 ;  /* 0x00028c0301007387 */ /* 0x0003e20000100800 */
[----:B------:R-:W-:-:S03]  /*c2d0*/  IMAD R4, R86, UR11, RZ ;  /* 0x0000000b56047c24 */ /* 0x000fc6000f8e02ff */
[----:B------:R-:W-:Y:S04]  /*c2e0*/  STL [R1+0x2ac], R2 ;  /* 0x0002ac0201007387 */ /* 0x000fe80000100800 */
[----:B------:R-:W-:Y:S01]  /*c2f0*/  STL [R1+0x288], R9 ;  /* 0x0002880901007387 */ /* 0x000fe20000100800 */
[----:B-1----:R-:W-:-:S03]  /*c300*/  LEA R3, P1, R5, R37, 0x1 ;  /* 0x0000002505037211 */ /* 0x002fc600078208ff */
[----:B--2---:R-:W-:Y:S04]  /*c310*/  STL [R1+0x750], R94 ;  /* 0x0007505e01007387 */ /* 0x004fe80000100800 */
[----:B------:R1:W-:Y:S04]  /*c320*/  STL [R1+0x2a8], R8 ;  /* 0x0002a80801007387 */ /* 0x0003e80000100800 */
[----:B------:R2:W-:Y:S01]  /*c330*/  STL [R1+0x2cc], R3 ;  /* 0x0002cc0301007387 */ /* 0x0005e20000100800 */
[----:B------:R-:W-:Y:S02]  /*c340*/  PRMT R103, RZ, 0x7610, R103 ;  /* 0x00007610ff677816 */ /* 0x000fe40000000067 */
[----:B-1----:R-:W-:Y:S01]  /*c350*/  LEA.HI.X.SX32 R8, R5, R36, 0x1, P1 ;  /* 0x0000002405087211 */ /* 0x002fe200008f0eff */
[----:B0-----:R-:W-:-:S02]  /*c360*/  @P0 IMAD.MOV.U32 R6, RZ, RZ, R3 ;  /* 0x000000ffff060224 */ /* 0x001fc400078e0003 */
[----:B------:R-:W-:Y:S02]  /*c370*/  IMAD R5, R90, UR11, RZ ;  /* 0x0000000b5a057c24 */ /* 0x000fe4000f8e02ff */
[----:B------:R-:W-:Y:S01]  /*c380*/  @P0 IMAD.MOV.U32 R7, RZ, RZ, R8 ;  /* 0x000000ffff070224 */ /* 0x000fe200078e0008 */
[----:B------:R-:W-:Y:S02]  /*c390*/  PRMT R125, RZ, 0x7610, R125 ;  /* 0x00007610ff7d7816 */ /* 0x000fe4000000007d */
[-C--:B--2---:R-:W-:Y:S02]  /*c3a0*/  LEA R3, P1, R5, R37.reuse, 0x1 ;  /* 0x0000002505037211 */ /* 0x084fe400078208ff */
[----:B------:R0:W2:Y:S01]  /*c3b0*/  @P0 LDG.E.U16 R103, desc[UR20][R6.64] ;  /* 0x0000001406670981 */ /* 0x0000a2000c1e1500 */
[----:B------:R-:W-:Y:S02]  /*c3c0*/  PRMT R93, RZ, 0x7610, R93 ;  /* 0x00007610ff5d7816 */ /* 0x000fe4000000005d */
[----:B------:R-:W-:Y:S01]  /*c3d0*/  PRMT R124, RZ, 0x7610, R124 ;  /* 0x00007610ff7c7816 */ /* 0x000fe2000000007c */
[----:B---3--:R1:W-:Y:S02]  /*c3e0*/  STL [R1], R0 ;  /* 0x0000000001007387 */ /* 0x0083e40000100800 */
[----:B-1----:R-:W-:-:S04]  /*c3f0*/  LEA R0, P3, R4, R37, 0x1 ;  /* 0x0000002504007211 */ /* 0x002fc800078608ff */
[-C--:B------:R-:W-:Y:S01]  /*c400*/  LEA.HI.X.SX32 R2, R4, R36.reuse, 0x1, P3 ;  /* 0x0000002404027211 */ /* 0x080fe200018f0eff */
[----:B0-----:R-:W-:Y:S01]  /*c410*/  @P0 IMAD.MOV.U32 R6, RZ, RZ, R0 ;  /* 0x000000ffff060224 */ /* 0x001fe200078e0000 */
[----:B------:R-:W-:Y:S03]  /*c420*/  STL [R1+0x2ec], R0 ;  /* 0x0002ec0001007387 */ /* 0x000fe60000100800 */
[----:B------:R-:W-:Y:S01]  /*c430*/  @P0 IMAD.MOV.U32 R7, RZ, RZ, R2 ;  /* 0x000000ffff070224 */ /* 0x000fe200078e0002 */
[----:B------:R0:W-:Y:S04]  /*c440*/  STL [R1+0x2c8], R8 ;  /* 0x0002c80801007387 */ /* 0x0001e80000100800 */
[----:B------:R1:W3:Y:S01]  /*c450*/  @P0 LDG.E.U16 R125, desc[UR20][R6.64] ;  /* 0x00000014067d0981 */ /* 0x0002e2000c1e1500 */
[----:B0-----:R-:W-:Y:S01]  /*c460*/  LEA.HI.X.SX32 R8, R5, R36, 0x1, P1 ;  /* 0x0000002405087211 */ /* 0x001fe200008f0eff */
[----:B-1----:R-:W-:-:S04]  /*c470*/  @P0 IMAD.MOV.U32 R6, RZ, RZ, R3 ;  /* 0x000000ffff060224 */ /* 0x002fc800078e0003 */
[----:B------:R-:W-:Y:S02]  /*c480*/  @P0 IMAD.MOV.U32 R7, RZ, RZ, R8 ;  /* 0x000000ffff070224 */ /* 0x000fe400078e0008 */
[----:B------:R-:W-:-:S03]  /*c490*/  IMAD R4, R76, UR11, RZ ;  /* 0x0000000b4c047c24 */ /* 0x000fc6000f8e02ff */
[----:B------:R0:W4:Y:S02]  /*c4a0*/  @P0 LDG.E.U16 R93, desc[UR20][R6.64] ;  /* 0x00000014065d0981 */ /* 0x000124000c1e1500 */
[C---:B------:R-:W-:Y:S02]  /*c4b0*/  LEA R0, P3, R4.reuse, R37, 0x1 ;  /* 0x0000002504007211 */ /* 0x040fe400078608ff */
[----:B------:R1:W-:Y:S02]  /*c4c0*/  STL [R1+0x2e8], R2 ;  /* 0x0002e80201007387 */ /* 0x0003e40000100800 */
[----:B-1----:R-:W-:Y:S01]  /*c4d0*/  LEA.HI.X.SX32 R2, R4, R36, 0x1, P3 ;  /* 0x0000002404027211 */ /* 0x002fe200018f0eff */
[----:B0-----:R-:W-:-:S04]  /*c4e0*/  @P0 IMAD.MOV.U32 R6, RZ, RZ, R0 ;  /* 0x000000ffff060224 */ /* 0x001fc800078e0000 */
[----:B------:R-:W-:-:S05]  /*c4f0*/  @P0 IMAD.MOV.U32 R7, RZ, RZ, R2 ;  /* 0x000000ffff070224 */ /* 0x000fca00078e0002 */
[----:B------:R0:W4:Y:S01]  /*c500*/  @P0 LDG.E.U16 R124, desc[UR20][R6.64] ;  /* 0x00000014067c0981 */ /* 0x000122000c1e1500 */
[----:B------:R-:W-:-:S03]  /*c510*/  IMAD R5, R77, UR11, RZ ;  /* 0x0000000b4d057c24 */ /* 0x000fc6000f8e02ff */
[----:B--2---:R-:W-:Y:S01]  /*c520*/  STL [R1+0x740], R103 ;  /* 0x0007406701007387 */ /* 0x004fe20000100800 */
[----:B------:R-:W-:Y:S01]  /*c530*/  IMAD R4, R102, UR11, RZ ;  /* 0x0000000b66047c24 */ /* 0x000fe2000f8e02ff */
[----:B------:R-:W-:Y:S02]  /*c540*/  PRMT R100, RZ, 0x7610, R100 ;  /* 0x00007610ff647816 */ /* 0x000fe40000000064 */
[----:B------:R-:W-:Y:S02]  /*c550*/  PRMT R123, RZ, 0x7610, R123 ;  /* 0x00007610ff7b7816 */ /* 0x000fe4000000007b */
[----:B------:R-:W-:Y:S02]  /*c560*/  PRMT R92, RZ, 0x7610, R92 ;  /* 0x00007610ff5c7816 */ /* 0x000fe4000000005c */
[----:B------:R-:W-:Y:S01]  /*c570*/  PRMT R122, RZ, 0x7610, R122 ;  /* 0x00007610ff7a7816 */ /* 0x000fe2000000007a */
[----:B---3--:R-:W-:Y:S04]  /*c580*/  STL [R1+0x738], R125 ;  /* 0x0007387d01007387 */ /* 0x008fe80000100800 */
[----:B------:R1:W-:Y:S04]  /*c590*/  STL [R1+0x30c], R3 ;  /* 0x00030c0301007387 */ /* 0x0003e80000100800 */
[----:B------:R2:W-:Y:S01]  /*c5a0*/  STL [R1+0x32c], R0 ;  /* 0x00032c0001007387 */ /* 0x0005e20000100800 */
[----:B-1----:R-:W-:-:S03]  /*c5b0*/  LEA R3, P1, R5, R37, 0x1 ;  /* 0x0000002505037211 */ /* 0x002fc600078208ff */
[----:B------:R1:W-:Y:S01]  /*c5c0*/  STL [R1+0x308], R8 ;  /* 0x0003080801007387 */ /* 0x0003e20000100800 */
[----:B--2---:R-:W-:-:S03]  /*c5d0*/  LEA R0, P3, R4, R37, 0x1 ;  /* 0x0000002504007211 */ /* 0x004fc600078608ff */
[----:B----4-:R-:W-:Y:S01]  /*c5e0*/  STL [R1+0x730], R93 ;  /* 0x0007305d01007387 */ /* 0x010fe20000100800 */
[----:B0-----:R-:W-:Y:S01]  /*c5f0*/  @P0 IMAD.MOV.U32 R6, RZ, RZ, R3 ;  /* 0x000000ffff060224 */ /* 0x001fe200078e0003 */
[----:B-1----:R-:W-:Y:S02]  /*c600*/  LEA.HI.X.SX32 R8, R5, R36, 0x1, P1 ;  /* 0x0000002405087211 */ /* 0x002fe400008f0eff */
[----:B------:R0:W-:Y:S03]  /*c610*/  STL [R1+0x328], R2 ;  /* 0x0003280201007387 */ /* 0x0001e60000100800 */
[----:B------:R-:W-:-:S05]  /*c620*/  @P0 IMAD.MOV.U32 R7, RZ, RZ, R8 ;  /* 0x000000ffff070224 */ /* 0x000fca00078e0008 */
[----:B------:R1:W2:Y:S01]  /*c630*/  @P0 LDG.E.U16 R100, desc[UR20][R6.64] ;  /* 0x0000001406640981 */ /* 0x0002a2000c1e1500 */
[----:B0-----:R-:W-:Y:S01]  /*c640*/  LEA.HI.X.SX32 R2, R4, R36, 0x1, P3 ;  /* 0x0000002404027211 */ /* 0x001fe200018f0eff */
[----:B-1----:R-:W-:-:S04]  /*c650*/  @P0 IMAD.MOV.U32 R6, RZ, RZ, R0 ;  /* 0x000000ffff060224 */ /* 0x002fc800078e0000 */
[----:B------:R-:W-:-:S05]  /*c660*/  @P0 IMAD.MOV.U32 R7, RZ, RZ, R2 ;  /* 0x000000ffff070224 */ /* 0x000fca00078e0002 */
[----:B------:R0:W3:Y:S01]  /*c670*/  @P0 LDG.E.U16 R123, desc[UR20][R6.64] ;  /* 0x00000014067b0981 */ /* 0x0000e2000c1e1500 */
[----:B------:R-:W-:-:S03]  /*c680*/  IMAD R5, R79, UR11, RZ ;  /* 0x0000000b4f057c24 */ /* 0x000fc6000f8e02ff */
[----:B------:R-:W-:Y:S04]  /*c690*/  STL [R1+0x728], R124 ;  /* 0x0007287c01007387 */ /* 0x000fe80000100800 */
[----:B------:R1:W-:Y:S01]  /*c6a0*/  STL [R1+0x34c], R3 ;  /* 0x00034c0301007387 */ /* 0x0003e20000100800 */
[----:B------:R-:W-:-:S03]  /*c6b0*/  IMAD R4, R110, UR11, RZ ;  /* 0x0000000b6e047c24 */ /* 0x000fc6000f8e02ff */
[----:B------:R4:W-:Y:S01]  /*c6c0*/  STL [R1+0x36c], R0 ;  /* 0x00036c0001007387 */ /* 0x0009e20000100800 */
[----:B-1----:R-:W-:-:S03]  /*c6d0*/  LEA R3, P1, R5, R37, 0x1 ;  /* 0x0000002505037211 */ /* 0x002fc600078208ff */
[----:B------:R1:W-:Y:S01]  /*c6e0*/  STL [R1+0x348], R8 ;  /* 0x0003480801007387 */ /* 0x0003e20000100800 */
[----:B----4-:R-:W-:Y:S01]  /*c6f0*/  LEA R0, P3, R4, R37, 0x1 ;  /* 0x0000002504007211 */ /* 0x010fe200078608ff */
[----:B0-----:R-:W-:Y:S01]  /*c700*/  @P0 IMAD.MOV.U32 R6, RZ, RZ, R3 ;  /* 0x000000ffff060224 */ /* 0x001fe200078e0003 */
[----:B-1----:R-:W-:Y:S01]  /*c710*/  LEA.HI.X.SX32 R8, R5, R36, 0x1, P1 ;  /* 0x0000002405087211 */ /* 0x002fe200008f0eff */
[----:B------:R0:W-:Y:S04]  /*c720*/  STL [R1+0x368], R2 ;  /* 0x0003680201007387 */ /* 0x0001e80000100800 */
[----:B------:R-:W-:-:S05]  /*c730*/  @P0 IMAD.MOV.U32 R7, RZ, RZ, R8 ;  /* 0x000000ffff070224 */ /* 0x000fca00078e0008 */
[----:B------:R1:W4:Y:S01]  /*c740*/  @P0 LDG.E.U16 R92, desc[UR20][R6.64] ;  /* 0x00000014065c0981 */ /* 0x000322000c1e1500 */
[----:B0-----:R-:W-:Y:S01]  /*c750*/  LEA.HI.X.SX32 R2, R4, R36, 0x1, P3 ;  /* 0x0000002404027211 */ /* 0x001fe200018f0eff */
[----:B-1----:R-:W-:-:S04]  /*c760*/  @P0 IMAD.MOV.U32 R6, RZ, RZ, R0 ;  /* 0x000000ffff060224 */ /* 0x002fc800078e0000 */
[----:B------:R-:W-:-:S05]  /*c770*/  @P0 IMAD.MOV.U32 R7, RZ, RZ, R2 ;  /* 0x000000ffff070224 */ /* 0x000fca00078e0002 */
[----:B------:R0:W4:Y:S01]  /*c780*/  @P0 LDG.E.U16 R122, desc[UR20][R6.64] ;  /* 0x00000014067a0981 */ /* 0x000122000c1e1500 */
[----:B------:R-:W-:Y:S02]  /*c790*/  IMAD R5, R114, UR11, RZ ;  /* 0x0000000b72057c24 */ /* 0x000fe4000f8e02ff */
[----:B------:R-:W-:Y:S01]  /*c7a0*/  IMAD R4, R80, UR11, RZ ;  /* 0x0000000b50047c24 */ /* 0x000fe2000f8e02ff */
[----:B------:R-:W-:Y:S02]  /*c7b0*/  PRMT R99, RZ, 0x7610, R99 ;  /* 0x00007610ff637816 */ /* 0x000fe40000000063 */
[----:B------:R-:W-:Y:S02]  /*c7c0*/  PRMT R121, RZ, 0x7610, R121 ;  /* 0x00007610ff797816 */ /* 0x000fe40000000079 */
[----:B------:R-:W-:Y:S02]  /*c7d0*/  PRMT R91, RZ, 0x7610, R91 ;  /* 0x00007610ff5b7816 */ /* 0x000fe4000000005b */
[----:B------:R-:W-:Y:S01]  /*c7e0*/  PRMT R120, RZ, 0x7610, R120 ;  /* 0x00007610ff787816 */ /* 0x000fe20000000078 */
[----:B--2---:R-:W-:Y:S04]  /*c7f0*/  STL [R1+0x720], R100 ;  /* 0x0007206401007387 */ /* 0x004fe80000100800 */
[----:B---3--:R-:W-:Y:S04]  /*c800*/  STL [R1+0x718], R123 ;  /* 0x0007187b01007387 */ /* 0x008fe80000100800 */
[----:B------:R1:W-:Y:S04]  /*c810*/  STL [R1+0x38c], R3 ;  /* 0x00038c0301007387 */ /* 0x0003e80000100800 */
[----:B------:R2:W-:Y:S01]  /*c820*/  STL [R1+0x3ac], R0 ;  /* 0x0003ac0001007387 */ /* 0x0005e20000100800 */
[----:B-1----:R-:W-:-:S03]  /*c830*/  LEA R3, P1, R5, R37, 0x1 ;  /* 0x0000002505037211 */ /* 0x002fc600078208ff */
[----:B------:R1:W-:Y:S01]  /*c840*/  STL [R1+0x388], R8 ;  /* 0x0003880801007387 */ /* 0x0003e20000100800 */
[----:B--2---:R-:W-:-:S03]  /*c850*/  LEA R0, P3, R4, R37, 0x1 ;  /* 0x0000002504007211 */ /* 0x004fc600078608ff */
[----:B------:R-:W2:Y:S01]  /*c860*/  LDL.LU R13, [R1+0x64] ;  /* 0x00006400010d7983 */ /* 0x000ea20000300800 */
[----:B0-----:R-:W-:Y:S01]  /*c870*/  @P0 IMAD.MOV.U32 R6, RZ, RZ, R3 ;  /* 0x000000ffff060224 */ /* 0x001fe200078e0003 */
[----:B-1----:R-:W-:Y:S02]  /*c880*/  LEA.HI.X.SX32 R8, R5, R36, 0x1, P1 ;  /* 0x0000002405087211 */ /* 0x002fe400008f0eff */
[----:B------:R0:W-:Y:S03]  /*c890*/  STL [R1+0x3a8], R2 ;  /* 0x0003a80201007387 */ /* 0x0001e60000100800 */
[----:B------:R-:W-:-:S05]  /*c8a0*/  @P0 IMAD.MOV.U32 R7, RZ, RZ, R8 ;  /* 0x000000ffff070224 */ /* 0x000fca00078e0008 */
[----:B------:R1:W3:Y:S01]  /*c8b0*/  @P0 LDG.E.U16 R99, desc[UR20][R6.64] ;  /* 0x0000001406630981 */ /* 0x0002e2000c1e1500 */
[----:B0-----:R-:W-:Y:S01]  /*c8c0*/  LEA.HI.X.SX32 R2, R4, R36, 0x1, P3 ;  /* 0x0000002404027211 */ /* 0x001fe200018f0eff */
[----:B-1----:R-:W-:-:S04]  /*c8d0*/  @P0 IMAD.MOV.U32 R6, RZ, RZ, R0 ;  /* 0x000000ffff060224 */ /* 0x002fc800078e0000 */
[----:B------:R-:W-:Y:S01]  /*c8e0*/  @P0 IMAD.MOV.U32 R7, RZ, RZ, R2 ;  /* 0x000000ffff070224 */ /* 0x000fe200078e0002 */
[----:B----4-:R-:W-:Y:S04]  /*c8f0*/  STL [R1+0x710], R92 ;  /* 0x0007105c01007387 */ /* 0x010fe80000100800 */
[----:B------:R0:W4:Y:S01]  /*c900*/  @P0 LDG.E.U16 R121, desc[UR20][R6.64] ;  /* 0x0000001406790981 */ /* 0x000122000c1e1500 */
[----:B------:R-:W-:-:S03]  /*c910*/  IMAD R5, R83, UR11, RZ ;  /* 0x0000000b53057c24 */ /* 0x000fc6000f8e02ff */
[----:B------:R-:W4:Y:S04]  /*c920*/  LDL.LU R12, [R1+0x60] ;  /* 0x00006000010c7983 */ /* 0x000f280000300800 */
[----:B------:R-:W4:Y:S01]  /*c930*/  LDL.LU R11, [R1+0x6c] ;  /* 0x00006c00010b7983 */ /* 0x000f220000300800 */
[----:B------:R-:W-:-:S03]  /*c940*/  IMAD R4, R81, UR11, RZ ;  /* 0x0000000b51047c24 */ /* 0x000fc6000f8e02ff */
[----:B------:R1:W-:Y:S04]  /*c950*/  STL [R1+0x3cc], R3 ;  /* 0x0003cc0301007387 */ /* 0x0003e80000100800 */
[----:B------:R-:W-:Y:S04]  /*c960*/  STL [R1+0x708], R122 ;  /* 0x0007087a01007387 */ /* 0x000fe80000100800 */
[----:B------:R0:W-:Y:S01]  /*c970*/  STL [R1+0x3ec], R0 ;  /* 0x0003ec0001007387 */ /* 0x0001e20000100800 */
[----:B-1----:R-:W-:-:S03]  /*c980*/  LEA R3, P1, R5, R37, 0x1 ;  /* 0x0000002505037211 */ /* 0x002fc600078208ff */
[----:B------:R1:W-:Y:S02]  /*c990*/  STL [R1+0x3c8], R8 ;  /* 0x0003c80801007387 */ /* 0x0003e40000100800 */
[----:B0-----:R-:W-:Y:S02]  /*c9a0*/  @P0 IMAD.MOV.U32 R6, RZ, RZ, R3 ;  /* 0x000000ffff060224 */ /* 0x001fe400078e0003 */
[----:B------:R-:W4:Y:S01]  /*c9b0*/  LDL.LU R10, [R1+0x68] ;  /* 0x00006800010a7983 */ /* 0x000f220000300800 */
[----:B------:R-:W-:Y:S02]  /*c9c0*/  LEA R0, P3, R4, R37, 0x1 ;  /* 0x0000002504007211 */ /* 0x000fe400078608ff */
        /* <DEDUP_REMOVED lines=8> */
[----:B------:R-:W-:Y:S02]  /*ca50*/  PRMT R90, RZ, 0x7610, R90 ;  /* 0x00007610ff5a7816 */ /* 0x000fe4000000005a */
[----:B------:R-:W-:Y:S02]  /*ca60*/  PRMT R117, RZ, 0x7610, R117 ;  /* 0x00007610ff757816 */ /* 0x000fe40000000075 */
[----:B------:R-:W-:Y:S02]  /*ca70*/  PRMT R88, RZ, 0x7610, R88 ;  /* 0x00007610ff587816 */ /* 0x000fe40000000058 */
[----:B------:R-:W-:Y:S01]  /*ca80*/  PRMT R116, RZ, 0x7610, R116 ;  /* 0x00007610ff747816 */ /* 0x000fe20000000074 */
[----:B--2---:R-:W-:Y:S01]  /*ca90*/  IMAD R5, R13, UR11, RZ ;  /* 0x0000000b0d057c24 */ /* 0x004fe2000f8e02ff */
[----:B---3--:R-:W-:Y:S04]  /*caa0*/  STL [R1+0x704], R99 ;  /* 0x0007046301007387 */ /* 0x008fe80000100800 */
[----:B----4-:R-:W-:Y:S04]  /*cab0*/  STL [R1+0x6fc], R121 ;  /* 0x0006fc7901007387 */ /* 0x010fe80000100800 */
[----:B------:R1:W-:Y:S01]  /*cac0*/  STL [R1+0x408], R3 ;  /* 0x0004080301007387 */ /* 0x0003e20000100800 */
[----:B------:R-:W-:-:S03]  /*cad0*/  IMAD R4, R12, UR11, RZ ;  /* 0x0000000b0c047c24 */ /* 0x000fc6000f8e02ff */
        /* <DEDUP_REMOVED lines=11> */
[----:B------:R-:W-:Y:S02]  /*cb90*/  IMAD R5, R11, UR11, RZ ;  /* 0x0000000b0b057c24 */ /* 0x000fe4000f8e02ff */
[----:B-1----:R-:W-:Y:S02]  /*cba0*/  @P0 IMAD.MOV.U32 R6, RZ, RZ, R0 ;  /* 0x000000ffff060224 */ /* 0x002fe400078e0000 */
[----:B------:R-:W-:Y:S01]  /*cbb0*/  @P0 IMAD.MOV.U32 R7, RZ, RZ, R2 ;  /* 0x000000ffff070224 */ /* 0x000fe200078e0002 */
[----:B------:R-:W-:Y:S04]  /*cbc0*/  STL [R1+0x6f8], R91 ;  /* 0x0006f85b01007387 */ /* 0x000fe80000100800 */
[----:B------:R0:W4:Y:S04]  /*cbd0*/  @P0 LDG.E.U16 R117, desc[UR20][R6.64] ;  /* 0x0000001406750981 */ /* 0x000128000c1e1500 */
[----:B------:R-:W4:Y:S01]  /*cbe0*/  LDL.LU R12, [R1+0x70] ;  /* 0x00007000010c7983 */ /* 0x000f220000300800 */
[----:B------:R-:W-:-:S03]  /*cbf0*/  IMAD R4, R10, UR11, RZ ;  /* 0x0000000b0a047c24 */ /* 0x000fc6000f8e02ff */
[----:B------:R1:W-:Y:S04]  /*cc00*/  STL [R1+0x40], R3 ;  /* 0x0000400301007387 */ /* 0x0003e80000100800 */
[----:B------:R-:W-:Y:S04]  /*cc10*/  STL [R1+0x6f0], R120 ;  /* 0x0006f07801007387 */ /* 0x000fe80000100800 */
[----:B------:R0:W-:Y:S01]  /*cc20*/  STL [R1+0x60], R0 ;  /* 0x0000600001007387 */ /* 0x0001e20000100800 */
[----:B-1----:R-:W-:-:S03]  /*cc30*/  LEA R3, P1, R5, R37, 0x1 ;  /* 0x0000002505037211 */ /* 0x002fc600078208ff */
[----:B------:R1:W-:Y:S04]  /*cc40*/  STL [R1+0x3c], R8 ;  /* 0x00003c0801007387 */ /* 0x0003e80000100800 */
[----:B------:R-:W4:Y:S01]  /*cc50*/  LDL.LU R11, [R1+0x8c] ;  /* 0x00008c00010b7983 */ /* 0x000f220000300800 */
[----:B0-----:R-:W-:Y:S01]  /*cc60*/  LEA R0, P3, R4, R37, 0x1 ;  /* 0x0000002504007211 */ /* 0x001fe200078608ff */
[----:B------:R-:W-:Y:S02]  /*cc70*/  @P0 IMAD.MOV.U32 R6, RZ, RZ, R3 ;  /* 0x000000ffff060224 */ /* 0x000fe400078e0003 */
[----:B------:R-:W4:Y:S01]  /*cc80*/  LDL.LU R10, [R1+0x88] ;  /* 0x00008800010a7983 */ /* 0x000f220000300800 */
[----:B-1----:R-:W-:-:S03]  /*cc90*/  LEA.HI.X.SX32 R8, R5, R36, 0x1, P1 ;  /* 0x0000002405087211 */ /* 0x002fc600008f0eff */
[----:B------:R0:W-:Y:S02]  /*cca0*/  STL [R1+0x5c], R2 ;  /* 0x00005c0201007387 */ /* 0x0001e40000100800 */
        /* <DEDUP_REMOVED lines=30> */
[----:B------:R0:W4:Y:S01]  /*ce90*/  @P0 LDG.E.U16 R114, desc[UR20][R6.64] ;  /* 0x0000001406720981 */ /* 0x000122000c1e1500 */
[----:B------:R-:W-:-:S03]  /*cea0*/  IMAD R4, R10, UR11, RZ ;  /* 0x0000000b0a047c24 */ /* 0x000fc6000f8e02ff */
[----:B------:R-:W4:Y:S04]  /*ceb0*/  LDL.LU R12, [R1+0x90] ;  /* 0x00009000010c7983 */ /* 0x000f280000300800 */
        /* <DEDUP_REMOVED lines=34> */
[----:B------:R-:W-:Y:S02]  /*d0e0*/  @P0 IMAD.MOV.U32 R7, RZ, RZ, R8 ;  /* 0x000000ffff070224 */ /* 0x000fe400078e0008 */
[----:B------:R-:W-:-:S03]  /*d0f0*/  IMAD R5, R11, UR11, RZ ;  /* 0x0000000b0b057c24 */ /* 0x000fc6000f8e02ff */
[----:B------:R1:W3:Y:S01]  /*d100*/  @P0 LDG.E.U16 R86, desc[UR20][R6.64] ;  /* 0x0000001406560981 */ /* 0x0002e2000c1e1500 */
[----:B0-----:R-:W-:-:S03]  /*d110*/  LEA.HI.X.SX32 R2, R4, R36, 0x1, P3 ;  /* 0x0000002404027211 */ /* 0x001fc600018f0eff */
[----:B------:R-:W-:Y:S01]  /*d120*/  STL [R1+0x6d8], R87 ;  /* 0x0006d85701007387 */ /* 0x000fe20000100800 */
[----:B-1----:R-:W-:-:S03]  /*d130*/  @P0 IMAD.MOV.U32 R6, RZ, RZ, R0 ;  /* 0x000000ffff060224 */ /* 0x002fc600078e0000 */
[----:B------:R-:W4:Y:S01]  /*d140*/  LDL.LU R12, [R1+0xb0] ;  /* 0x0000b000010c7983 */ /* 0x000f220000300800 */
[----:B------:R-:W-:-:S03]  /*d150*/  @P0 IMAD.MOV.U32 R7, RZ, RZ, R2 ;  /* 0x000000ffff070224 */ /* 0x000fc600078e0002 */
[----:B------:R0:W-:Y:S01]  /*d160*/  STL [R1+0x140], R3 ;  /* 0x0001400301007387 */ /* 0x0001e20000100800 */
[----:B------:R-:W-:-:S03]  /*d170*/  IMAD R4, R10, UR11, RZ ;  /* 0x0000000b0a047c24 */ /* 0x000fc6000f8e02ff */
[----:B------:R1:W4:Y:S04]  /*d180*/  @P0 LDG.E.U16 R111, desc[UR20][R6.64] ;  /* 0x00000014066f0981 */ /* 0x000328000c1e1500 */
[----:B------:R-:W-:Y:S01]  /*d190*/  STL [R1+0x6d4], R113 ;  /* 0x0006d47101007387 */ /* 0x000fe20000100800 */
[----:B0-----:R-:W-:-:S03]  /*d1a0*/  LEA R3, P1, R5, R37, 0x1 ;  /* 0x0000002505037211 */ /* 0x001fc600078208ff */
[----:B------:R0:W-:Y:S04]  /*d1b0*/  STL [R1+0x160], R0 ;  /* 0x0001600001007387 */ /* 0x0001e80000100800 */
[----:B------:R0:W-:Y:S01]  /*d1c0*/  STL [R1+0x13c], R8 ;  /* 0x00013c0801007387 */ /* 0x0001e20000100800 */
[----:B-1----:R-:W-:-:S03]  /*d1d0*/  @P0 IMAD.MOV.U32 R6, RZ, RZ, R3 ;  /* 0x000000ffff060224 */ /* 0x002fc600078e0003 */
[----:B------:R-:W4:Y:S01]  /*d1e0*/  LDL.LU R11, [R1+0xcc] ;  /* 0x0000cc00010b7983 */ /* 0x000f220000300800 */
[----:B0-----:R-:W-:-:S03]  /*d1f0*/  LEA R0, P3, R4, R37, 0x1 ;  /* 0x0000002504007211 */ /* 0x001fc600078608ff */
[----:B------:R-:W4:Y:S01]  /*d200*/  LDL.LU R10, [R1+0xc8] ;  /* 0x0000c800010a7983 */ /* 0x000f220000300800 */
[----:B------:R-:W-:-:S03]  /*d210*/  LEA.HI.X.SX32 R8, R5, R36, 0x1, P1 ;  /* 0x0000002405087211 */ /* 0x000fc600008f0eff */
        /* <DEDUP_REMOVED lines=12> */
[----:B---3--:R-:W-:Y:S01]  /*d2e0*/  STL [R1+0x6d0], R86 ;  /* 0x0006d05601007387 */ /* 0x008fe20000100800 */
[----:B----4-:R-:W-:-:S03]  /*d2f0*/  IMAD R4, R12, UR11, RZ ;  /* 0x0000000b0c047c24 */ /* 0x010fc6000f8e02ff */
[----:B------:R-:W-:Y:S04]  /*d300*/  STL [R1+0x6cc], R111 ;  /* 0x0006cc6f01007387 */ /* 0x000fe80000100800 */
[----:B------:R1:W-:Y:S04]  /*d310*/  STL [R1+0x180], R3 ;  /* 0x0001800301007387 */ /* 0x0003e80000100800 */
[----:B------:R2:W-:Y:S01]  /*d320*/  STL [R1+0x1b4], R0 ;  /* 0x0001b40001007387 */ /* 0x0005e20000100800 */
[----:B-1----:R-:W-:-:S03]  /*d330*/  LEA R3, P1, R5, R37, 0x1 ;  /* 0x0000002505037211 */ /* 0x002fc600078208ff */
[----:B------:R1:W-:Y:S01]  /*d340*/  STL [R1+0x17c], R8 ;  /* 0x00017c0801007387 */ /* 0x0003e20000100800 */
[----:B--2---:R-:W-:-:S03]  /*d350*/  LEA R0, P3, R4, R37, 0x1 ;  /* 0x0000002504007211 */ /* 0x004fc600078608ff */
[----:B------:R-:W2:Y:S01]  /*d360*/  LDL.LU R13, [R1+0xe4] ;  /* 0x0000e400010d7983 */ /* 0x000ea20000300800 */
[----:B0-----:R-:W-:Y:S01]  /*d370*/  @P0 IMAD.MOV.U32 R6, RZ, RZ, R3 ;  /* 0x000000ffff060224 */ /* 0x001fe200078e0003 */
[-C--:B-1----:R-:W-:Y:S02]  /*d380*/  LEA.HI.X.SX32 R8, R5, R36.reuse, 0x1, P1 ;  /* 0x0000002405087211 */ /* 0x082fe400008f0eff */
[----:B------:R0:W-:Y:S03]  /*d390*/  STL [R1+0x1b0], R2 ;  /* 0x0001b00201007387 */ /* 0x0001e60000100800 */
[----:B------:R-:W-:Y:S02]  /*d3a0*/  @P0 IMAD.MOV.U32 R7, RZ, RZ, R8 ;  /* 0x000000ffff070224 */ /* 0x000fe400078e0008 */
[----:B------:R-:W-:Y:S01]  /*d3b0*/  IMAD R5, R11, UR11, RZ ;  /* 0x0000000b0b057c24 */ /* 0x000fe2000f8e02ff */
[----:B0-----:R-:W-:-:S02]  /*d3c0*/  LEA.HI.X.SX32 R2, R4, R36, 0x1, P3 ;  /* 0x0000002404027211 */ /* 0x001fc400018f0eff */
[----:B------:R0:W3:Y:S04]  /*d3d0*/  @P0 LDG.E.U16 R84, desc[UR20][R6.64] ;  /* 0x0000001406540981 */ /* 0x0000e8000c1e1500 */
[----:B------:R-:W-:Y:S01]  /*d3e0*/  STL [R1+0x6c8], R85 ;  /* 0x0006c85501007387 */ /* 0x000fe20000100800 */
[----:B------:R-:W-:-:S03]  /*d3f0*/  IMAD R4, R10, UR11, RZ ;  /* 0x0000000b0a047c24 */ /* 0x000fc6000f8e02ff */
[----:B------:R-:W4:Y:S01]  /*d400*/  LDL.LU R12, [R1+0xd0] ;  /* 0x0000d000010c7983 */ /* 0x000f220000300800 */
[----:B0-----:R-:W-:Y:S02]  /*d410*/  @P0 IMAD.MOV.U32 R6, RZ, RZ, R0 ;  /* 0x000000ffff060224 */ /* 0x001fe400078e0000 */
[----:B------:R-:W-:Y:S01]  /*d420*/  @P0 IMAD.MOV.U32 R7, RZ, RZ, R2 ;  /* 0x000000ffff070224 */ /* 0x000fe200078e0002 */
[----:B------:R0:W-:Y:S04]  /*d430*/  STL [R1+0x1d4], R3 ;  /* 0x0001d40301007387 */ /* 0x0001e80000100800 */
[----:B------:R-:W-:Y:S04]  /*d440*/  STL [R1+0x6c4], R110 ;  /* 0x0006c46e01007387 */ /* 0x000fe80000100800 */
[----:B------:R1:W4:Y:S01]  /*d450*/  @P0 LDG.E.U16 R108, desc[UR20][R6.64] ;  /* 0x00000014066c0981 */ /* 0x000322000c1e1500 */
        /* <DEDUP_REMOVED lines=31> */
[----:B------:R0:W-:Y:S01]  /*d650*/  STL [R1+0x230], R2 ;  /* 0x0002300201007387 */ /* 0x0001e20000100800 */
[----:B------:R-:W-:Y:S02]  /*d660*/  IMAD R5, R11, UR11, RZ ;  /* 0x0000000b0b057c24 */ /* 0x000fe4000f8e02ff */
[----:B------:R-:W-:Y:S01]  /*d670*/  @P0 IMAD.MOV.U32 R7, RZ, RZ, R8 ;  /* 0x000000ffff070224 */ /* 0x000fe200078e0008 */
[----:B------:R-:W-:Y:S04]  /*d680*/  STL [R1+0x6b8], R83 ;  /* 0x0006b85301007387 */ /* 0x000fe80000100800 */
[----:B------:R-:W3:Y:S01]  /*d690*/  LDL.LU R12, [R1+0xf0] ;  /* 0x0000f000010c7983 */ /* 0x000ee20000300800 */
[----:B0-----:R-:W-:-:S03]  /*d6a0*/  LEA.HI.X.SX32 R2, R4, R36, 0x1, P3 ;  /* 0x0000002404027211 */ /* 0x001fc600018f0eff */
[----:B------:R0:W4:Y:S01]  /*d6b0*/  @P0 LDG.E.U16 R82, desc[UR20][R6.64] ;  /* 0x0000001406520981 */ /* 0x000122000c1e1500 */
[----:B------:R-:W-:-:S03]  /*d6c0*/  IMAD R4, R10, UR11, RZ ;  /* 0x0000000b0a047c24 */ /* 0x000fc6000f8e02ff */
[----:B------:R1:W-:Y:S04]  /*d6d0*/  STL [R1+0x254], R3 ;  /* 0x0002540301007387 */ /* 0x0003e80000100800 */
[----:B------:R-:W-:Y:S01]  /*d6e0*/  STL [R1+0x6b4], R107 ;  /* 0x0006b46b01007387 */ /* 0x000fe20000100800 */
[----:B0-----:R-:W-:Y:S02]  /*d6f0*/  @P0 IMAD.MOV.U32 R6, RZ, RZ, R0 ;  /* 0x000000ffff060224 */ /* 0x001fe400078e0000 */
[----:B------:R-:W-:Y:S01]  /*d700*/  @P0 IMAD.MOV.U32 R7, RZ, RZ, R2 ;  /* 0x000000ffff070224 */ /* 0x000fe200078e0002 */
[-C--:B-1----:R-:W-:Y:S01]  /*d710*/  LEA R3, P1, R5, R37.reuse, 0x1 ;  /* 0x0000002505037211 */ /* 0x082fe200078208ff */
[----:B------:R0:W-:Y:S04]  /*d720*/  STL [R1+0x274], R0 ;  /* 0x0002740001007387 */ /* 0x0001e80000100800 */
[----:B------:R1:W-:Y:S04]  /*d730*/  STL [R1+0x250], R8 ;  /* 0x0002500801007387 */ /* 0x0003e80000100800 */
[----:B------:R1:W4:Y:S01]  /*d740*/  @P0 LDG.E.U16 R105, desc[UR20][R6.64] ;  /* 0x0000001406690981 */ /* 0x000322000c1e1500 */
[----:B0-----:R-:W-:-:S03]  /*d750*/  LEA R0, P3, R4, R37, 0x1 ;  /* 0x0000002504007211 */ /* 0x001fc600078608ff */
[----:B------:R-:W4:Y:S01]  /*d760*/  LDL.LU R11, [R1+0x10c] ;  /* 0x00010c00010b7983 */ /* 0x000f220000300800 */
[----:B-1----:R-:W-:-:S03]  /*d770*/  LEA.HI.X.SX32 R8, R5, R36, 0x1, P1 ;  /* 0x0000002405087211 */ /* 0x002fc600008f0eff */
[----:B------:R-:W4:Y:S01]  /*d780*/  LDL.LU R10, [R1+0x108] ;  /* 0x00010800010a7983 */ /* 0x000f220000300800 */
[----:B------:R-:W-:-:S03]  /*d790*/  @P0 IMAD.MOV.U32 R6, RZ, RZ, R3 ;  /* 0x000000ffff060224 */ /* 0x000fc600078e0003 */
[----:B------:R0:W-:Y:S01]  /*d7a0*/  STL [R1+0x270], R2 ;  /* 0x0002700201007387 */ /* 0x0001e20000100800 */
        /* <DEDUP_REMOVED lines=8> */
[----:B------:R-:W-:Y:S01]  /*d830*/  PRMT R79, RZ, 0x7610, R79 ;  /* 0x00007610ff4f7816 */ /* 0x000fe2000000004f */
[----:B--2---:R-:W-:Y:S02]  /*d840*/  IMAD R5, R13, UR11, RZ ;  /* 0x0000000b0d057c24 */ /* 0x004fe4000f8e02ff */
[----:B---3--:R-:W-:Y:S01]  /*d850*/  IMAD R4, R12, UR11, RZ ;  /* 0x0000000b0c047c24 */ /* 0x008fe2000f8e02ff */
[----:B----4-:R-:W-:Y:S04]  /*d860*/  STL [R1+0x6b0], R82 ;  /* 0x0006b05201007387 */ /* 0x010fe80000100800 */
        /* <DEDUP_REMOVED lines=8> */
[-C--:B-1----:R-:W-:Y:S01]  /*d8f0*/  LEA.HI.X.SX32 R8, R5, R36.reuse, 0x1, P1 ;  /* 0x0000002405087211 */ /* 0x082fe200008f0eff */
[----:B------:R-:W-:Y:S01]  /*d900*/  IMAD R5, R11, UR11, RZ ;  /* 0x0000000b0b057c24 */ /* 0x000fe2000f8e02ff */
[----:B------:R0:W-:Y:S03]  /*d910*/  STL [R1+0x2b0], R2 ;  /* 0x0002b00201007387 */ /* 0x0001e60000100800 */
[----:B------:R-:W-:Y:S01]  /*d920*/  @P0 IMAD.MOV.U32 R7, RZ, RZ, R8 ;  /* 0x000000ffff070224 */ /* 0x000fe200078e0008 */
[----:B------:R-:W-:Y:S04]  /*d930*/  STL [R1+0x6a8], R81 ;  /* 0x0006a85101007387 */ /* 0x000fe80000100800 */
[----:B------:R-:W3:Y:S01]  /*d940*/  LDL.LU R12, [R1+0x110] ;  /* 0x00011000010c7983 */ /* 0x000ee20000300800 */
[----:B0-----:R-:W-:-:S03]  /*d950*/  LEA.HI.X.SX32 R2, R4, R36, 0x1, P3 ;  /* 0x0000002404027211 */ /* 0x001fc600018f0eff */
[----:B------:R0:W-:Y:S04]  /*d960*/  STL [R1+0x2d4], R3 ;  /* 0x0002d40301007387 */ /* 0x0001e80000100800 */
[----:B------:R-:W-:Y:S04]  /*d970*/  STL [R1+0x6a4], R104 ;  /* 0x0006a46801007387 */ /* 0x000fe80000100800 */
[----:B------:R1:W4:Y:S01]  /*d980*/  @P0 LDG.E.U16 R80, desc[UR20][R6.64] ;  /* 0x0000001406500981 */ /* 0x000322000c1e1500 */
[----:B0-----:R-:W-:-:S03]  /*d990*/  LEA R3, P1, R5, R37, 0x1 ;  /* 0x0000002505037211 */ /* 0x001fc600078208ff */
[----:B------:R-:W-:Y:S04]  /*d9a0*/  STL [R1+0x2f4], R0 ;  /* 0x0002f40001007387 */ /* 0x000fe80000100800 */
[----:B------:R0:W-:Y:S01]  /*d9b0*/  STL [R1+0x2d0], R8 ;  /* 0x0002d00801007387 */ /* 0x0001e20000100800 */
[----:B-1----:R-:W-:Y:S02]  /*d9c0*/  @P0 IMAD.MOV.U32 R6, RZ, RZ, R0 ;  /* 0x000000ffff060224 */ /* 0x002fe400078e0000 */
[----:B------:R-:W-:Y:S01]  /*d9d0*/  @P0 IMAD.MOV.U32 R7, RZ, RZ, R2 ;  /* 0x000000ffff070224 */ /* 0x000fe200078e0002 */
[----:B------:R-:W4:Y:S04]  /*d9e0*/  LDL.LU R14, [R1+0x12c] ;  /* 0x00012c00010e7983 */ /* 0x000f280000300800 */
[----:B------:R1:W4:Y:S01]  /*d9f0*/  @P0 LDG.E.U16 R102, desc[UR20][R6.64] ;  /* 0x0000001406660981 */ /* 0x000322000c1e1500 */
[----:B0-----:R-:W-:Y:S01]  /*da00*/  LEA.HI.X.SX32 R8, R5, R36, 0x1, P1 ;  /* 0x0000002405087211 */ /* 0x001fe200008f0eff */
[----:B-1----:R-:W-:-:S04]  /*da10*/  @P0 IMAD.MOV.U32 R6, RZ, RZ, R3 ;  /* 0x000000ffff060224 */ /* 0x002fc800078e0003 */
[----:B------:R-:W-:-:S05]  /*da20*/  @P0 IMAD.MOV.U32 R7, RZ, RZ, R8 ;  /* 0x000000ffff070224 */ /* 0x000fca00078e0008 */
[----:B------:R0:W4:Y:S01]  /*da30*/  @P0 LDG.E.U16 R79, desc[UR20][R6.64] ;  /* 0x00000014064f0981 */ /* 0x000122000c1e1500 */
[----:B------:R-:W-:-:S03]  /*da40*/  IMAD R4, R10, UR11, RZ ;  /* 0x0000000b0a047c24 */ /* 0x000fc6000f8e02ff */
[----:B------:R1:W-:Y:S02]  /*da50*/  STL [R1+0x2f0], R2 ;  /* 0x0002f00201007387 */ /* 0x0003e40000100800 */
[C---:B------:R-:W-:Y:S02]  /*da60*/  LEA R0, P3, R4.reuse, R37, 0x1 ;  /* 0x0000002504007211 */ /* 0x040fe400078608ff */
[----:B------:R-:W4:Y:S01]  /*da70*/  LDL.LU R11, [R1+0x128] ;  /* 0x00012800010b7983 */ /* 0x000f220000300800 */
[----:B------:R-:W-:Y:S02]  /*da80*/  PRMT R101, RZ, 0x7610, R101 ;  /* 0x00007610ff657816 */ /* 0x000fe40000000065 */
[----:B-1----:R-:W-:Y:S01]  /*da90*/  LEA.HI.X.SX32 R2, R4, R36, 0x1, P3 ;  /* 0x0000002404027211 */ /* 0x002fe200018f0eff */
[----:B0-----:R-:W-:-:S04]  /*daa0*/  @P0 IMAD.MOV.U32 R6, RZ, RZ, R0 ;  /* 0x000000ffff060224 */ /* 0x001fc800078e0000 */
[----:B------:R-:W-:Y:S01]  /*dab0*/  @P0 IMAD.MOV.U32 R7, RZ, RZ, R2 ;  /* 0x000000ffff070224 */ /* 0x000fe200078e0002 */
[----:B------:R-:W-:-:S04]  /*dac0*/  PRMT R78, RZ, 0x7610, R78 ;  /* 0x00007610ff4e7816 */ /* 0x000fc8000000004e */
[----:B------:R0:W4:Y:S01]  /*dad0*/  @P0 LDG.E.U16 R101, desc[UR20][R6.64] ;  /* 0x0000001406650981 */ /* 0x000122000c1e1500 */
[----:B------:R-:W-:Y:S01]  /*dae0*/  PRMT R77, RZ, 0x7610, R77 ;  /* 0x00007610ff4d7816 */ /* 0x000fe2000000004d */
[----:B--2---:R-:W-:Y:S02]  /*daf0*/  IMAD R5, R13, UR11, RZ ;  /* 0x0000000b0d057c24 */ /* 0x004fe4000f8e02ff */
[----:B---3--:R-:W-:Y:S01]  /*db00*/  IMAD R4, R12, UR11, RZ ;  /* 0x0000000b0c047c24 */ /* 0x008fe2000f8e02ff */
[----:B----4-:R-:W-:Y:S04]  /*db10*/  STL [R1+0x6a0], R80 ;  /* 0x0006a05001007387 */ /* 0x010fe80000100800 */
[----:B------:R-:W2:Y:S04]  /*db20*/  LDL.LU R10, [R1+0x130] ;  /* 0x00013000010a7983 */ /* 0x000ea80000300800 */
[----:B------:R1:W-:Y:S04]  /*db30*/  STL [R1+0x314], R3 ;  /* 0x0003140301007387 */ /* 0x0003e80000100800 */
[----:B------:R-:W-:Y:S01]  /*db40*/  STL [R1+0x69c], R102 ;  /* 0x00069c6601007387 */ /* 0x000fe20000100800 */
[----:B-1----:R-:W-:-:S03]  /*db50*/  LEA R3, P1, R5, R37, 0x1 ;  /* 0x0000002505037211 */ /* 0x002fc600078208ff */
[----:B------:R1:W-:Y:S04]  /*db60*/  STL [R1+0x334], R0 ;  /* 0x0003340001007387 */ /* 0x0003e80000100800 */
[----:B------:R3:W-:Y:S01]  /*db70*/  STL [R1+0x310], R8 ;  /* 0x0003100801007387 */ /* 0x0007e20000100800 */
[----:B0-----:R-:W-:Y:S01]  /*db80*/  @P0 IMAD.MOV.U32 R6, RZ, RZ, R3 ;  /* 0x000000ffff060224 */ /* 0x001fe200078e0003 */
[----:B-1----:R-:W-:Y:S02]  /*db90*/  LEA R0, P3, R4, R37, 0x1 ;  /* 0x0000002504007211 */ /* 0x002fe400078608ff */
[----:B---3--:R-:W-:Y:S01]  /*dba0*/  LEA.HI.X.SX32 R8, R5, R36, 0x1, P1 ;  /* 0x0000002405087211 */ /* 0x008fe200008f0eff */
[----:B------:R-:W-:Y:S04]  /*dbb0*/  STL [R1+0x698], R79 ;  /* 0x0006984f01007387 */ /* 0x000fe80000100800 */
[----:B------:R0:W-:Y:S01]  /*dbc0*/  STL [R1+0x330], R2 ;  /* 0x0003300201007387 */ /* 0x0001e20000100800 */
[----:B------:R-:W-:-:S03]  /*dbd0*/  @P0 IMAD.MOV.U32 R7, RZ, RZ, R8 ;  /* 0x000000ffff070224 */ /* 0x000fc600078e0008 */
[----:B------:R-:W3:Y:S04]  /*dbe0*/  LDL.LU R13, [R1+0x148] ;  /* 0x00014800010d7983 */ /* 0x000ee80000300800 */
[----:B------:R1:W4:Y:S01]  /*dbf0*/  @P0 LDG.E.U16 R78, desc[UR20][R6.64] ;  /* 0x00000014064e0981 */ /* 0x000322000c1e1500 */
[----:B0-----:R-:W-:Y:S01]  /*dc00*/  LEA.HI.X.SX32 R2, R4, R36, 0x1, P3 ;  /* 0x0000002404027211 */ /* 0x001fe200018f0eff */
[----:B------:R-:W-:Y:S02]  /*dc10*/  IMAD R5, R14, UR11, RZ ;  /* 0x0000000b0e057c24 */ /* 0x000fe4000f8e02ff */
[----:B------:R-:W2:Y:S01]  /*dc20*/  LDL.LU R12, [R1+0x144] ;  /* 0x00014400010c7983 */ /* 0x000ea20000300800 */
[----:B-1----:R-:W-:Y:S02]  /*dc30*/  @P0 IMAD.MOV.U32 R6, RZ, RZ, R0 ;  /* 0x000000ffff060224 */ /* 0x002fe400078e0000 */
[----:B------:R-:W-:-:S05]  /*dc40*/  @P0 IMAD.MOV.U32 R7, RZ, RZ, R2 ;  /* 0x000000ffff070224 */ /* 0x000fca00078e0002 */
[----:B------:R-:W2:Y:S01]  /*dc50*/  @P0 LDG.E.U16 R77, desc[UR20][R6.64] ;  /* 0x00000014064d0981 */ /* 0x000ea2000c1e1500 */
[----:B------:R-:W-:-:S03]  /*dc60*/  IMAD R4, R11, UR11, RZ ;  /* 0x0000000b0b047c24 */ /* 0x000fc6000f8e02ff */
[----:B------:R-:W-:Y:S04]  /*dc70*/  STL [R1+0x354], R3 ;  /* 0x0003540301007387 */ /* 0x000fe80000100800 */
[----:B------:R-:W-:Y:S04]  /*dc80*/  STL [R1+0x690], R101 ;  /* 0x0006906501007387 */ /* 0x000fe80000100800 */
[----:B------:R-:W-:Y:S04]  /*dc90*/  STL [R1+0x374], R0 ;  /* 0x0003740001007387 */ /* 0x000fe80000100800 */
[----:B------:R0:W-:Y:S04]  /*dca0*/  STL [R1+0x350], R8 ;  /* 0x0003500801007387 */ /* 0x0001e80000100800 */
[----:B------:R1:W-:Y:S01]  /*dcb0*/  STL [R1+0x370], R2 ;  /* 0x0003700201007387 */ /* 0x0003e20000100800 */
[----:B------:R-:W-:-:S02]  /*dcc0*/  PRMT R76, RZ, 0x7610, R76 ;  /* 0x00007610ff4c7816 */ /* 0x000fc4000000004c */
[CC--:B0-----:R-:W-:Y:S02]  /*dcd0*/  LEA R8, P1, R5.reuse, R37.reuse, 0x1 ;  /* 0x0000002505087211 */ /* 0x0c1fe400078208ff */
[C---:B-1----:R-:W-:Y:S02]  /*dce0*/  LEA R2, P3, R4.reuse, R37, 0x1 ;  /* 0x0000002504027211 */ /* 0x042fe400078608ff */
[-C--:B------:R-:W-:Y:S02]  /*dcf0*/  LEA.HI.X.SX32 R5, R5, R36.reuse, 0x1, P1 ;  /* 0x0000002405057211 */ /* 0x080fe400008f0eff */
[----:B------:R-:W-:Y:S01]  /*dd00*/  LEA.HI.X.SX32 R3, R4, R36, 0x1, P3 ;  /* 0x0000002404037211 */ /* 0x000fe200018f0eff */
[----:B------:R-:W-:Y:S01]  /*dd10*/  @P0 IMAD.MOV.U32 R4, RZ, RZ, R8 ;  /* 0x000000ffff040224 */ /* 0x000fe200078e0008 */
[----:B------:R-:W-:-:S04]  /*dd20*/  PRMT R75, RZ, 0x7610, R75 ;  /* 0x00007610ff4b7816 */ /* 0x000fc8000000004b */
[----:B------:R0:W3:Y:S02]  /*dd30*/  @P0 LDG.E.U16 R76, desc[UR20][R4.64] ;  /* 0x00000014044c0981 */ /* 0x0000e4000c1e1500 */
[----:B0-----:R-:W-:Y:S02]  /*dd40*/  @P0 IMAD.MOV.U32 R4, RZ, RZ, R2 ;  /* 0x000000ffff040224 */ /* 0x001fe400078e0002 */
[----:B----4-:R-:W-:Y:S04]  /*dd50*/  STL [R1+0x688], R78 ;  /* 0x0006884e01007387 */ /* 0x010fe80000100800 */
[----:B--2---:R-:W-:Y:S04]  /*dd60*/  STL [R1+0x680], R77 ;  /* 0x0006804d01007387 */ /* 0x004fe80000100800 */
[----:B------:R-:W-:Y:S04]  /*dd70*/  STL [R1+0x394], R8 ;  /* 0x0003940801007387 */ /* 0x000fe80000100800 */
[----:B------:R-:W-:Y:S04]  /*dd80*/  STL [R1+0x3b4], R2 ;  /* 0x0003b40201007387 */ /* 0x000fe80000100800 */
[----:B------:R0:W-:Y:S02]  /*dd90*/  STL [R1+0x390], R5 ;  /* 0x0003900501007387 */ /* 0x0001e40000100800 */
[----:B0-----:R-:W-:-:S05]  /*dda0*/  @P0 IMAD.MOV.U32 R5, RZ, RZ, R3 ;  /* 0x000000ffff050224 */ /* 0x001fca00078e0003 */
[----:B------:R3:W2:Y:S01]  /*ddb0*/  @P0 LDG.E.U16 R75, desc[UR20][R4.64] ;  /* 0x00000014044b0981 */ /* 0x0006a2000c1e1500 */
[----:B------:R-:W-:-:S05]  /*ddc0*/  IMAD R6, R10, UR11, RZ ;  /* 0x0000000b0a067c24 */ /* 0x000fca000f8e02ff */
[----:B------:R-:W-:Y:S01]  /*ddd0*/  LEA R0, P1, R6, R37, 0x1 ;  /* 0x0000002506007211 */ /* 0x000fe200078208ff */
[----:B---3--:R-:W-:-:S03]  /*dde0*/  IMAD R4, R13, UR11, RZ ;  /* 0x0000000b0d047c24 */ /* 0x008fc6000f8e02ff */
[-C--:B------:R-:W-:Y:S01]  /*ddf0*/  LEA.HI.X.SX32 R2, R6, R36.reuse, 0x1, P1 ;  /* 0x0000002406027211 */ /* 0x080fe200008f0eff */
[----:B------:R-:W-:Y:S01]  /*de00*/  IMAD R5, R12, UR11, RZ ;  /* 0x0000000b0c057c24 */ /* 0x000fe2000f8e02ff */
[CC--:B------:R-:W-:Y:S01]  /*de10*/  LEA R12, P1, R4.reuse, R37.reuse, 0x1 ;  /* 0x00000025040c7211 */ /* 0x0c0fe200078208ff */
[----:B------:R0:W-:Y:S03]  /*de20*/  STL [R1+0x3b0], R3 ;  /* 0x0003b00301007387 */ /* 0x0001e60000100800 */
[-C--:B------:R-:W-:Y:S01]  /*de30*/  LEA.HI.X.SX32 R13, R4, R36.reuse, 0x1, P1 ;  /* 0x00000024040d7211 */ /* 0x080fe200008f0eff */
[----:B------:R-:W-:Y:S01]  /*de40*/  IMAD R6, R119, UR11, RZ ;  /* 0x0000000b77067c24 */ /* 0x000fe2000f8e02ff */
[----:B------:R-:W-:Y:S02]  /*de50*/  PRMT R73, RZ, 0x7610, R73 ;  /* 0x00007610ff497816 */ /* 0x000fe40000000049 */
[C---:B0-----:R-:W-:Y:S01]  /*de60*/  LEA R3, P3, R5.reuse, R37, 0x1 ;  /* 0x0000002505037211 */ /* 0x041fe200078608ff */
[----:B------:R-:W-:Y:S01]  /*de70*/  @P0 IMAD.MOV.U32 R4, RZ, RZ, R12 ;  /* 0x000000ffff040224 */ /* 0x000fe200078e000c */
[----:B------:R-:W-:Y:S02]  /*de80*/  STL [R1+0x67c], R76 ;  /* 0x00067c4c01007387 */ /* 0x000fe40000100800 */
[----:B------:R-:W-:Y:S01]  /*de90*/  LEA.HI.X.SX32 R7, R5, R36, 0x1, P3 ;  /* 0x0000002405077211 */ /* 0x000fe200018f0eff */
[----:B------:R-:W-:Y:S01]  /*dea0*/  @P0 IMAD.MOV.U32 R5, RZ, RZ, R13 ;  /* 0x000000ffff050224 */ /* 0x000fe200078e000d */
[----:B------:R0:W-:Y:S01]  /*deb0*/  STL [R1+0x3d4], R0 ;  /* 0x0003d40001007387 */ /* 0x0001e20000100800 */
[----:B------:R-:W-:Y:S01]  /*dec0*/  PRMT R74, RZ, 0x7610, R74 ;  /* 0x00007610ff4a7816 */ /* 0x000fe2000000004a */
[----:B------:R-:W-:-:S02]  /*ded0*/  @P0 IMAD.MOV.U32 R8, RZ, RZ, R0 ;  /* 0x000000ffff080224 */ /* 0x000fc400078e0000 */
[----:B------:R-:W3:Y:S01]  /*dee0*/  LDL.LU R11, [R1+0x338] ;  /* 0x00033800010b7983 */ /* 0x000ee20000300800 */
[----:B------:R-:W-:Y:S01]  /*def0*/  @P0 IMAD.MOV.U32 R9, RZ, RZ, R2 ;  /* 0x000000ffff090224 */ /* 0x000fe200078e0002 */
[----:B------:R-:W-:Y:S02]  /*df00*/  PRMT R72, RZ, 0x7610, R72 ;  /* 0x00007610ff487816 */ /* 0x000fe40000000048 */
[----:B------:R-:W4:Y:S01]  /*df10*/  LDL.LU R10, [R1+0x324] ;  /* 0x00032400010a7983 */ /* 0x000f220000300800 */
[----:B0-----:R-:W-:-:S03]  /*df20*/  LEA R0, P4, R6, R37, 0x1 ;  /* 0x0000002506007211 */ /* 0x001fc600078808ff */
[----:B------:R0:W3:Y:S01]  /*df30*/  @P0 LDG.E.U16 R73, desc[UR20][R4.64] ;  /* 0x0000001404490981 */ /* 0x0000e2000c1e1500 */
[----:B------:R-:W-:-:S03]  /*df40*/  PRMT R119, RZ, 0x7610, R119 ;  /* 0x00007610ff777816 */ /* 0x000fc60000000077 */
[----:B------:R-:W3:Y:S01]  /*df50*/  @P0 LDG.E.U16 R74, desc[UR20][R8.64] ;  /* 0x00000014084a0981 */ /* 0x000ee2000c1e1500 */
[----:B0-----:R-:W-:Y:S02]  /*df60*/  @P0 IMAD.MOV.U32 R4, RZ, RZ, R3 ;  /* 0x000000ffff040224 */ /* 0x001fe400078e0003 */
[----:B------:R-:W-:-:S05]  /*df70*/  @P0 IMAD.MOV.U32 R5, RZ, RZ, R7 ;  /* 0x000000ffff050224 */ /* 0x000fca00078e0007 */
[----:B------:R0:W4:Y:S02]  /*df80*/  @P0 LDG.E.U16 R72, desc[UR20][R4.64] ;  /* 0x0000001404480981 */ /* 0x000124000c1e1500 */
[----:B0-----:R-:W-:Y:S02]  /*df90*/  @P0 IMAD.MOV.U32 R4, RZ, RZ, R0 ;  /* 0x000000ffff040224 */ /* 0x001fe400078e0000 */
[----:B--2---:R-:W-:Y:S04]  /*dfa0*/  STL [R1+0x678], R75 ;  /* 0x0006784b01007387 */ /* 0x004fe80000100800 */
[----:B------:R0:W-:Y:S02]  /*dfb0*/  STL [R1+0x3d0], R2 ;  /* 0x0003d00201007387 */ /* 0x0001e40000100800 */
[----:B0-----:R-:W-:-:S05]  /*dfc0*/  LEA.HI.X.SX32 R2, R6, R36, 0x1, P4 ;  /* 0x0000002406027211 */ /* 0x001fca00020f0eff */
[----:B------:R-:W-:-:S05]  /*dfd0*/  @P0 IMAD.MOV.U32 R5, RZ, RZ, R2 ;  /* 0x000000ffff050224 */ /* 0x000fca00078e0002 */
[----:B------:R0:W2:Y:S04]  /*dfe0*/  @P0 LDG.E.U16 R119, desc[UR20][R4.64] ;  /* 0x0000001404770981 */ /* 0x0000a8000c1e1500 */
[----:B---3--:R-:W-:Y:S04]  /*dff0*/  STL [R1+0x670], R74 ;  /* 0x0006704a01007387 */ /* 0x008fe80000100800 */
[----:B------:R1:W-:Y:S04]  /*e000*/  STL [R1+0x3f4], R12 ;  /* 0x0003f40c01007387 */ /* 0x0003e80000100800 */
[----:B------:R-:W-:Y:S04]  /*e010*/  STL [R1+0x410], R3 ;  /* 0x0004100301007387 */ /* 0x000fe80000100800 */
[----:B------:R3:W-:Y:S04]  /*e020*/  STL [R1+0x3f0], R13 ;  /* 0x0003f00d01007387 */ /* 0x0007e80000100800 */
[----:B------:R-:W-:Y:S04]  /*e030*/  STL [R1+0x428], R0 ;  /* 0x0004280001007387 */ /* 0x000fe80000100800 */
[----:B------:R-:W-:Y:S04]  /*e040*/  STL [R1+0x40c], R7 ;  /* 0x00040c0701007387 */ /* 0x000fe80000100800 */
[----:B------:R-:W-:Y:S04]  /*e050*/  STL [R1+0x66c], R73 ;  /* 0x00066c4901007387 */ /* 0x000fe80000100800 */
[----:B------:R1:W-:Y:S04]  /*e060*/  STL [R1+0x424], R2 ;  /* 0x0004240201007387 */ /* 0x0003e80000100800 */
[----:B----4-:R-:W-:Y:S01]  /*e070*/  STL [R1+0x668], R72 ;  /* 0x0006684801007387 */ /* 0x010fe20000100800 */
[----:B0-----:R-:W-:-:S02]  /*e080*/  IMAD R5, R10, UR11, RZ ;  /* 0x0000000b0a057c24 */ /* 0x001fc4000f8e02ff */
[----:B------:R-:W-:Y:S01]  /*e090*/  IMAD R4, R11, UR11, RZ ;  /* 0x0000000b0b047c24 */ /* 0x000fe2000f8e02ff */
[----:B--2---:R-:W-:Y:S04]  /*e0a0*/  STL [R1+0x660], R119 ;  /* 0x0006607701007387 */ /* 0x004fe80000100800 */
[----:B------:R-:W2:Y:S04]  /*e0b0*/  LDL.LU R46, [R1+0x320] ;  /* 0x00032000012e7983 */ /* 0x000ea80000300800 */
[----:B------:R-:W4:Y:S04]  /*e0c0*/  LDL.LU R45, [R1+0x31c] ;  /* 0x00031c00012d7983 */ /* 0x000f280000300800 */
[----:B------:R-:W4:Y:S04]  /*e0d0*/  LDL.LU R44, [R1+0x318] ;  /* 0x00031800012c7983 */ /* 0x000f280000300800 */
[----:B------:R-:W4:Y:S04]  /*e0e0*/  LDL.LU R43, [R1+0x304] ;  /* 0x00030400012b7983 */ /* 0x000f280000300800 */
[----:B------:R-:W4:Y:S04]  /*e0f0*/  LDL.LU R10, [R1+0x300] ;  /* 0x00030000010a7983 */ /* 0x000f280000300800 */
[----:B------:R-:W4:Y:S04]  /*e100*/  LDL.LU R11, [R1+0x2fc] ;  /* 0x0002fc00010b7983 */ /* 0x000f280000300800 */
[----:B-1----:R-:W4:Y:S04]  /*e110*/  LDL.LU R12, [R1+0x2f8] ;  /* 0x0002f800010c7983 */ /* 0x002f280000300800 */
[----:B---3--:R-:W3:Y:S04]  /*e120*/  LDL.LU R13, [R1+0x2e4] ;  /* 0x0002e400010d7983 */ /* 0x008ee80000300800 */
[----:B------:R-:W3:Y:S04]  /*e130*/  LDL.LU R14, [R1+0x2e0] ;  /* 0x0002e000010e7983 */ /* 0x000ee80000300800 */
        /* <DEDUP_REMOVED lines=22> */
[----:B------:R-:W3:Y:S01]  /*e2a0*/  LDL.LU R39, [R1+0x224] ;  /* 0x0002240001277983 */ /* 0x000ee20000300800 */
[----:B------:R-:W-:-:S02]  /*e2b0*/  LEA R2, P4, R5, R37, 0x1 ;  /* 0x0000002505027211 */ /* 0x000fc400078808ff */
[-C--:B------:R-:W-:Y:S01]  /*e2c0*/  LEA R0, P6, R4, R37.reuse, 0x1 ;  /* 0x0000002504007211 */ /* 0x080fe200078c08ff */
[----:B--2---:R-:W-:Y:S02]  /*e2d0*/  IMAD R6, R46, UR11, RZ ;  /* 0x0000000b2e067c24 */ /* 0x004fe4000f8e02ff */
[----:B----4-:R-:W-:Y:S02]  /*e2e0*/  IMAD R7, R45, UR11, RZ ;  /* 0x0000000b2d077c24 */ /* 0x010fe4000f8e02ff */
[----:B------:R-:W-:Y:S02]  /*e2f0*/  IMAD R9, R43, UR11, RZ ;  /* 0x0000000b2b097c24 */ /* 0x000fe4000f8e02ff */
[----:B------:R-:W-:Y:S02]  /*e300*/  IMAD R8, R44, UR11, RZ ;  /* 0x0000000b2c087c24 */ /* 0x000fe4000f8e02ff */
[----:B---3--:R-:W-:Y:S02]  /*e310*/  IMAD R40, R42, UR11, RZ ;  /* 0x0000000b2a287c24 */ /* 0x008fe4000f8e02ff */
[----:B------:R-:W2:Y:S04]  /*e320*/  LDL.LU R42, [R1+0x220] ;  /* 0x00022000012a7983 */ /* 0x000ea80000300800 */
[----:B------:R-:W3:Y:S04]  /*e330*/  LDL.LU R43, [R1+0x21c] ;  /* 0x00021c00012b7983 */ /* 0x000ee80000300800 */
[----:B------:R-:W4:Y:S04]  /*e340*/  LDL.LU R44, [R1+0x218] ;  /* 0x00021800012c7983 */ /* 0x000f280000300800 */
[----:B------:R-:W2:Y:S04]  /*e350*/  LDL.LU R45, [R1+0x204] ;  /* 0x00020400012d7983 */ /* 0x000ea80000300800 */
        /* <DEDUP_REMOVED lines=21> */
[----:B------:R-:W2:Y:S01]  /*e4b0*/  LDL.LU R67, [R1+0x16c] ;  /* 0x00016c0001437983 */ /* 0x000ea20000300800 */
[----:B------:R-:W-:-:S03]  /*e4c0*/  LEA R116, P3, R6, R37, 0x1 ;  /* 0x0000002506747211 */ /* 0x000fc600078608ff */
[----:B------:R-:W2:Y:S01]  /*e4d0*/  LDL.LU R68, [R1+0x168] ;  /* 0x0001680001447983 */ /* 0x000ea20000300800 */
[----:B------:R-:W-:-:S03]  /*e4e0*/  LEA R98, P1, R7, R37, 0x1 ;  /* 0x0000002507627211 */ /* 0x000fc600078208ff */
[----:B------:R-:W2:Y:S04]  /*e4f0*/  LDL.LU R69, [R1+0x164] ;  /* 0x0001640001457983 */ /* 0x000ea80000300800 */
[----:B------:R-:W2:Y:S04]  /*e500*/  LDL.LU R70, [R1+0x150] ;  /* 0x0001500001467983 */ /* 0x000ea80000300800 */
[----:B------:R-:W2:Y:S04]  /*e510*/  LDL.LU R71, [R1+0x14c] ;  /* 0x00014c0001477983 */ /* 0x000ea80000300800 */
[----:B------:R0:W-:Y:S04]  /*e520*/  STL [R1+0x48], R2 ;  /* 0x0000480201007387 */ /* 0x0001e80000100800 */
[----:B------:R-:W-:Y:S04]  /*e530*/  STL [R1+0x430], R0 ;  /* 0x0004300001007387 */ /* 0x000fe80000100800 */
[----:B------:R1:W-:Y:S01]  /*e540*/  STL [R1+0x65c], R0 ;  /* 0x00065c0001007387 */ /* 0x0003e20000100800 */
[----:B0-----:R-:W-:-:S03]  /*e550*/  LEA.HI.X.SX32 R2, R4, R36, 0x1, P6 ;  /* 0x0000002404027211 */ /* 0x001fc600030f0eff */
[----:B------:R-:W-:Y:S01]  /*e560*/  STL [R1+0x50], R116 ;  /* 0x0000507401007387 */ /* 0x000fe20000100800 */
[----:B------:R-:W-:-:S03]  /*e570*/  LEA R89, P6, R8, R37, 0x1 ;  /* 0x0000002508597211 */ /* 0x000fc600078c08ff */
[----:B------:R-:W-:Y:S01]  /*e580*/  STL [R1+0x68], R98 ;  /* 0x0000686201007387 */ /* 0x000fe20000100800 */
[----:B-1----:R-:W-:-:S03]  /*e590*/  LEA.HI.X.SX32 R0, R5, R36, 0x1, P4 ;  /* 0x0000002405007211 */ /* 0x002fc600020f0eff */
[----:B------:R-:W-:Y:S01]  /*e5a0*/  STL [R1+0x700], R116 ;  /* 0x0007007401007387 */ /* 0x000fe20000100800 */
[----:B------:R-:W-:Y:S01]  /*e5b0*/  LEA R115, P4, R9, R37, 0x1 ;  /* 0x0000002509737211 */ /* 0x000fe200078808ff */
[----:B------:R-:W-:Y:S02]  /*e5c0*/  IMAD R11, R11, UR11, RZ ;  /* 0x0000000b0b0b7c24 */ /* 0x000fe4000f8e02ff */
[----:B------:R-:W-:Y:S01]  /*e5d0*/  STL [R1+0x70c], R5 ;  /* 0x00070c0501007387 */ /* 0x000fe20000100800 */
[----:B------:R-:W-:-:S03]  /*e5e0*/  IMAD R10, R10, UR11, RZ ;  /* 0x0000000b0a0a7c24 */ /* 0x000fc6000f8e02ff */
[----:B------:R0:W-:Y:S01]  /*e5f0*/  STL [R1+0x44], R0 ;  /* 0x0000440001007387 */ /* 0x0001e20000100800 */
[----:B------:R-:W-:-:S03]  /*e600*/  LEA.HI.X.SX32 R3, R7, R36, 0x1, P1 ;  /* 0x0000002407037211 */ /* 0x000fc600008f0eff */
[----:B------:R-:W-:Y:S04]  /*e610*/  STL [R1+0x42c], R2 ;  /* 0x00042c0201007387 */ /* 0x000fe80000100800 */
[----:B------:R-:W-:Y:S01]  /*e620*/  STL [R1+0x70], R89 ;  /* 0x0000705901007387 */ /* 0x000fe20000100800 */
[----:B0-----:R-:W-:-:S03]  /*e630*/  LEA.HI.X.SX32 R0, R6, R36, 0x1, P3 ;  /* 0x0000002406007211 */ /* 0x001fc600018f0eff */
[----:B------:R-:W-:Y:S01]  /*e640*/  STL [R1+0x714], R89 ;  /* 0x0007145901007387 */ /* 0x000fe20000100800 */
[----:B------:R-:W-:-:S03]  /*e650*/  LEA R114, P3, R10, R37, 0x1 ;  /* 0x000000250a727211 */ /* 0x000fc600078608ff */
[----:B------:R-:W-:Y:S04]  /*e660*/  STL [R1+0x88], R115 ;  /* 0x0000887301007387 */ /* 0x000fe80000100800 */
[----:B------:R0:W-:Y:S04]  /*e670*/  STL [R1+0x664], R2 ;  /* 0x0006640201007387 */ /* 0x0001e80000100800 */
[----:B------:R1:W-:Y:S01]  /*e680*/  STL [R1+0x4c], R0 ;  /* 0x00004c0001007387 */ /* 0x0003e20000100800 */
[----:B0-----:R-:W-:-:S03]  /*e690*/  LEA R2, P1, R11, R37, 0x1 ;  /* 0x000000250b027211 */ /* 0x001fc600078208ff */
[----:B------:R-:W-:Y:S01]  /*e6a0*/  STL [R1+0x64], R3 ;  /* 0x0000640301007387 */ /* 0x000fe20000100800 */
[----:B-1----:R-:W-:-:S03]  /*e6b0*/  LEA.HI.X.SX32 R0, R8, R36, 0x1, P6 ;  /* 0x0000002408007211 */ /* 0x002fc600030f0eff */
[----:B------:R-:W-:Y:S01]  /*e6c0*/  STL [R1+0x724], R8 ;  /* 0x0007240801007387 */ /* 0x000fe20000100800 */
[----:B------:R-:W-:-:S03]  /*e6d0*/  IMAD R13, R13, UR11, RZ ;  /* 0x0000000b0d0d7c24 */ /* 0x000fc6000f8e02ff */
[----:B------:R-:W-:Y:S01]  /*e6e0*/  STL [R1+0xa8], R2 ;  /* 0x0000a80201007387 */ /* 0x000fe20000100800 */
[----:B------:R-:W-:-:S03]  /*e6f0*/  IMAD R12, R12, UR11, RZ ;  /* 0x0000000b0c0c7c24 */ /* 0x000fc6000f8e02ff */
[----:B------:R-:W-:Y:S04]  /*e700*/  STL [R1+0x90], R114 ;  /* 0x0000907201007387 */ /* 0x000fe80000100800 */
[----:B------:R0:W-:Y:S01]  /*e710*/  STL [R1+0x6c], R0 ;  /* 0x00006c0001007387 */ /* 0x0001e20000100800 */
[----:B------:R-:W-:-:S03]  /*e720*/  LEA R87, P6, R12, R37, 0x1 ;  /* 0x000000250c577211 */ /* 0x000fc600078c08ff */
[----:B------:R-:W-:Y:S01]  /*e730*/  STL [R1+0x71c], R114 ;  /* 0x00071c7201007387 */ /* 0x000fe20000100800 */
[----:B0-----:R-:W-:-:S03]  /*e740*/  LEA.HI.X.SX32 R0, R9, R36, 0x1, P4 ;  /* 0x0000002409007211 */ /* 0x001fc600020f0eff */
[----:B------:R-:W-:Y:S01]  /*e750*/  STL [R1+0x72c], R9 ;  /* 0x00072c0901007387 */ /* 0x000fe20000100800 */
[----:B------:R-:W-:-:S03]  /*e760*/  LEA R2, P4, R13, R37, 0x1 ;  /* 0x000000250d027211 */ /* 0x000fc600078808ff */
[----:B------:R0:W-:Y:S04]  /*e770*/  STL [R1+0x84], R0 ;  /* 0x0000840001007387 */ /* 0x0001e80000100800 */
[----:B------:R-:W-:Y:S01]  /*e780*/  STL [R1+0x734], R10 ;  /* 0x0007340a01007387 */ /* 0x000fe20000100800 */
[----:B0-----:R-:W-:-:S03]  /*e790*/  LEA.HI.X.SX32 R0, R10, R36, 0x1, P3 ;  /* 0x000000240a007211 */ /* 0x001fc600018f0eff */
[----:B------:R-:W-:Y:S01]  /*e7a0*/  STL [R1+0xc8], R2 ;  /* 0x0000c80201007387 */ /* 0x000fe20000100800 */
[----:B------:R-:W-:-:S03]  /*e7b0*/  IMAD R14, R14, UR11, RZ ;  /* 0x0000000b0e0e7c24 */ /* 0x000fc6000f8e02ff */
[----:B------:R-:W-:Y:S04]  /*e7c0*/  STL [R1+0xb0], R87 ;  /* 0x0000b05701007387 */ /* 0x000fe80000100800 */
[----:B------:R0:W-:Y:S01]  /*e7d0*/  STL [R1+0x8c], R0 ;  /* 0x00008c0001007387 */ /* 0x0001e20000100800 */
[----:B------:R-:W-:Y:S01]  /*e7e0*/  IMAD R15, R15, UR11, RZ ;  /* 0x0000000b0f0f7c24 */ /* 0x000fe2000f8e02ff */
[----:B------:R-:W-:Y:S02]  /*e7f0*/  LEA R113, P3, R14, R37, 0x1 ;  /* 0x000000250e717211 */ /* 0x000fe400078608ff */
[----:B------:R-:W-:Y:S01]  /*e800*/  STL [R1+0x73c], R87 ;  /* 0x00073c5701007387 */ /* 0x000fe20000100800 */
[----:B0-----:R-:W-:-:S03]  /*e810*/  LEA.HI.X.SX32 R0, R11, R36, 0x1, P1 ;  /* 0x000000240b007211 */ /* 0x001fc600008f0eff */
[----:B------:R-:W-:Y:S04]  /*e820*/  STL [R1+0x744], R11 ;  /* 0x0007440b01007387 */ /* 0x000fe80000100800 */
[----:B------:R0:W-:Y:S01]  /*e830*/  STL [R1+0xa4], R0 ;  /* 0x0000a40001007387 */ /* 0x0001e20000100800 */
[----:B------:R-:W-:-:S03]  /*e840*/  LEA R97, P1, R15, R37, 0x1 ;  /* 0x000000250f617211 */ /* 0x000fc600078208ff */
[----:B------:R-:W-:Y:S01]  /*e850*/  STL [R1+0x748], R12 ;  /* 0x0007480c01007387 */ /* 0x000fe20000100800 */
[----:B0-----:R-:W-:-:S03]  /*e860*/  LEA.HI.X.SX32 R0, R12, R36, 0x1, P6 ;  /* 0x000000240c007211 */ /* 0x001fc600030f0eff */
[----:B------:R-:W-:Y:S01]  /*e870*/  STL [R1+0xd0], R113 ;  /* 0x0000d07101007387 */ /* 0x000fe20000100800 */
[----:B------:R-:W-:-:S03]  /*e880*/  IMAD R16, R16, UR11, RZ ;  /* 0x0000000b10107c24 */ /* 0x000fc6000f8e02ff */
[----:B------:R0:W-:Y:S01]  /*e890*/  STL [R1+0xac], R0 ;  /* 0x0000ac0001007387 */ /* 0x0001e20000100800 */
[----:B------:R-:W-:-:S03]  /*e8a0*/  IMAD R17, R17, UR11, RZ ;  /* 0x0000000b11117c24 */ /* 0x000fc6000f8e02ff */
[----:B------:R-:W-:Y:S01]  /*e8b0*/  STL [R1+0xe8], R97 ;  /* 0x0000e86101007387 */ /* 0x000fe20000100800 */
[-C--:B------:R-:W-:Y:S02]  /*e8c0*/  LEA R86, P6, R16, R37.reuse, 0x1 ;  /* 0x0000002510567211 */ /* 0x080fe400078c08ff */
[----:B0-----:R-:W-:Y:S01]  /*e8d0*/  LEA.HI.X.SX32 R0, R13, R36, 0x1, P4 ;  /* 0x000000240d007211 */ /* 0x001fe200020f0eff */
[----:B------:R-:W-:Y:S04]  /*e8e0*/  STL [R1+0x74c], R113 ;  /* 0x00074c7101007387 */ /* 0x000fe80000100800 */
[----:B------:R-:W-:Y:S04]  /*e8f0*/  STL [R1+0x754], R13 ;  /* 0x0007540d01007387 */ /* 0x000fe80000100800 */
[----:B------:R0:W-:Y:S01]  /*e900*/  STL [R1+0xc4], R0 ;  /* 0x0000c40001007387 */ /* 0x0001e20000100800 */
[----:B------:R-:W-:Y:S01]  /*e910*/  LEA R112, P4, R17, R37, 0x1 ;  /* 0x0000002511707211 */ /* 0x000fe200078808ff */
[----:B------:R-:W-:-:S02]  /*e920*/  IMAD R19, R19, UR11, RZ ;  /* 0x0000000b13137c24 */ /* 0x000fc4000f8e02ff */
[----:B------:R-:W-:Y:S01]  /*e930*/  STL [R1+0x758], R14 ;  /* 0x0007580e01007387 */ /* 0x000fe20000100800 */
[----:B0-----:R-:W-:-:S03]  /*e940*/  LEA.HI.X.SX32 R0, R14, R36, 0x1, P3 ;  /* 0x000000240e007211 */ /* 0x001fc600018f0eff */
[----:B------:R-:W-:Y:S01]  /*e950*/  STL [R1+0xf0], R86 ;  /* 0x0000f05601007387 */ /* 0x000fe20000100800 */
[----:B------:R-:W-:-:S03]  /*e960*/  IMAD R18, R18, UR11, RZ ;  /* 0x0000000b12127c24 */ /* 0x000fc6000f8e02ff */
[----:B------:R0:W-:Y:S04]  /*e970*/  STL [R1+0xcc], R0 ;  /* 0x0000cc0001007387 */ /* 0x0001e80000100800 */
[----:B------:R-:W-:Y:S01]  /*e980*/  STL [R1+0x108], R112 ;  /* 0x0001087001007387 */ /* 0x000fe20000100800 */
[-C--:B------:R-:W-:Y:S02]  /*e990*/  LEA R111, P3, R18, R37.reuse, 0x1 ;  /* 0x00000025126f7211 */ /* 0x080fe400078608ff */
[----:B0-----:R-:W-:Y:S01]  /*e9a0*/  LEA.HI.X.SX32 R0, R15, R36, 0x1, P1 ;  /* 0x000000240f007211 */ /* 0x001fe200008f0eff */
[----:B------:R-:W-:Y:S01]  /*e9b0*/  STL [R1+0x75c], R86 ;  /* 0x00075c5601007387 */ /* 0x000fe20000100800 */
[----:B------:R-:W-:-:S03]  /*e9c0*/  LEA R2, P1, R19, R37, 0x1 ;  /* 0x0000002513027211 */ /* 0x000fc600078208ff */
[----:B------:R-:W-:Y:S04]  /*e9d0*/  STL [R1+0x764], R15 ;  /* 0x0007640f01007387 */ /* 0x000fe80000100800 */
        /* <DEDUP_REMOVED lines=13> */
[----:B------:R-:W-:Y:S01]  /*eab0*/  LEA R96, P4, R21, R37, 0x1 ;  /* 0x0000002515607211 */ /* 0x000fe200078808ff */
[----:B------:R-:W-:Y:S02]  /*eac0*/  IMAD R23, R23, UR11, RZ ;  /* 0x0000000b17177c24 */ /* 0x000fe4000f8e02ff */
        /* <DEDUP_REMOVED lines=9> */
[----:B------:R-:W-:Y:S01]  /*eb60*/  LEA R2, P1, R23, R37, 0x1 ;  /* 0x0000002517027211 */ /* 0x000fe200078208ff */
[----:B------:R-:W-:-:S02]  /*eb70*/  IMAD R24, R24, UR11, RZ ;  /* 0x0000000b18187c24 */ /* 0x000fc4000f8e02ff */
[----:B------:R-:W-:Y:S04]  /*eb80*/  STL [R1+0x784], R19 ;  /* 0x0007841301007387 */ /* 0x000fe80000100800 */
[----:B------:R0:W-:Y:S01]  /*eb90*/  STL [R1+0x124], R0 ;  /* 0x0001240001007387 */ /* 0x0001e20000100800 */
[----:B------:R-:W-:-:S03]  /*eba0*/  IMAD R25, R25, UR11, RZ ;  /* 0x0000000b19197c24 */ /* 0x000fc6000f8e02ff */
[----:B------:R-:W-:Y:S01]  /*ebb0*/  STL [R1+0x788], R20 ;  /* 0x0007881401007387 */ /* 0x000fe20000100800 */
[----:B------:R-:W-:Y:S01]  /*ebc0*/  IMAD R26, R26, UR11, RZ ;  /* 0x0000000b1a1a7c24 */ /* 0x000fe2000f8e02ff */
[----:B0-----:R-:W-:Y:S02]  /*ebd0*/  LEA.HI.X.SX32 R0, R20, R36, 0x1, P6 ;  /* 0x0000002414007211 */ /* 0x001fe400030f0eff */
[----:B------:R0:W-:Y:S01]  /*ebe0*/  STL [R1+0x168], R2 ;  /* 0x0001680201007387 */ /* 0x0001e20000100800 */
[----:B------:R-:W-:-:S03]  /*ebf0*/  LEA R84, P6, R24, R37, 0x1 ;  /* 0x0000002518547211 */ /* 0x000fc600078c08ff */
[----:B------:R-:W-:Y:S04]  /*ec00*/  STL [R1+0x150], R110 ;  /* 0x0001506e01007387 */ /* 0x000fe80000100800 */
[----:B------:R1:W-:Y:S01]  /*ec10*/  STL [R1+0x12c], R0 ;  /* 0x00012c0001007387 */ /* 0x0003e20000100800 */
[-C--:B0-----:R-:W-:Y:S01]  /*ec20*/  LEA.HI.X.SX32 R2, R21, R36.reuse, 0x1, P4 ;  /* 0x0000002415027211 */ /* 0x081fe200020f0eff */
[----:B------:R-:W-:Y:S01]  /*ec30*/  IMAD R27, R27, UR11, RZ ;  /* 0x0000000b1b1b7c24 */ /* 0x000fe2000f8e02ff */
[----:B------:R-:W-:Y:S01]  /*ec40*/  LEA R109, P4, R25, R37, 0x1 ;  /* 0x00000025196d7211 */ /* 0x000fe200078808ff */
[----:B------:R-:W-:Y:S02]  /*ec50*/  IMAD R28, R28, UR11, RZ ;  /* 0x0000000b1c1c7c24 */ /* 0x000fe4000f8e02ff */
[----:B------:R-:W-:Y:S01]  /*ec60*/  STL [R1+0x144], R2 ;  /* 0x0001440201007387 */ /* 0x000fe20000100800 */
[----:B-1----:R-:W-:-:S03]  /*ec70*/  LEA.HI.X.SX32 R0, R22, R36, 0x1, P3 ;  /* 0x0000002416007211 */ /* 0x002fc600018f0eff */
[----:B------:R-:W-:Y:S01]  /*ec80*/  STL [R1+0x170], R84 ;  /* 0x0001705401007387 */ /* 0x000fe20000100800 */
[-C--:B------:R-:W-:Y:S02]  /*ec90*/  LEA R108, P3, R26, R37.reuse, 0x1 ;  /* 0x000000251a6c7211 */ /* 0x080fe400078608ff */
[-C--:B------:R-:W-:Y:S01]  /*eca0*/  LEA.HI.X.SX32 R20, R23, R36.reuse, 0x1, P1 ;  /* 0x0000002417147211 */ /* 0x080fe200008f0eff */
[----:B------:R0:W-:Y:S01]  /*ecb0*/  STL [R1+0x14c], R0 ;  /* 0x00014c0001007387 */ /* 0x0001e20000100800 */
[----:B------:R-:W-:Y:S01]  /*ecc0*/  LEA R18, P1, R27, R37, 0x1 ;  /* 0x000000251b127211 */ /* 0x000fe200078208ff */
[----:B------:R-:W-:Y:S02]  /*ecd0*/  IMAD R29, R29, UR11, RZ ;  /* 0x0000000b1d1d7c24 */ /* 0x000fe4000f8e02ff */
[----:B------:R-:W-:Y:S01]  /*ece0*/  STL [R1+0x188], R109 ;  /* 0x0001886d01007387 */ /* 0x000fe20000100800 */
[----:B------:R-:W-:Y:S01]  /*ecf0*/  IMAD R30, R30, UR11, RZ ;  /* 0x0000000b1e1e7c24 */ /* 0x000fe2000f8e02ff */
[----:B0-----:R-:W-:-:S02]  /*ed00*/  LEA.HI.X.SX32 R0, R24, R36, 0x1, P6 ;  /* 0x0000002418007211 */ /* 0x001fc400030f0eff */
[----:B------:R-:W-:Y:S01]  /*ed10*/  STL [R1+0x1a4], R108 ;  /* 0x0001a46c01007387 */ /* 0x000fe20000100800 */
[-C--:B------:R-:W-:Y:S02]  /*ed20*/  LEA R83, P6, R28, R37.reuse, 0x1 ;  /* 0x000000251c537211 */ /* 0x080fe400078c08ff */
[----:B------:R-:W-:Y:S01]  /*ed30*/  LEA.HI.X.SX32 R19, R25, R36, 0x1, P4 ;  /* 0x0000002419137211 */ /* 0x000fe200020f0eff */
[----:B------:R-:W-:Y:S04]  /*ed40*/  STL [R1+0x164], R20 ;  /* 0x0001641401007387 */ /* 0x000fe80000100800 */
[----:B------:R0:W-:Y:S01]  /*ed50*/  STL [R1+0x16c], R0 ;  /* 0x00016c0001007387 */ /* 0x0001e20000100800 */
[----:B------:R-:W-:Y:S01]  /*ed60*/  LEA R95, P4, R29, R37, 0x1 ;  /* 0x000000251d5f7211 */ /* 0x000fe200078808ff */
[----:B------:R-:W-:-:S02]  /*ed70*/  IMAD R31, R31, UR11, RZ ;  /* 0x0000000b1f1f7c24 */ /* 0x000fc4000f8e02ff */
[----:B------:R-:W-:Y:S01]  /*ed80*/  STL [R1+0x1bc], R18 ;  /* 0x0001bc1201007387 */ /* 0x000fe20000100800 */
[----:B------:R-:W-:Y:S01]  /*ed90*/  IMAD R32, R32, UR11, RZ ;  /* 0x0000000b20207c24 */ /* 0x000fe2000f8e02ff */
[-C--:B0-----:R-:W-:Y:S02]  /*eda0*/  LEA.HI.X.SX32 R0, R26, R36.reuse, 0x1, P3 ;  /* 0x000000241a007211 */ /* 0x081fe400018f0eff */
        /* <DEDUP_REMOVED lines=18> */
[-C--:B------:R-:W-:Y:S02]  /*eed0*/  LEA.HI.X.SX32 R111, R31, R36.reuse, 0x1, P1 ;  /* 0x000000241f6f7211 */ /* 0x080fe400008f0eff */
[----:B0-----:R-:W-:Y:S01]  /*eee0*/  LEA.HI.X.SX32 R0, R30, R36, 0x1, P3 ;  /* 0x000000241e007211 */ /* 0x001fe200018f0eff */
[----:B------:R-:W-:Y:S01]  /*eef0*/  STL [R1+0x204], R82 ;  /* 0x0002045201007387 */ /* 0x000fe20000100800 */
[----:B------:R-:W-:-:S03]  /*ef00*/  LEA R105, P3, R34, R37, 0x1 ;  /* 0x0000002522697211 */ /* 0x000fc600078608ff */
[----:B------:R-:W-:Y:S04]  /*ef10*/  STL [R1+0x1d8], R17 ;  /* 0x0001d81101007387 */ /* 0x000fe80000100800 */
[----:B------:R0:W-:Y:S01]  /*ef20*/  STL [R1+0x1e0], R0 ;  /* 0x0001e00001007387 */ /* 0x0001e20000100800 */
[----:B------:R-:W-:Y:S01]  /*ef30*/  LEA R14, P1, R35, R37, 0x1 ;  /* 0x00000025230e7211 */ /* 0x000fe200078208ff */
[----:B------:R-:W-:Y:S02]  /*ef40*/  IMAD R41, R39, UR11, RZ ;  /* 0x0000000b27297c24 */ /* 0x000fe4000f8e02ff */
[----:B------:R-:W-:Y:S01]  /*ef50*/  STL [R1+0x21c], R106 ;  /* 0x00021c6a01007387 */ /* 0x000fe20000100800 */
[----:B--2---:R-:W-:Y:S01]  /*ef60*/  IMAD R42, R42, UR11, RZ ;  /* 0x0000000b2a2a7c24 */ /* 0x004fe2000f8e02ff */
[----:B0-----:R-:W-:-:S02]  /*ef70*/  LEA.HI.X.SX32 R0, R32, R36, 0x1, P6 ;  /* 0x0000002420007211 */ /* 0x001fc400030f0eff */
[----:B------:R-:W-:Y:S01]  /*ef80*/  STL [R1+0x224], R105 ;  /* 0x0002246901007387 */ /* 0x000fe20000100800 */
[-C--:B------:R-:W-:Y:S02]  /*ef90*/  LEA R81, P6, R40, R37.reuse, 0x1 ;  /* 0x0000002528517211 */ /* 0x080fe400078c08ff */
[----:B------:R-:W-:Y:S01]  /*efa0*/  LEA.HI.X.SX32 R15, R33, R36, 0x1, P4 ;  /* 0x00000024210f7211 */ /* 0x000fe200020f0eff */
[----:B------:R-:W-:Y:S04]  /*efb0*/  STL [R1+0x1f8], R111 ;  /* 0x0001f86f01007387 */ /* 0x000fe80000100800 */
[----:B------:R0:W-:Y:S01]  /*efc0*/  STL [R1+0x200], R0 ;  /* 0x0002000001007387 */ /* 0x0001e20000100800 */
[----:B------:R-:W-:Y:S01]  /*efd0*/  LEA R94, P4, R41, R37, 0x1 ;  /* 0x00000025295e7211 */ /* 0x000fe200078808ff */
[----:B---3--:R-:W-:-:S02]  /*efe0*/  IMAD R43, R43, UR11, RZ ;  /* 0x0000000b2b2b7c24 */ /* 0x008fc4000f8e02ff */
[----:B------:R-:W-:Y:S01]  /*eff0*/  STL [R1+0x23c], R14 ;  /* 0x00023c0e01007387 */ /* 0x000fe20000100800 */
[-C--:B------:R-:W-:Y:S02]  /*f000*/  LEA.HI.X.SX32 R86, R35, R36.reuse, 0x1, P1 ;  /* 0x0000002423567211 */ /* 0x080fe400008f0eff */
[----:B0-----:R-:W-:Y:S01]  /*f010*/  LEA.HI.X.SX32 R0, R34, R36, 0x1, P3 ;  /* 0x0000002422007211 */ /* 0x001fe200018f0eff */
[----:B------:R-:W-:Y:S01]  /*f020*/  STL [R1+0x244], R81 ;  /* 0x0002445101007387 */ /* 0x000fe20000100800 */
[----:B------:R-:W-:-:S03]  /*f030*/  LEA R104, P3, R42, R37, 0x1 ;  /* 0x000000252a687211 */ /* 0x000fc600078608ff */
[----:B------:R-:W-:Y:S04]  /*f040*/  STL [R1+0x218], R15 ;  /* 0x0002180f01007387 */ /* 0x000fe80000100800 */
[----:B------:R0:W-:Y:S01]  /*f050*/  STL [R1+0x220], R0 ;  /* 0x0002200001007387 */ /* 0x0001e20000100800 */
[----:B----4-:R-:W-:Y:S01]  /*f060*/  IMAD R44, R44, UR11, RZ ;  /* 0x0000000b2c2c7c24 */ /* 0x010fe2000f8e02ff */
[----:B------:R-:W-:Y:S02]  /*f070*/  LEA R12, P1, R43, R37, 0x1 ;  /* 0x000000252b0c7211 */ /* 0x000fe400078208ff */
[----:B------:R-:W-:Y:S01]  /*f080*/  STL [R1+0x25c], R94 ;  /* 0x00025c5e01007387 */ /* 0x000fe20000100800 */
[-C--:B------:R-:W-:Y:S02]  /*f090*/  LEA.HI.X.SX32 R13, R41, R36.reuse, 0x1, P4 ;  /* 0x00000024290d7211 */ /* 0x080fe400020f0eff */
[----:B0-----:R-:W-:Y:S01]  /*f0a0*/  LEA.HI.X.SX32 R0, R40, R36, 0x1, P6 ;  /* 0x0000002428007211 */ /* 0x001fe200030f0eff */
[----:B------:R-:W-:Y:S01]  /*f0b0*/  STL [R1+0x264], R104 ;  /* 0x0002646801007387 */ /* 0x000fe20000100800 */
[----:B------:R-:W-:-:S03]  /*f0c0*/  IMAD R45, R45, UR11, RZ ;  /* 0x0000000b2d2d7c24 */ /* 0x000fc6000f8e02ff */
[----:B------:R-:W-:Y:S01]  /*f0d0*/  STL [R1+0x238], R86 ;  /* 0x0002385601007387 */ /* 0x000fe20000100800 */
[----:B------:R-:W-:-:S03]  /*f0e0*/  LEA.HI.X.SX32 R113, R43, R36, 0x1, P1 ;  /* 0x000000242b717211 */ /* 0x000fc600008f0eff */
[----:B------:R0:W-:Y:S01]  /*f0f0*/  STL [R1+0x240], R0 ;  /* 0x0002400001007387 */ /* 0x0001e20000100800 */
[----:B------:R-:W-:Y:S01]  /*f100*/  LEA R80, P1, R44, R37, 0x1 ;  /* 0x000000252c507211 */ /* 0x000fe200078208ff */
[----:B------:R-:W-:Y:S02]  /*f110*/  IMAD R46, R46, UR11, RZ ;  /* 0x0000000b2e2e7c24 */ /* 0x000fe4000f8e02ff */
[----:B------:R-:W-:Y:S01]  /*f120*/  STL [R1+0x27c], R12 ;  /* 0x00027c0c01007387 */ /* 0x000fe20000100800 */
[----:B0-----:R-:W-:-:S03]  /*f130*/  LEA.HI.X.SX32 R0, R42, R36, 0x1, P3 ;  /* 0x000000242a007211 */ /* 0x001fc600018f0eff */
[----:B------:R-:W-:Y:S01]  /*f140*/  STL [R1+0x674], R41 ;  /* 0x0006742901007387 */ /* 0x000fe20000100800 */
[----:B------:R-:W-:-:S03]  /*f150*/  LEA R103, P3, R45, R37, 0x1 ;  /* 0x000000252d677211 */ /* 0x000fc600078608ff */
[----:B------:R-:W-:Y:S01]  /*f160*/  STL [R1+0x258], R13 ;  /* 0x0002580d01007387 */ /* 0x000fe20000100800 */
[----:B------:R-:W-:-:S03]  /*f170*/  IMAD R47, R47, UR11, RZ ;  /* 0x0000000b2f2f7c24 */ /* 0x000fc6000f8e02ff */
[----:B------:R0:W-:Y:S01]  /*f180*/  STL [R1+0x260], R0 ;  /* 0x0002600001007387 */ /* 0x0001e20000100800 */
[----:B------:R-:W-:Y:S01]  /*f190*/  LEA R102, P4, R46, R37, 0x1 ;  /* 0x000000252e667211 */ /* 0x000fe200078808ff */
[----:B------:R-:W-:Y:S02]  /*f1a0*/  IMAD R48, R48, UR11, RZ ;  /* 0x0000000b30307c24 */ /* 0x000fe4000f8e02ff */
[----:B------:R-:W-:Y:S01]  /*f1b0*/  STL [R1+0x278], R113 ;  /* 0x0002787101007387 */ /* 0x000fe20000100800 */
[-C--:B------:R-:W-:Y:S02]  /*f1c0*/  LEA.HI.X.SX32 R11, R45, R36.reuse, 0x1, P3 ;  /* 0x000000242d0b7211 */ /* 0x080fe400018f0eff */
[----:B0-----:R-:W-:Y:S01]  /*f1d0*/  LEA.HI.X.SX32 R0, R44, R36, 0x1, P1 ;  /* 0x000000242c007211 */ /* 0x001fe200008f0eff */
[----:B------:R-:W-:Y:S01]  /*f1e0*/  STL [R1+0x284], R80 ;  /* 0x0002845001007387 */ /* 0x000fe20000100800 */
[----:B------:R-:W-:-:S03]  /*f1f0*/  IMAD R49, R49, UR11, RZ ;  /* 0x0000000b31317c24 */ /* 0x000fc6000f8e02ff */
[----:B------:R-:W-:Y:S01]  /*f200*/  STL [R1+0x29c], R103 ;  /* 0x00029c6701007387 */ /* 0x000fe20000100800 */
[----:B------:R-:W-:-:S03]  /*f210*/  LEA R125, P1, R47, R37, 0x1 ;  /* 0x000000252f7d7211 */ /* 0x000fc600078208ff */
[----:B------:R0:W-:Y:S01]  /*f220*/  STL [R1+0x280], R0 ;  /* 0x0002800001007387 */ /* 0x0001e20000100800 */
[----:B------:R-:W-:Y:S01]  /*f230*/  IMAD R50, R50, UR11, RZ ;  /* 0x0000000b32327c24 */ /* 0x000fe2000f8e02ff */
[----:B------:R-:W-:Y:S02]  /*f240*/  LEA R79, P3, R48, R37, 0x1 ;  /* 0x00000025304f7211 */ /* 0x000fe400078608ff */
[----:B------:R-:W-:Y:S01]  /*f250*/  STL [R1+0x684], R44 ;  /* 0x0006842c01007387 */ /* 0x000fe20000100800 */
[----:B------:R-:W-:-:S03]  /*f260*/  IMAD R51, R51, UR11, RZ ;  /* 0x0000000b33337c24 */ /* 0x000fc6000f8e02ff */
[----:B------:R-:W-:Y:S01]  /*f270*/  STL [R1+0x2a4], R102 ;  /* 0x0002a46601007387 */ /* 0x000fe20000100800 */
[----:B0-----:R-:W-:-:S03]  /*f280*/  LEA.HI.X.SX32 R0, R46, R36, 0x1, P4 ;  /* 0x000000242e007211 */ /* 0x001fc600020f0eff */
[----:B------:R-:W-:Y:S01]  /*f290*/  STL [R1+0x68c], R45 ;  /* 0x00068c2d01007387 */ /* 0x000fe20000100800 */
[----:B------:R-:W-:Y:S01]  /*f2a0*/  LEA R93, P4, R49, R37, 0x1 ;  /* 0x00000025315d7211 */ /* 0x000fe200078808ff */
[----:B------:R-:W-:Y:S02]  /*f2b0*/  IMAD R52, R52, UR11, RZ ;  /* 0x0000000b34347c24 */ /* 0x000fe4000f8e02ff */
[----:B------:R-:W-:Y:S01]  /*f2c0*/  STL [R1+0x298], R11 ;  /* 0x0002980b01007387 */ /* 0x000fe20000100800 */
[----:B------:R-:W-:-:S03]  /*f2d0*/  LEA.HI.X.SX32 R87, R47, R36, 0x1, P1 ;  /* 0x000000242f577211 */ /* 0x000fc600008f0eff */
[----:B------:R-:W-:Y:S01]  /*f2e0*/  STL [R1+0x694], R46 ;  /* 0x0006942e01007387 */ /* 0x000fe20000100800 */
[----:B------:R-:W-:-:S03]  /*f2f0*/  LEA R101, P1, R50, R37, 0x1 ;  /* 0x0000002532657211 */ /* 0x000fc600078208ff */
[----:B------:R0:W-:Y:S01]  /*f300*/  STL [R1+0x2a0], R0 ;  /* 0x0002a00001007387 */ /* 0x0001e20000100800 */
[-C--:B------:R-:W-:Y:S01]  /*f310*/  LEA.HI.X.SX32 R10, R49, R36.reuse, 0x1, P4 ;  /* 0x00000024310a7211 */ /* 0x080fe200020f0eff */
[----:B------:R-:W-:Y:S02]  /*f320*/  IMAD R53, R53, UR11, RZ ;  /* 0x0000000b35357c24 */ /* 0x000fe4000f8e02ff */
[----:B------:R-:W-:Y:S01]  /*f330*/  STL [R1+0x2bc], R125 ;  /* 0x0002bc7d01007387 */ /* 0x000fe20000100800 */
[----:B------:R-:W-:Y:S01]  /*f340*/  IMAD R54, R54, UR11, RZ ;  /* 0x0000000b36367c24 */ /* 0x000fe2000f8e02ff */
[-C--:B------:R-:W-:Y:S02]  /*f350*/  LEA R78, P4, R52, R37.reuse, 0x1 ;  /* 0x00000025344e7211 */ /* 0x080fe400078808ff */
[-C--:B0-----:R-:W-:Y:S01]  /*f360*/  LEA.HI.X.SX32 R0, R48, R36.reuse, 0x1, P3 ;  /* 0x0000002430007211 */ /* 0x081fe200018f0eff */
[----:B------:R-:W-:Y:S01]  /*f370*/  STL [R1+0x2c4], R79 ;  /* 0x0002c44f01007387 */ /* 0x000fe20000100800 */
[----:B------:R-:W-:Y:S01]  /*f380*/  LEA R124, P3, R51, R37, 0x1 ;  /* 0x00000025337c7211 */ /* 0x000fe200078608ff */
[----:B------:R-:W-:Y:S01]  /*f390*/  IMAD R55, R55, UR11, RZ ;  /* 0x0000000b37377c24 */ /* 0x000fe2000f8e02ff */
[-C--:B------:R-:W-:Y:S01]  /*f3a0*/  LEA.HI.X.SX32 R46, R50, R36.reuse, 0x1, P1 ;  /* 0x00000024322e7211 */ /* 0x080fe200008f0eff */
[----:B------:R-:W-:Y:S01]  /*f3b0*/  STL [R1+0x2b8], R87 ;  /* 0x0002b85701007387 */ /* 0x000fe20000100800 */
[----:B------:R-:W-:-:S03]  /*f3c0*/  LEA.HI.X.SX32 R9, R51, R36, 0x1, P3 ;  /* 0x0000002433097211 */ /* 0x000fc600018f0eff */
[----:B------:R0:W-:Y:S01]  /*f3d0*/  STL [R1+0x2c0], R0 ;  /* 0x0002c00001007387 */ /* 0x0001e20000100800 */
[----:B------:R-:W-:Y:S01]  /*f3e0*/  IMAD R56, R56, UR11, RZ ;  /* 0x0000000b38387c24 */ /* 0x000fe2000f8e02ff */
[----:B------:R-:W-:Y:S02]  /*f3f0*/  LEA.HI.X.SX32 R45, R52, R36, 0x1, P4 ;  /* 0x00000024342d7211 */ /* 0x000fe400020f0eff */
[----:B------:R-:W-:Y:S01]  /*f400*/  STL [R1+0x2dc], R93 ;  /* 0x0002dc5d01007387 */ /* 0x000fe20000100800 */
[----:B------:R-:W-:-:S03]  /*f410*/  LEA R100, P1, R53, R37, 0x1 ;  /* 0x0000002535647211 */ /* 0x000fc600078208ff */
[----:B------:R-:W-:Y:S01]  /*f420*/  STL [R1+0x2d8], R10 ;  /* 0x0002d80a01007387 */ /* 0x000fe20000100800 */
[----:B------:R-:W-:-:S03]  /*f430*/  LEA R77, P3, R54, R37, 0x1 ;  /* 0x00000025364d7211 */ /* 0x000fc600078608ff */
[----:B------:R-:W-:Y:S01]  /*f440*/  STL [R1+0x2e4], R101 ;  /* 0x0002e46501007387 */ /* 0x000fe20000100800 */
[----:B------:R-:W-:Y:S01]  /*f450*/  LEA R123, P4, R55, R37, 0x1 ;  /* 0x00000025377b7211 */ /* 0x000fe200078808ff */
[----:B------:R-:W-:Y:S02]  /*f460*/  IMAD R57, R57, UR11, RZ ;  /* 0x0000000b39397c24 */ /* 0x000fe4000f8e02ff */
[----:B------:R-:W-:Y:S01]  /*f470*/  STL [R1+0x2fc], R124 ;  /* 0x0002fc7c01007387 */ /* 0x000fe20000100800 */
[----:B------:R-:W-:-:S03]  /*f480*/  LEA.HI.X.SX32 R8, R53, R36, 0x1, P1 ;  /* 0x0000002435087211 */ /* 0x000fc600008f0eff */
[----:B------:R-:W-:Y:S01]  /*f490*/  STL [R1+0x2e0], R46 ;  /* 0x0002e02e01007387 */ /* 0x000fe20000100800 */
[----:B------:R-:W-:-:S03]  /*f4a0*/  LEA.HI.X.SX32 R44, R54, R36, 0x1, P3 ;  /* 0x00000024362c7211 */ /* 0x000fc600018f0eff */
[----:B------:R-:W-:Y:S01]  /*f4b0*/  STL [R1+0x304], R78 ;  /* 0x0003044e01007387 */ /* 0x000fe20000100800 */
[----:B------:R-:W-:Y:S01]  /*f4c0*/  LEA R76, P1, R56, R37, 0x1 ;  /* 0x00000025384c7211 */ /* 0x000fe200078208ff */
[----:B------:R-:W-:Y:S02]  /*f4d0*/  IMAD R58, R58, UR11, RZ ;  /* 0x0000000b3a3a7c24 */ /* 0x000fe4000f8e02ff */
[----:B------:R-:W-:Y:S01]  /*f4e0*/  STL [R1+0x2f8], R9 ;  /* 0x0002f80901007387 */ /* 0x000fe20000100800 */
[----:B------:R-:W-:-:S03]  /*f4f0*/  LEA.HI.X.SX32 R114, R55, R36, 0x1, P4 ;  /* 0x0000002437727211 */ /* 0x000fc600020f0eff */
[----:B------:R-:W-:Y:S01]  /*f500*/  STL [R1+0x300], R45 ;  /* 0x0003002d01007387 */ /* 0x000fe20000100800 */
[----:B------:R-:W-:-:S03]  /*f510*/  LEA R92, P3, R57, R37, 0x1 ;  /* 0x00000025395c7211 */ /* 0x000fc600078608ff */
[----:B------:R-:W-:Y:S01]  /*f520*/  STL [R1+0x31c], R100 ;  /* 0x00031c6401007387 */ /* 0x000fe20000100800 */
[----:B0-----:R-:W-:-:S03]  /*f530*/  LEA.HI.X.SX32 R0, R56, R36, 0x1, P1 ;  /* 0x0000002438007211 */ /* 0x001fc600008f0eff */
[----:B------:R-:W-:Y:S01]  /*f540*/  STL [R1+0x324], R77 ;  /* 0x0003244d01007387 */ /* 0x000fe20000100800 */
[----:B------:R-:W-:-:S03]  /*f550*/  IMAD R59, R59, UR11, RZ ;  /* 0x0000000b3b3b7c24 */ /* 0x000fc6000f8e02ff */
[----:B------:R-:W-:Y:S01]  /*f560*/  STL [R1+0x33c], R123 ;  /* 0x00033c7b01007387 */ /* 0x000fe20000100800 */
[----:B------:R-:W-:-:S03]  /*f570*/  LEA R75, P4, R58, R37, 0x1 ;  /* 0x000000253a4b7211 */ /* 0x000fc600078808ff */
[----:B------:R-:W-:Y:S01]  /*f580*/  STL [R1+0x318], R8 ;  /* 0x0003180801007387 */ /* 0x000fe20000100800 */
[----:B------:R-:W-:-:S03]  /*f590*/  IMAD R60, R60, UR11, RZ ;  /* 0x0000000b3c3c7c24 */ /* 0x000fc6000f8e02ff */
[----:B------:R-:W-:Y:S01]  /*f5a0*/  STL [R1+0x320], R44 ;  /* 0x0003202c01007387 */ /* 0x000fe20000100800 */
[----:B------:R-:W-:-:S03]  /*f5b0*/  IMAD R61, R61, UR11, RZ ;  /* 0x0000000b3d3d7c24 */ /* 0x000fc6000f8e02ff */
[----:B------:R-:W-:Y:S01]  /*f5c0*/  STL [R1+0x338], R114 ;  /* 0x0003387201007387 */ /* 0x000fe20000100800 */
[----:B------:R-:W-:-:S03]  /*f5d0*/  LEA R122, P1, R59, R37, 0x1 ;  /* 0x000000253b7a7211 */ /* 0x000fc600078208ff */
[----:B------:R-:W-:Y:S01]  /*f5e0*/  STL [R1+0x344], R76 ;  /* 0x0003444c01007387 */ /* 0x000fe20000100800 */
[----:B------:R-:W-:-:S03]  /*f5f0*/  IMAD R62, R62, UR11, RZ ;  /* 0x0000000b3e3e7c24 */ /* 0x000fc6000f8e02ff */
[----:B------:R-:W-:Y:S01]  /*f600*/  STL [R1+0x35c], R92 ;  /* 0x00035c5c01007387 */ /* 0x000fe20000100800 */
[----:B------:R-:W-:-:S03]  /*f610*/  LEA.HI.X.SX32 R89, R57, R36, 0x1, P3 ;  /* 0x0000002439597211 */ /* 0x000fc600018f0eff */
[----:B------:R0:W-:Y:S01]  /*f620*/  STL [R1+0x340], R0 ;  /* 0x0003400001007387 */ /* 0x0001e20000100800 */
[-C--:B------:R-:W-:Y:S01]  /*f630*/  LEA R74, P3, R60, R37.reuse, 0x1 ;  /* 0x000000253c4a7211 */ /* 0x080fe200078608ff */
[----:B------:R-:W-:Y:S01]  /*f640*/  IMAD R63, R63, UR11, RZ ;  /* 0x0000000b3f3f7c24 */ /* 0x000fe2000f8e02ff */
[-C--:B------:R-:W-:Y:S01]  /*f650*/  LEA.HI.X.SX32 R5, R59, R36.reuse, 0x1, P1 ;  /* 0x000000243b057211 */ /* 0x080fe200008f0eff */
[----:B------:R-:W-:Y:S01]  /*f660*/  STL [R1+0x364], R75 ;  /* 0x0003644b01007387 */ /* 0x000fe20000100800 */
[-C--:B0-----:R-:W-:Y:S02]  /*f670*/  LEA.HI.X.SX32 R0, R58, R36.reuse, 0x1, P4 ;  /* 0x000000243a007211 */ /* 0x081fe400020f0eff */
[-C--:B------:R-:W-:Y:S02]  /*f680*/  LEA R34, P4, R61, R37.reuse, 0x1 ;  /* 0x000000253d227211 */ /* 0x080fe400078808ff */
[----:B------:R-:W-:Y:S01]  /*f690*/  LEA.HI.X.SX32 R41, R60, R36, 0x1, P3 ;  /* 0x000000243c297211 */ /* 0x000fe200018f0eff */
[----:B------:R0:W-:Y:S01]  /*f6a0*/  STL [R1+0x360], R0 ;  /* 0x0003600001007387 */ /* 0x0001e20000100800 */
[----:B------:R-:W-:-:S02]  /*f6b0*/  LEA R73, P1, R62, R37, 0x1 ;  /* 0x000000253e497211 */ /* 0x000fc400078208ff */
[----:B------:R-:W-:Y:S01]  /*f6c0*/  LEA.HI.X.SX32 R35, R61, R36, 0x1, P4 ;  /* 0x000000243d237211 */ /* 0x000fe200020f0eff */
[----:B------:R-:W-:Y:S01]  /*f6d0*/  STL [R1+0x358], R89 ;  /* 0x0003585901007387 */ /* 0x000fe20000100800 */
[----:B------:R-:W-:-:S03]  /*f6e0*/  LEA R116, P3, R63, R37, 0x1 ;  /* 0x000000253f747211 */ /* 0x000fc600078608ff */
[----:B------:R-:W-:Y:S01]  /*f6f0*/  STL [R1+0x37c], R122 ;  /* 0x00037c7a01007387 */ /* 0x000fe20000100800 */
[----:B0-----:R-:W-:-:S03]  /*f700*/  LEA.HI.X.SX32 R0, R62, R36, 0x1, P1 ;  /* 0x000000243e007211 */ /* 0x001fc600008f0eff */
[----:B------:R-:W-:Y:S04]  /*f710*/  STL [R1+0x384], R74 ;  /* 0x0003844a01007387 */ /* 0x000fe80000100800 */
[----:B------:R-:W-:Y:S04]  /*f720*/  STL [R1+0x378], R5 ;  /* 0x0003780501007387 */ /* 0x000fe80000100800 */
[----:B------:R-:W-:Y:S04]  /*f730*/  STL [R1+0x39c], R34 ;  /* 0x00039c2201007387 */ /* 0x000fe80000100800 */
[----:B------:R-:W-:Y:S04]  /*f740*/  STL [R1+0x380], R41 ;  /* 0x0003802901007387 */ /* 0x000fe80000100800 */
[----:B------:R-:W-:Y:S04]  /*f750*/  STL [R1+0x398], R35 ;  /* 0x0003982301007387 */ /* 0x000fe80000100800 */
[----:B------:R-:W-:Y:S04]  /*f760*/  STL [R1+0x3a4], R73 ;  /* 0x0003a44901007387 */ /* 0x000fe80000100800 */
[----:B------:R-:W-:Y:S04]  /*f770*/  STL [R1+0x3bc], R116 ;  /* 0x0003bc7401007387 */ /* 0x000fe80000100800 */
[----:B------:R0:W-:Y:S04]  /*f780*/  STL [R1+0x3a0], R0 ;  /* 0x0003a00001007387 */ /* 0x0001e80000100800 */
[----:B------:R-:W2:Y:S04]  /*f790*/  LDL R7, [R1+0x44] ;  /* 0x0000440001077983 */ /* 0x000ea80000100800 */
[----:B------:R-:W2:Y:S01]  /*f7a0*/  LDL R6, [R1+0x48] ;  /* 0x0000480001067983 */ /* 0x000ea20000100800 */
[----:B------:R-:W1:Y:S01]  /*f7b0*/  S2R R88, SR_TID.X ;  /* 0x0000000000587919 */ /* 0x000e620000002100 */
[----:B------:R-:W-:-:S02]  /*f7c0*/  IMAD R64, R64, UR11, RZ ;  /* 0x0000000b40407c24 */ /* 0x000fc4000f8e02ff */
[----:B------:R-:W-:Y:S02]  /*f7d0*/  IMAD R65, R65, UR11, RZ ;  /* 0x0000000b41417c24 */ /* 0x000fe4000f8e02ff */
[----:B------:R-:W-:Y:S01]  /*f7e0*/  IMAD R66, R66, UR11, RZ ;  /* 0x0000000b42427c24 */ /* 0x000fe2000f8e02ff */
[-C--:B------:R-:W-:Y:S01]  /*f7f0*/  LEA R72, P4, R64, R37.reuse, 0x1 ;  /* 0x0000002540487211 */ /* 0x080fe200078808ff */
[----:B------:R-:W-:Y:S01]  /*f800*/  IMAD R67, R67, UR11, RZ ;  /* 0x0000000b43437c24 */ /* 0x000fe2000f8e02ff */
[-C--:B------:R-:W-:Y:S01]  /*f810*/  LEA.HI.X.SX32 R99, R63, R36.reuse, 0x1, P3 ;  /* 0x000000243f637211 */ /* 0x080fe200018f0eff */
[----:B------:R-:W-:Y:S01]  /*f820*/  IMAD R68, R68, UR11, RZ ;  /* 0x0000000b44447c24 */ /* 0x000fe2000f8e02ff */
[----:B0-----:R-:W-:Y:S01]  /*f830*/  LEA.HI.X.SX32 R0, R64, R36, 0x1, P4 ;  /* 0x0000002440007211 */ /* 0x001fe200020f0eff */
[----:B------:R-:W-:Y:S01]  /*f840*/  IMAD R69, R69, UR11, RZ ;  /* 0x0000000b45457c24 */ /* 0x000fe2000f8e02ff */
[-C--:B------:R-:W-:Y:S01]  /*f850*/  LEA R91, P1, R65, R37.reuse, 0x1 ;  /* 0x00000025415b7211 */ /* 0x080fe200078208ff */
[----:B------:R-:W-:Y:S01]  /*f860*/  IMAD R70, R70, UR11, RZ ;  /* 0x0000000b46467c24 */ /* 0x000fe2000f8e02ff */
[-C--:B------:R-:W-:Y:S01]  /*f870*/  LEA R119, P3, R66, R37.reuse, 0x1 ;  /* 0x0000002542777211 */ /* 0x080fe200078608ff */
[----:B------:R-:W-:Y:S01]  /*f880*/  IMAD R71, R71, UR11, RZ ;  /* 0x0000000b47477c24 */ /* 0x000fe2000f8e02ff */
[----:B------:R-:W-:-:S02]  /*f890*/  LEA R120, P4, R67, R37, 0x1 ;  /* 0x0000002543787211 */ /* 0x000fc400078808ff */
[-C--:B------:R-:W-:Y:S02]  /*f8a0*/  LEA.HI.X.SX32 R121, R65, R36.reuse, 0x1, P1 ;  /* 0x0000002441797211 */ /* 0x080fe400008f0eff */
[-C--:B------:R-:W-:Y:S02]  /*f8b0*/  LEA.HI.X.SX32 R2, R66, R36.reuse, 0x1, P3 ;  /* 0x0000002442027211 */ /* 0x080fe400018f0eff */
[----:B------:R-:W-:Y:S02]  /*f8c0*/  LEA.HI.X.SX32 R90, R67, R36, 0x1, P4 ;  /* 0x00000024435a7211 */ /* 0x000fe400020f0eff */
[-C--:B------:R-:W-:Y:S02]  /*f8d0*/  LEA R39, P1, R68, R37.reuse, 0x1 ;  /* 0x0000002544277211 */ /* 0x080fe400078208ff */
[-C--:B------:R-:W-:Y:S02]  /*f8e0*/  LEA R42, P3, R69, R37.reuse, 0x1 ;  /* 0x00000025452a7211 */ /* 0x080fe400078608ff */
[----:B------:R-:W-:-:S02]  /*f8f0*/  LEA R3, P4, R70, R37, 0x1 ;  /* 0x0000002546037211 */ /* 0x000fc400078808ff */
[----:B------:R-:W-:Y:S01]  /*f900*/  LEA R117, P6, R71, R37, 0x1 ;  /* 0x0000002547757211 */ /* 0x000fe200078c08ff */
[----:B------:R0:W-:Y:S01]  /*f910*/  STL [R1+0x3c0], R0 ;  /* 0x0003c00001007387 */ /* 0x0001e20000100800 */
[----:B-1----:R-:W-:Y:S02]  /*f920*/  SHF.R.S32.HI R4, RZ, 0x6, R88 ;  /* 0x00000006ff047819 */ /* 0x002fe40000011458 */
[-C--:B------:R-:W-:Y:S02]  /*f930*/  LEA.HI.X.SX32 R43, R69, R36.reuse, 0x1, P3 ;  /* 0x00000024452b7211 */ /* 0x080fe400018f0eff */
[-C--:B------:R-:W-:Y:S02]  /*f940*/  LEA.HI.X.SX32 R38, R70, R36.reuse, 0x1, P4 ;  /* 0x0000002446267211 */ /* 0x080fe400020f0eff */
[-C--:B------:R-:W-:Y:S02]  /*f950*/  LEA.HI.X.SX32 R88, R71, R36.reuse, 0x1, P6 ;  /* 0x0000002447587211 */ /* 0x080fe400030f0eff */
[----:B0-----:R-:W-:-:S02]  /*f960*/  LEA.HI.X.SX32 R0, R68, R36, 0x1, P1 ;  /* 0x0000002444007211 */ /* 0x001fc400008f0eff */
[----:B------:R-:W0:Y:S01]  /*f970*/  S2R R36, SR_TID.X ;  /* 0x0000000000247919 */ /* 0x000e220000002100 */
[----:B------:R-:W-:Y:S04]  /*f980*/  STL [R1+0x3c4], R72 ;  /* 0x0003c44801007387 */ /* 0x000fe80000100800 */
[----:B------:R-:W-:Y:S04]  /*f990*/  STL [R1+0x3b8], R99 ;  /* 0x0003b86301007387 */ /* 0x000fe80000100800 */
[----:B------:R-:W-:Y:S01]  /*f9a0*/  STL [R1+0x3dc], R91 ;  /* 0x0003dc5b01007387 */ /* 0x000fe20000100800 */
[----:B------:R-:W-:-:S03]  /*f9b0*/  SGXT R4, R4, 0x1 ;  /* 0x000000010404781a */ /* 0x000fc60000000200 */
[----:B------:R-:W-:Y:S04]  /*f9c0*/  STL [R1+0x3e4], R119 ;  /* 0x0003e47701007387 */ /* 0x000fe80000100800 */
[----:B------:R-:W-:Y:S04]  /*f9d0*/  STL [R1+0x3d8], R121 ;  /* 0x0003d87901007387 */ /* 0x000fe80000100800 */
[----:B------:R-:W-:Y:S01]  /*f9e0*/  STL [R1+0x3fc], R120 ;  /* 0x0003fc7801007387 */ /* 0x000fe20000100800 */
[----:B0-----:R-:W-:-:S03]  /*f9f0*/  LOP3.LUT R36, R36, 0x3f, RZ, 0xc0, !PT ;  /* 0x0000003f24247812 */ /* 0x001fc600078ec0ff */
[----:B------:R-:W-:Y:S02]  /*fa00*/  STL [R1+0x3e0], R2 ;  /* 0x0003e00201007387 */ /* 0x000fe40000100800 */
[----:B------:R-:W-:Y:S02]  /*fa10*/  IMAD.SHL.U32 R36, R36, 0x2, RZ ;  /* 0x0000000224247824 */ /* 0x000fe400078e00ff */
[----:B------:R-:W-:Y:S04]  /*fa20*/  STL [R1+0x3f8], R90 ;  /* 0x0003f85a01007387 */ /* 0x000fe80000100800 */
[----:B------:R-:W-:Y:S01]  /*fa30*/  STL [R1+0x400], R39 ;  /* 0x0004002701007387 */ /* 0x000fe20000100800 */
[----:B------:R-:W-:-:S03]  /*fa40*/  LOP3.LUT R36, R36, 0x90, R4, 0x78, !PT ;  /* 0x0000009024247812 */ /* 0x000fc600078e7804 */
[----:B------:R-:W-:Y:S01]  /*fa50*/  STL [R1+0x414], R42 ;  /* 0x0004142a01007387 */ /* 0x000fe20000100800 */
[----:B------:R-:W-:-:S03]  /*fa60*/  PRMT R4, RZ, 0x7610, R4 ;  /* 0x00007610ff047816 */ /* 0x000fc60000000004 */
[----:B------:R-:W-:Y:S04]  /*fa70*/  STL [R1+0x1a0], R117 ;  /* 0x0001a07501007387 */ /* 0x000fe80000100800 */
[----:B------:R-:W-:Y:S04]  /*fa80*/  STL [R1+0x418], R3 ;  /* 0x0004180301007387 */ /* 0x000fe80000100800 */
[----:B------:R-:W3:Y:S04]  /*fa90*/  LDL R70, [R1+0xc8] ;  /* 0x0000c80001467983 */ /* 0x000ee80000100800 */
[----:B------:R-:W-:Y:S04]  /*faa0*/  STL [R1+0x198], R43 ;  /* 0x0001982b01007387 */ /* 0x000fe80000100800 */
[----:B------:R-:W-:Y:S04]  /*fab0*/  STL [R1+0x190], R0 ;  /* 0x0001900001007387 */ /* 0x000fe80000100800 */
[----:B------:R-:W4:Y:S04]  /*fac0*/  LDL R71, [R1+0x84] ;  /* 0x0000840001477983 */ /* 0x000f280000100800 */
[----:B------:R-:W-:Y:S04]  /*fad0*/  STL [R1+0x19c], R38 ;  /* 0x00019c2601007387 */ /* 0x000fe80000100800 */
[----:B------:R-:W-:Y:S04]  /*fae0*/  STL [R1+0x194], R88 ;  /* 0x0001945801007387 */ /* 0x000fe80000100800 */
[----:B--2---:R0:W2:Y:S04]  /*faf0*/  @P0 LDG.E.U16 R4, desc[UR20][R6.64] ;  /* 0x0000001406040981 */ /* 0x0040a8000c1e1500 */
[----:B------:R-:W2:Y:S01]  /*fb00*/  LDL R7, [R1+0x64] ;  /* 0x0000640001077983 */ /* 0x000ea20000100800 */
[----:B------:R-:W-:Y:S01]  /*fb10*/  PRMT R32, RZ, 0x7610, R32 ;  /* 0x00007610ff207816 */ /* 0x000fe20000000020 */
[----:B0-----:R-:W-:-:S02]  /*fb20*/  @P0 IMAD.MOV.U32 R6, RZ, RZ, R98 ;  /* 0x000000ffff060224 */ /* 0x001fc400078e0062 */
[----:B------:R0:W-:Y:S04]  /*fb30*/  STS.U16 [R36+UR9], R118 ;  /* 0x0000007624007988 */ /* 0x0001e80008000409 */
[----:B------:R-:W3:Y:S04]  /*fb40*/  LDL.LU R98, [R1+0x79c] ;  /* 0x00079c0001627983 */ /* 0x000ee80000300800 */
[----:B0-----:R-:W3:Y:S04]  /*fb50*/  LDL R118, [R1+0x144] ;  /* 0x0001440001767983 */ /* 0x001ee80000100800 */
[----:B--2---:R0:W2:Y:S04]  /*fb60*/  @P0 LDG.E.U16 R32, desc[UR20][R6.64] ;  /* 0x0000001406200981 */ /* 0x0040a8000c1e1500 */
[----:B------:R-:W2:Y:S01]  /*fb70*/  LDL.LU R7, [R1+0x24] ;  /* 0x0000240001077983 */ /* 0x000ea20000300800 */
[----:B------:R-:W-:Y:S01]  /*fb80*/  PRMT R31, RZ, 0x7610, R31 ;  /* 0x00007610ff1f7816 */ /* 0x000fe2000000001f */
[----:B0-----:R-:W-:-:S02]  /*fb90*/  @P0 IMAD.MOV.U32 R6, RZ, RZ, R115 ;  /* 0x000000ffff060224 */ /* 0x001fc400078e0073 */
[----:B------:R-:W3:Y:S04]  /*fba0*/  LDL.LU R115, [R1+0x798] ;  /* 0x0007980001737983 */ /* 0x000ee80000300800 */
[----:B--2---:R4:W-:Y:S02]  /*fbb0*/  STS.U16 [R36+UR9+0x400], R7 ;  /* 0x0004000724007988 */ /* 0x0049e40008000409 */
[----:B----4-:R-:W-:Y:S02]  /*fbc0*/  @P0 IMAD.MOV.U32 R7, RZ, RZ, R71 ;  /* 0x000000ffff070224 */ /* 0x010fe400078e0047 */
[----:B------:R-:W2:Y:S04]  /*fbd0*/  LDL.LU R71, [R1+0x14] ;  /* 0x0000140001477983 */ /* 0x000ea80000300800 */
[----:B------:R0:W4:Y:S04]  /*fbe0*/  @P0 LDG.E.U16 R31, desc[UR20][R6.64] ;  /* 0x00000014061f0981 */ /* 0x000128000c1e1500 */
[----:B------:R-:W0:Y:S04]  /*fbf0*/  LDL R6, [R1+0xa4] ;  /* 0x0000a40001067983 */ /* 0x000e280000100800 */
[----:B------:R-:W0:Y:S01]  /*fc00*/  LDL R7, [R1+0xa8] ;  /* 0x0000a80001077983 */ /* 0x000e220000100800 */
[----:B------:R-:W-:-:S03]  /*fc10*/  PRMT R30, RZ, 0x7610, R30 ;  /* 0x00007610ff1e7816 */ /* 0x000fc6000000001e */
[----:B---3--:R1:W-:Y:S04]  /*fc20*/  STS.U16 [R36+UR9+0x800], R98 ;  /* 0x0008006224007988 */ /* 0x0083e80008000409 */
[----:B-1----:R-:W3:Y:S01]  /*fc30*/  LDL R98, [R1+0x104] ;  /* 0x0001040001627983 */ /* 0x002ee20000100800 */
[----:B0-----:R-:W-:-:S04]  /*fc40*/  @P0 LOP3.LUT R7, R7, R6, RZ, 0x3c, !PT ;  /* 0x0000000607070212 */ /* 0x001fc800078e3cff */
[----:B------:R-:W-:-:S04]  /*fc50*/  @P0 LOP3.LUT R6, R7, R6, RZ, 0x3c, !PT ;  /* 0x0000000607060212 */ /* 0x000fc800078e3cff */
[----:B------:R-:W-:-:S05]  /*fc60*/  @P0 LOP3.LUT R7, R7, R6, RZ, 0x3c, !PT ;  /* 0x0000000607070212 */ /* 0x000fca00078e3cff */
[----:B------:R0:W2:Y:S04]  /*fc70*/  @P0 LDG.E.U16 R30, desc[UR20][R6.64] ;  /* 0x00000014061e0981 */ /* 0x0000a8000c1e1500 */
[----:B------:R-:W2:Y:S04]  /*fc80*/  LDL.LU R6, [R1+0x20] ;  /* 0x0000200001067983 */ /* 0x000ea80000300800 */
[----:B------:R-:W3:Y:S01]  /*fc90*/  LDL R7, [R1+0xc4] ;  /* 0x0000c40001077983 */ /* 0x000ee20000100800 */
[----:B------:R-:W-:-:S03]  /*fca0*/  PRMT R29, RZ, 0x7610, R29 ;  /* 0x00007610ff1d7816 */ /* 0x000fc6000000001d */
[----:B--2---:R0:W-:Y:S02]  /*fcb0*/  STS.U16 [R36+UR9+0xc00], R6 ;  /* 0x000c000624007988 */ /* 0x0041e40008000409 */
[----:B0-----:R-:W-:Y:S02]  /*fcc0*/  @P0 IMAD.MOV.U32 R6, RZ, RZ, R70 ;  /* 0x000000ffff060224 */ /* 0x001fe400078e0046 */
[----:B------:R-:W2:Y:S04]  /*fcd0*/  LDL.LU R70, [R1+0x10] ;  /* 0x0000100001467983 */ /* 0x000ea80000300800 */
[----:B---3--:R0:W3:Y:S04]  /*fce0*/  @P0 LDG.E.U16 R29, desc[UR20][R6.64] ;  /* 0x00000014061d0981 */ /* 0x0080e8000c1e1500 */
[----:B------:R-:W2:Y:S01]  /*fcf0*/  LDL R7, [R1+0xe4] ;  /* 0x0000e40001077983 */ /* 0x000ea20000100800 */
[----:B------:R-:W-:Y:S01]  /*fd00*/  PRMT R28, RZ, 0x7610, R28 ;  /* 0x00007610ff1c7816 */ /* 0x000fe2000000001c */
[----:B0-----:R-:W-:-:S02]  /*fd10*/  @P0 IMAD.MOV.U32 R6, RZ, RZ, R97 ;  /* 0x000000ffff060224 */ /* 0x001fc400078e0061 */
[----:B------:R0:W-:Y:S04]  /*fd20*/  STS.U16 [R36+UR9+0x1000], R115 ;  /* 0x0010007324007988 */ /* 0x0001e80008000409 */
[----:B0-----:R-:W3:Y:S04]  /*fd30*/  LDL R115, [R1+0x168] ;  /* 0x0001680001737983 */ /* 0x001ee80000100800 */
[----:B------:R-:W3:Y:S04]  /*fd40*/  LDL.LU R97, [R1+0x794] ;  /* 0x0007940001617983 */ /* 0x000ee80000300800 */
[----:B--2---:R0:W2:Y:S04]  /*fd50*/  @P0 LDG.E.U16 R28, desc[UR20][R6.64] ;  /* 0x00000014061c0981 */ /* 0x0040a8000c1e1500 */
[----:B------:R-:W2:Y:S01]  /*fd60*/  LDL.LU R7, [R1+0x1c] ;  /* 0x00001c0001077983 */ /* 0x000ea20000300800 */
[----:B------:R-:W-:Y:S01]  /*fd70*/  PRMT R27, RZ, 0x7610, R27 ;  /* 0x00007610ff1b7816 */ /* 0x000fe2000000001b */
[----:B0-----:R-:W-:-:S02]  /*fd80*/  @P0 IMAD.MOV.U32 R6, RZ, RZ, R112 ;  /* 0x000000ffff060224 */ /* 0x001fc400078e0070 */
[----:B------:R-:W3:Y:S04]  /*fd90*/  LDL.LU R112, [R1+0x790] ;  /* 0x0007900001707983 */ /* 0x000ee80000300800 */
[----:B--2---:R0:W-:Y:S02]  /*fda0*/  STS.U16 [R36+UR9+0x1400], R7 ;  /* 0x0014000724007988 */ /* 0x0041e40008000409 */
[----:B0-----:R-:W-:Y:S02]  /*fdb0*/  @P0 IMAD.MOV.U32 R7, RZ, RZ, R98 ;  /* 0x000000ffff070224 */ /* 0x001fe400078e0062 */
[----:B------:R-:W2:Y:S04]  /*fdc0*/  LDL.LU R98, [R1+0xc] ;  /* 0x00000c0001627983 */ /* 0x000ea80000300800 */
[----:B------:R0:W2:Y:S04]  /*fdd0*/  @P0 LDG.E.U16 R27, desc[UR20][R6.64] ;  /* 0x00000014061b0981 */ /* 0x0000a8000c1e1500 */
[----:B------:R-:W0:Y:S04]  /*fde0*/  LDL R6, [R1+0x124] ;  /* 0x0001240001067983 */ /* 0x000e280000100800 */
[----:B------:R-:W0:Y:S01]  /*fdf0*/  LDL R7, [R1+0x128] ;  /* 0x0001280001077983 */ /* 0x000e220000100800 */
[----:B------:R-:W-:-:S02]  /*fe00*/  PRMT R26, RZ, 0x7610, R26 ;  /* 0x00007610ff1a7816 */ /* 0x000fc4000000001a */
[----:B------:R-:W-:Y:S01]  /*fe10*/  PRMT R25, RZ, 0x7610, R25 ;  /* 0x00007610ff197816 */ /* 0x000fe20000000019 */
[----:B---3--:R1:W-:Y:S01]  /*fe20*/  STS.U16 [R36+UR9+0x1800], R97 ;  /* 0x0018006124007988 */ /* 0x0083e20008000409 */
[----:B------:R-:W-:Y:S02]  /*fe30*/  PRMT R24, RZ, 0x7610, R24 ;  /* 0x00007610ff187816 */ /* 0x000fe40000000018 */
[----:B------:R-:W-:Y:S01]  /*fe40*/  PRMT R23, RZ, 0x7610, R23 ;  /* 0x00007610ff177816 */ /* 0x000fe20000000017 */
[----:B-1----:R-:W3:Y:S04]  /*fe50*/  LDL.LU R97, [R1+0x18] ;  /* 0x0000180001617983 */ /* 0x002ee80000300800 */
[----:B------:R1:W-:Y:S01]  /*fe60*/  STS.U16 [R36+UR9+0x2400], R71 ;  /* 0x0024004724007988 */ /* 0x0003e20008000409 */
[----:B0-----:R-:W-:-:S04]  /*fe70*/  @P0 LOP3.LUT R7, R7, R6, RZ, 0x3c, !PT ;  /* 0x0000000607070212 */ /* 0x001fc800078e3cff */
[----:B------:R-:W-:-:S04]  /*fe80*/  @P0 LOP3.LUT R6, R7, R6, RZ, 0x3c, !PT ;  /* 0x0000000607060212 */ /* 0x000fc800078e3cff */
[----:B------:R-:W-:-:S05]  /*fe90*/  @P0 LOP3.LUT R7, R7, R6, RZ, 0x3c, !PT ;  /* 0x0000000607070212 */ /* 0x000fca00078e3cff */
[----:B------:R0:W2:Y:S02]  /*fea0*/  @P0 LDG.E.U16 R26, desc[UR20][R6.64] ;  /* 0x00000014061a0981 */ /* 0x0000a4000c1e1500 */
[----:B0-----:R-:W-:Y:S02]  /*feb0*/  @P0 IMAD.MOV.U32 R6, RZ, RZ, R96 ;  /* 0x000000ffff060224 */ /* 0x001fe400078e0060 */
[----:B------:R-:W-:Y:S01]  /*fec0*/  @P0 IMAD.MOV.U32 R7, RZ, RZ, R118 ;  /* 0x000000ffff070224 */ /* 0x000fe200078e0076 */
[----:B------:R-:W2:Y:S04]  /*fed0*/  LDL.LU R96, [R1+0x78c] ;  /* 0x00078c0001607983 */ /* 0x000ea80000300800 */
[----:B------:R0:W2:Y:S04]  /*fee0*/  @P0 LDG.E.U16 R25, desc[UR20][R6.64] ;  /* 0x0000001406190981 */ /* 0x0000a8000c1e1500 */
[----:B------:R-:W2:Y:S01]  /*fef0*/  LDL.LU R118, [R1+0x8] ;  /* 0x0000080001767983 */ /* 0x000ea20000300800 */
[----:B0-----:R-:W-:-:S02]  /*ff00*/  @P0 IMAD.MOV.U32 R6, RZ, RZ, R115 ;  /* 0x000000ffff060224 */ /* 0x001fc400078e0073 */
[----:B------:R-:W-:Y:S02]  /*ff10*/  @P0 IMAD.MOV.U32 R7, RZ, RZ, R20 ;  /* 0x000000ffff070224 */ /* 0x000fe400078e0014 */
[----:B------:R-:W2:Y:S04]  /*ff20*/  LDL.LU R20, [R1+0x788] ;  /* 0x0007880001147983 */ /* 0x000ea80000300800 */
[----:B------:R0:W3:Y:S02]  /*ff30*/  @P0 LDG.E.U16 R24, desc[UR20][R6.64] ;  /* 0x0000001406180981 */ /* 0x0000e4000c1e1500 */
[----:B0-----:R-:W-:Y:S02]  /*ff40*/  @P0 IMAD.MOV.U32 R6, RZ, RZ, R109 ;  /* 0x000000ffff060224 */ /* 0x001fe400078e006d */
[----:B------:R-:W-:-:S02]  /*ff50*/  @P0 IMAD.MOV.U32 R7, RZ, RZ, R19 ;  /* 0x000000ffff070224 */ /* 0x000fc400078e0013 */
[----:B------:R-:W3:Y:S04]  /*ff60*/  LDL.LU R19, [R1+0x784] ;  /* 0x0007840001137983 */ /* 0x000ee80000300800 */
[----:B------:R-:W4:Y:S04]  /*ff70*/  LDL.LU R109, [R1+0x780] ;  /* 0x00078000016d7983 */ /* 0x000f280000300800 */
[----:B------:R0:W4:Y:S04]  /*ff80*/  @P0 LDG.E.U16 R23, desc[UR20][R6.64] ;  /* 0x0000001406170981 */ /* 0x000128000c1e1500 */
[----:B-1----:R-:W4:Y:S01]  /*ff90*/  LDL.LU R71, [R1+0x4] ;  /* 0x0000040001477983 */ /* 0x002f220000300800 */
[----:B0-----:R-:W-:-:S02]  /*ffa0*/  @P0 IMAD.MOV.U32 R7, RZ, RZ, R85 ;  /* 0x000000ffff070224 */ /* 0x001fc400078e0055 */
[----:B------:R-:W-:Y:S01]  /*ffb0*/  @P0 IMAD.MOV.U32 R6, RZ, RZ, R18 ;  /* 0x000000ffff060224 */ /* 0x000fe200078e0012 */
[----:B------:R-:W4:Y:S04]  /*ffc0*/  LDL.LU R85, [R1+0x77c] ;  /* 0x00077c0001557983 */ /* 0x000f280000300800 */
[----:B------:R-:W4:Y:S01]  /*ffd0*/  LDL.LU R18, [R1+0x778] ;  /* 0x0007780001127983 */ /* 0x000f220000300800 */
[----:B------:R-:W-:Y:S02]  /*ffe0*/  PRMT R22, RZ, 0x7610, R22 ;  /* 0x00007610ff167816 */ /* 0x000fe40000000016 */
[----:B------:R-:W-:Y:S01]  /*fff0*/  PRMT R21, RZ, 0x7610, R21 ;  /* 0x00007610ff157816 */ /* 0x000fe20000000015 */
[----:B------:R0:W-:Y:S04]  /*10000*/  STS.U16 [R36+UR9+0x2c00], R70 ;  /* 0x002c004624007988 */ /* 0x0001e80008000409 */
[----:B------:R1:W4:Y:S04]  /*10010*/  @P0 LDG.E.U16 R22, desc[UR20][R6.64] ;  /* 0x0000001406160981 */ /* 0x000328000c1e1500 */
[----:B0-----:R-:W4:Y:S01]  /*10020*/  LDL.LU R70, [R1] ;  /* 0x0000000001467983 */ /* 0x001f220000300800 */
[----:B-1----:R-:W-:-:S02]  /*10030*/  @P0 IMAD.MOV.U32 R6, RZ, RZ, R95 ;  /* 0x000000ffff060224 */ /* 0x002fc400078e005f */
[----:B------:R-:W-:Y:S02]  /*10040*/  @P0 IMAD.MOV.U32 R7, RZ, RZ, R17 ;  /* 0x000000ffff070224 */ /* 0x000fe400078e0011 */
[----:B------:R-:W4:Y:S04]  /*10050*/  LDL.LU R17, [R1+0x774] ;  /* 0x0007740001117983 */ /* 0x000f280000300800 */
[----:B------:R0:W4:Y:S04]  /*10060*/  @P0 LDG.E.U16 R21, desc[UR20][R6.64] ;  /* 0x0000001406150981 */ /* 0x000128000c1e1500 */
[----:B------:R-:W4:Y:S01]  /*10070*/  LDL.LU R95, [R1+0x770] ;  /* 0x00077000015f7983 */ /* 0x000f220000300800 */
[----:B0-----:R-:W-:-:S02]  /*10080*/  @P0 IMAD.MOV.U32 R6, RZ, RZ, R16 ;  /* 0x000000ffff060224 */ /* 0x001fc400078e0010 */
[----:B------:R-:W-:Y:S02]  /*10090*/  @P0 IMAD.MOV.U32 R7, RZ, RZ, R111 ;  /* 0x000000ffff070224 */ /* 0x000fe400078e006f */
[----:B------:R-:W4:Y:S04]  /*100a0*/  LDL.LU R111, [R1+0x76c] ;  /* 0x00076c00016f7983 */ /* 0x000f280000300800 */
[----:B------:R-:W4:Y:S01]  /*100b0*/  LDL.LU R16, [R1+0x768] ;  /* 0x0007680001107983 */ /* 0x000f220000300800 */
[----:B--2---:R-:W-:-:S06]  /*100c0*/  PRMT R20, RZ, 0x7610, R20 ;  /* 0x00007610ff147816 */ /* 0x004fcc0000000014 */
[----:B------:R0:W2:Y:S02]  /*100d0*/  @P0 LDG.E.U16 R20, desc[UR20][R6.64] ;  /* 0x0000001406140981 */ /* 0x0000a4000c1e1500 */
[----:B0-----:R-:W-:Y:S01]  /*100e0*/  @P0 IMAD.MOV.U32 R6, RZ, RZ, R106 ;  /* 0x000000ffff060224 */ /* 0x001fe200078e006a */
[----:B---3--:R-:W-:Y:S01]  /*100f0*/  PRMT R19, RZ, 0x7610, R19 ;  /* 0x00007610ff137816 */ /* 0x008fe20000000013 */
[----:B------:R-:W-:Y:S02]  /*10100*/  @P0 IMAD.MOV.U32 R7, RZ, RZ, R15 ;  /* 0x000000ffff070224 */ /* 0x000fe400078e000f */
[----:B------:R-:W3:Y:S04]  /*10110*/  LDL.LU R15, [R1+0x764] ;  /* 0x00076400010f7983 */ /* 0x000ee80000300800 */
[----:B------:R0:W2:Y:S04]  /*10120*/  @P0 LDG.E.U16 R19, desc[UR20][R6.64] ;  /* 0x0000001406130981 */ /* 0x0000a8000c1e1500 */
[----:B------:R-:W2:Y:S01]  /*10130*/  LDL.LU R106, [R1+0x760] ;  /* 0x00076000016a7983 */ /* 0x000ea20000300800 */
[----:B0-----:R-:W-:-:S02]  /*10140*/  @P0 IMAD.MOV.U32 R7, RZ, RZ, R86 ;  /* 0x000000ffff070224 */ /* 0x001fc400078e0056 */
[----:B------:R-:W-:Y:S01]  /*10150*/  @P0 IMAD.MOV.U32 R6, RZ, RZ, R14 ;  /* 0x000000ffff060224 */ /* 0x000fe200078e000e */
[----:B------:R-:W2:Y:S04]  /*10160*/  LDL.LU R86, [R1+0x75c] ;  /* 0x00075c0001567983 */ /* 0x000ea80000300800 */
[----:B------:R-:W2:Y:S01]  /*10170*/  LDL.LU R14, [R1+0x758] ;  /* 0x00075800010e7983 */ /* 0x000ea20000300800 */
[----:B----4-:R-:W-:-:S06]  /*10180*/  PRMT R18, RZ, 0x7610, R18 ;  /* 0x00007610ff127816 */ /* 0x010fcc0000000012 */
[----:B------:R0:W4:Y:S02]  /*10190*/  @P0 LDG.E.U16 R18, desc[UR20][R6.64] ;  /* 0x0000001406120981 */ /* 0x000124000c1e1500 */
[----:B0-----:R-:W-:Y:S02]  /*101a0*/  @P0 IMAD.MOV.U32 R7, RZ, RZ, R13 ;  /* 0x000000ffff070224 */ /* 0x001fe400078e000d */
[----:B------:R-:W4:Y:S01]  /*101b0*/  LDL.LU R13, [R1+0x754] ;  /* 0x00075400010d7983 */ /* 0x000f220000300800 */
[----:B------:R-:W-:Y:S01]  /*101c0*/  @P0 IMAD.MOV.U32 R6, RZ, RZ, R94 ;  /* 0x000000ffff060224 */ /* 0x000fe200078e005e */
[----:B------:R-:W-:Y:S02]  /*101d0*/  PRMT R17, RZ, 0x7610, R17 ;  /* 0x00007610ff117816 */ /* 0x000fe40000000011 */
[----:B------:R-:W4:Y:S04]  /*101e0*/  LDL.LU R94, [R1+0x750] ;  /* 0x00075000015e7983 */ /* 0x000f280000300800 */
[----:B------:R0:W4:Y:S02]  /*101f0*/  @P0 LDG.E.U16 R17, desc[UR20][R6.64] ;  /* 0x0000001406110981 */ /* 0x000124000c1e1500 */
[----:B0-----:R-:W-:-:S02]  /*10200*/  @P0 IMAD.MOV.U32 R7, RZ, RZ, R113 ;  /* 0x000000ffff070224 */ /* 0x001fc400078e0071 */
[----:B------:R-:W-:Y:S01]  /*10210*/  @P0 IMAD.MOV.U32 R6, RZ, RZ, R12 ;  /* 0x000000ffff060224 */ /* 0x000fe200078e000c */
[----:B------:R-:W4:Y:S01]  /*10220*/  LDL.LU R113, [R1+0x74c] ;  /* 0x00074c0001717983 */ /* 0x000f220000300800 */
[----:B------:R-:W-:-:S03]  /*10230*/  PRMT R16, RZ, 0x7610, R16 ;  /* 0x00007610ff107816 */ /* 0x000fc60000000010 */
[----:B------:R-:W4:Y:S04]  /*10240*/  LDL.LU R12, [R1+0x748] ;  /* 0x00074800010c7983 */ /* 0x000f280000300800 */
[----:B------:R0:W4:Y:S02]  /*10250*/  @P0 LDG.E.U16 R16, desc[UR20][R6.64] ;  /* 0x0000001406100981 */ /* 0x000124000c1e1500 */
[----:B0-----:R-:W-:Y:S02]  /*10260*/  @P0 IMAD.MOV.U32 R6, RZ, RZ, R103 ;  /* 0x000000ffff060224 */ /* 0x001fe400078e0067 */
[----:B------:R-:W-:Y:S02]  /*10270*/  @P0 IMAD.MOV.U32 R7, RZ, RZ, R11 ;  /* 0x000000ffff070224 */ /* 0x000fe400078e000b */
[----:B------:R-:W4:Y:S04]  /*10280*/  LDL.LU R11, [R1+0x744] ;  /* 0x00074400010b7983 */ /* 0x000f280000300800 */
[----:B------:R-:W4:Y:S01]  /*10290*/  LDL.LU R103, [R1+0x740] ;  /* 0x0007400001677983 */ /* 0x000f220000300800 */
[----:B---3--:R-:W-:-:S06]  /*102a0*/  PRMT R15, RZ, 0x7610, R15 ;  /* 0x00007610ff0f7816 */ /* 0x008fcc000000000f */
[----:B------:R0:W3:Y:S02]  /*102b0*/  @P0 LDG.E.U16 R15, desc[UR20][R6.64] ;  /* 0x00000014060f0981 */ /* 0x0000e4000c1e1500 */
[----:B0-----:R-:W-:Y:S02]  /*102c0*/  @P0 IMAD.MOV.U32 R6, RZ, RZ, R125 ;  /* 0x000000ffff060224 */ /* 0x001fe400078e007d */
[----:B------:R-:W-:Y:S02]  /*102d0*/  @P0 IMAD.MOV.U32 R7, RZ, RZ, R87 ;  /* 0x000000ffff070224 */ /* 0x000fe400078e0057 */
[----:B------:R-:W3:Y:S01]  /*102e0*/  LDL.LU R87, [R1+0x73c] ;  /* 0x00073c0001577983 */ /* 0x000ee20000300800 */
[----:B--2---:R-:W-:-:S03]  /*102f0*/  PRMT R14, RZ, 0x7610, R14 ;  /* 0x00007610ff0e7816 */ /* 0x004fc6000000000e */
[----:B------:R-:W2:Y:S04]  /*10300*/  LDL.LU R125, [R1+0x738] ;  /* 0x00073800017d7983 */ /* 0x000ea80000300800 */
[----:B------:R0:W2:Y:S02]  /*10310*/  @P0 LDG.E.U16 R14, desc[UR20][R6.64] ;  /* 0x00000014060e0981 */ /* 0x0000a4000c1e1500 */
[----:B0-----:R-:W-:Y:S01]  /*10320*/  @P0 IMAD.MOV.U32 R6, RZ, RZ, R93 ;  /* 0x000000ffff060224 */ /* 0x001fe200078e005d */
[----:B----4-:R-:W-:Y:S01]  /*10330*/  PRMT R13, RZ, 0x7610, R13 ;  /* 0x00007610ff0d7816 */ /* 0x010fe2000000000d */
[----:B------:R-:W-:Y:S02]  /*10340*/  @P0 IMAD.MOV.U32 R7, RZ, RZ, R10 ;  /* 0x000000ffff070224 */ /* 0x000fe400078e000a */
[----:B------:R-:W4:Y:S04]  /*10350*/  LDL.LU R10, [R1+0x734] ;  /* 0x00073400010a7983 */ /* 0x000f280000300800 */
[----:B------:R0:W2:Y:S04]  /*10360*/  @P0 LDG.E.U16 R13, desc[UR20][R6.64] ;  /* 0x00000014060d0981 */ /* 0x0000a8000c1e1500 */
[----:B------:R-:W2:Y:S01]  /*10370*/  LDL.LU R93, [R1+0x730] ;  /* 0x00073000015d7983 */ /* 0x000ea20000300800 */
[----:B0-----:R-:W-:-:S03]  /*10380*/  @P0 IMAD.MOV.U32 R7, RZ, RZ, R9 ;  /* 0x000000ffff070224 */ /* 0x001fc600078e0009 */
[----:B------:R-:W2:Y:S01]  /*10390*/  LDL.LU R9, [R1+0x72c] ;  /* 0x00072c0001097983 */ /* 0x000ea20000300800 */
[----:B------:R-:W-:-:S03]  /*103a0*/  @P0 IMAD.MOV.U32 R6, RZ, RZ, R124 ;  /* 0x000000ffff060224 */ /* 0x000fc600078e007c */
[----:B------:R-:W3:Y:S01]  /*103b0*/  LDL.LU R124, [R1+0x728] ;  /* 0x00072800017c7983 */ /* 0x000ee20000300800 */
[----:B------:R-:W-:-:S06]  /*103c0*/  PRMT R12, RZ, 0x7610, R12 ;  /* 0x00007610ff0c7816 */ /* 0x000fcc000000000c */
[----:B------:R0:W3:Y:S02]  /*103d0*/  @P0 LDG.E.U16 R12, desc[UR20][R6.64] ;  /* 0x00000014060c0981 */ /* 0x0000e4000c1e1500 */
[----:B0-----:R-:W-:Y:S02]  /*103e0*/  @P0 IMAD.MOV.U32 R7, RZ, RZ, R8 ;  /* 0x000000ffff070224 */ /* 0x001fe400078e0008 */
[----:B------:R-:W3:Y:S01]  /*103f0*/  LDL.LU R8, [R1+0x724] ;  /* 0x0007240001087983 */ /* 0x000ee20000300800 */
[----:B------:R-:W-:Y:S01]  /*10400*/  PRMT R11, RZ, 0x7610, R11 ;  /* 0x00007610ff0b7816 */ /* 0x000fe2000000000b */
[----:B------:R-:W-:Y:S02]  /*10410*/  @P0 IMAD.MOV.U32 R6, RZ, RZ, R100 ;  /* 0x000000ffff060224 */ /* 0x000fe400078e0064 */
[----:B------:R-:W3:Y:S04]  /*10420*/  LDL.LU R100, [R1+0x720] ;  /* 0x0007200001647983 */ /* 0x000ee80000300800 */
[----:B------:R0:W3:Y:S02]  /*10430*/  @P0 LDG.E.U16 R11, desc[UR20][R6.64] ;  /* 0x00000014060b0981 */ /* 0x0000e4000c1e1500 */
[----:B0-----:R-:W-:-:S02]  /*10440*/  @P0 IMAD.MOV.U32 R6, RZ, RZ, R123 ;  /* 0x000000ffff060224 */ /* 0x001fc400078e007b */
[----:B------:R-:W-:Y:S02]  /*10450*/  @P0 IMAD.MOV.U32 R7, RZ, RZ, R114 ;  /* 0x000000ffff070224 */ /* 0x000fe400078e0072 */
[----:B------:R-:W3:Y:S04]  /*10460*/  LDL.LU R114, [R1+0x71c] ;  /* 0x00071c0001727983 */ /* 0x000ee80000300800 */
[----:B------:R-:W3:Y:S01]  /*10470*/  LDL.LU R123, [R1+0x718] ;  /* 0x00071800017b7983 */ /* 0x000ee20000300800 */
[----:B----4-:R-:W-:-:S06]  /*10480*/  PRMT R10, RZ, 0x7610, R10 ;  /* 0x00007610ff0a7816 */ /* 0x010fcc000000000a */
[----:B------:R0:W4:Y:S01]  /*10490*/  @P0 LDG.E.U16 R10, desc[UR20][R6.64] ;  /* 0x00000014060a0981 */ /* 0x000122000c1e1500 */
[----:B--2---:R-:W-:Y:S01]  /*104a0*/  PRMT R9, RZ, 0x7610, R9 ;  /* 0x00007610ff097816 */ /* 0x004fe20000000009 */
[----:B0-----:R-:W-:Y:S02]  /*104b0*/  @P0 IMAD.MOV.U32 R6, RZ, RZ, R92 ;  /* 0x000000ffff060224 */ /* 0x001fe400078e005c */
[----:B------:R-:W-:Y:S02]  /*104c0*/  @P0 IMAD.MOV.U32 R7, RZ, RZ, R89 ;  /* 0x000000ffff070224 */ /* 0x000fe400078e0059 */
[----:B------:R-:W2:Y:S04]  /*104d0*/  LDL.LU R89, [R1+0x714] ;  /* 0x0007140001597983 */ /* 0x000ea80000300800 */
[----:B------:R0:W2:Y:S04]  /*104e0*/  @P0 LDG.E.U16 R9, desc[UR20][R6.64] ;  /* 0x0000001406090981 */ /* 0x0000a8000c1e1500 */
[----:B------:R-:W2:Y:S01]  /*104f0*/  LDL.LU R92, [R1+0x710] ;  /* 0x00071000015c7983 */ /* 0x000ea20000300800 */
[----:B0-----:R-:W-:-:S03]  /*10500*/  @P0 IMAD.MOV.U32 R7, RZ, RZ, R5 ;  /* 0x000000ffff070224 */ /* 0x001fc600078e0005 */
[----:B------:R-:W2:Y:S01]  /*10510*/  LDL.LU R5, [R1+0x70c] ;  /* 0x00070c0001057983 */ /* 0x000ea20000300800 */
[----:B------:R-:W-:-:S03]  /*10520*/  @P0 IMAD.MOV.U32 R6, RZ, RZ, R122 ;  /* 0x000000ffff060224 */ /* 0x000fc600078e007a */
[----:B------:R0:W-:Y:S01]  /*10530*/  STS.U16 [R36+UR9+0x1c00], R97 ;  /* 0x001c006124007988 */ /* 0x0001e20008000409 */
[----:B---3--:R-:W-:-:S03]  /*10540*/  PRMT R8, RZ, 0x7610, R8 ;  /* 0x00007610ff087816 */ /* 0x008fc60000000008 */
[----:B------:R-:W3:Y:S04]  /*10550*/  LDL.LU R122, [R1+0x708] ;  /* 0x00070800017a7983 */ /* 0x000ee80000300800 */
[----:B------:R1:W3:Y:S04]  /*10560*/  @P0 LDG.E.U16 R8, desc[UR20][R6.64] ;  /* 0x0000001406080981 */ /* 0x0002e8000c1e1500 */
[----:B0-----:R-:W3:Y:S01]  /*10570*/  LDL R97, [R1+0x4c] ;  /* 0x00004c0001617983 */ /* 0x001ee20000100800 */
[----:B-1----:R-:W-:-:S06]  /*10580*/  PRMT R7, RZ, 0x7610, R7 ;  /* 0x00007610ff077816 */ /* 0x002fcc0000000007 */
[----:B------:R0:W3:Y:S01]  /*10590*/  @P0 LDG.E.U16 R7, desc[UR20][R34.64] ;  /* 0x0000001422070981 */ /* 0x0000e2000c1e1500 */
[----:B------:R-:W-:Y:S01]  /*105a0*/  PRMT R6, RZ, 0x7610, R6 ;  /* 0x00007610ff067816 */ /* 0x000fe20000000006 */
[----:B0-----:R-:W-:Y:S02]  /*105b0*/  @P0 IMAD.MOV.U32 R35, RZ, RZ, R99 ;  /* 0x000000ffff230224 */ /* 0x001fe400078e0063 */
[----:B------:R-:W-:Y:S01]  /*105c0*/  @P0 IMAD.MOV.U32 R34, RZ, RZ, R116 ;  /* 0x000000ffff220224 */ /* 0x000fe200078e0074 */
[----:B------:R-:W3:Y:S04]  /*105d0*/  LDL.LU R99, [R1+0x704] ;  /* 0x0007040001637983 */ /* 0x000ee80000300800 */
[----:B------:R-:W3:Y:S04]  /*105e0*/  LDL.LU R116, [R1+0x700] ;  /* 0x0007000001747983 */ /* 0x000ee80000300800 */
[----:B------:R0:W-:Y:S04]  /*105f0*/  STS.U16 [R36+UR9+0x3400], R98 ;  /* 0x0034006224007988 */ /* 0x0001e80008000409 */
[----:B------:R1:W3:Y:S04]  /*10600*/  @P0 LDG.E.U16 R6, desc[UR20][R34.64] ;  /* 0x0000001422060981 */ /* 0x0002e8000c1e1500 */
[----:B0-----:R-:W3:Y:S01]  /*10610*/  LDL R98, [R1+0x6c] ;  /* 0x00006c0001627983 */ /* 0x001ee20000100800 */
[----:B-1----:R-:W-:-:S02]  /*10620*/  @P0 IMAD.MOV.U32 R34, RZ, RZ, R91 ;  /* 0x000000ffff220224 */ /* 0x002fc400078e005b */
[----:B------:R-:W-:Y:S01]  /*10630*/  @P0 IMAD.MOV.U32 R35, RZ, RZ, R121 ;  /* 0x000000ffff230224 */ /* 0x000fe200078e0079 */
[----:B------:R0:W-:Y:S04]  /*10640*/  STS.U16 [R36+UR9+0x4400], R71 ;  /* 0x0044004724007988 */ /* 0x0001e80008000409 */
[----:B------:R-:W3:Y:S04]  /*10650*/  LDL.LU R121, [R1+0x6fc] ;  /* 0x0006fc0001797983 */ /* 0x000ee80000300800 */
[----:B------:R-:W3:Y:S01]  /*10660*/  LDL.LU R91, [R1+0x6f8] ;  /* 0x0006f800015b7983 */ /* 0x000ee20000300800 */
[----:B------:R-:W-:-:S03]  /*10670*/  PRMT R40, RZ, 0x7610, R40 ;  /* 0x00007610ff287816 */ /* 0x000fc60000000028 */
[----:B0-----:R-:W3:Y:S04]  /*10680*/  LDL R71, [R1+0x8c] ;  /* 0x00008c0001477983 */ /* 0x001ee80000100800 */
[----:B------:R0:W-:Y:S04]  /*10690*/  STS.U16 [R36+UR9+0x4c00], R70 ;  /* 0x004c004624007988 */ /* 0x0001e80008000409 */
[----:B------:R1:W-:Y:S01]  /*106a0*/  STS.U16 [R36+UR9+0x3c00], R118 ;  /* 0x003c007624007988 */ /* 0x0003e20008000409 */
[----:B--2---:R-:W-:-:S06]  /*106b0*/  PRMT R5, RZ, 0x7610, R5 ;  /* 0x00007610ff057816 */ /* 0x004fcc0000000005 */
[----:B------:R2:W4:Y:S02]  /*106c0*/  @P0 LDG.E.U16 R5, desc[UR20][R34.64] ;  /* 0x0000001422050981 */ /* 0x000524000c1e1500 */
[----:B--2---:R-:W-:Y:S02]  /*106d0*/  @P0 IMAD.MOV.U32 R35, RZ, RZ, R90 ;  /* 0x000000ffff230224 */ /* 0x004fe400078e005a */
[----:B------:R-:W-:Y:S01]  /*106e0*/  @P0 IMAD.MOV.U32 R34, RZ, RZ, R120 ;  /* 0x000000ffff220224 */ /* 0x000fe200078e0078 */
[----:B------:R-:W2:Y:S04]  /*106f0*/  LDL.LU R90, [R1+0x6f4] ;  /* 0x0006f400015a7983 */ /* 0x000ea80000300800 */
[----:B------:R-:W2:Y:S04]  /*10700*/  LDL.LU R120, [R1+0x6f0] ;  /* 0x0006f00001787983 */ /* 0x000ea80000300800 */
[----:B------:R-:W2:Y:S04]  /*10710*/  LDL R115, [R1+0xac] ;  /* 0x0000ac0001737983 */ /* 0x000ea80000100800 */
[----:B------:R1:W4:Y:S04]  /*10720*/  @P0 LDG.E.U16 R40, desc[UR20][R34.64] ;  /* 0x0000001422280981 */ /* 0x000328000c1e1500 */
[----:B0-----:R-:W4:Y:S01]  /*10730*/  LDL R70, [R1+0xcc] ;  /* 0x0000cc0001467983 */ /* 0x001f220000100800 */
[----:B-1----:R-:W-:-:S06]  /*10740*/  PRMT R35, RZ, 0x7610, R35 ;  /* 0x00007610ff237816 */ /* 0x002fcc0000000023 */
[----:B------:R0:W4:Y:S02]  /*10750*/  @P0 LDG.E.U16 R35, desc[UR20][R42.64] ;  /* 0x000000142a230981 */ /* 0x000124000c1e1500 */
[----:B0-----:R-:W-:Y:S02]  /*10760*/  @P0 IMAD.MOV.U32 R43, RZ, RZ, R88 ;  /* 0x000000ffff2b0224 */ /* 0x001fe400078e0058 */
[----:B------:R-:W-:Y:S01]  /*10770*/  @P0 IMAD.MOV.U32 R42, RZ, RZ, R117 ;  /* 0x000000ffff2a0224 */ /* 0x000fe200078e0075 */
[----:B------:R-:W4:Y:S04]  /*10780*/  LDL.LU R88, [R1+0x6ec] ;  /* 0x0006ec0001587983 */ /* 0x000f280000300800 */
[----:B------:R-:W4:Y:S04]  /*10790*/  LDL.LU R117, [R1+0x6e8] ;  /* 0x0006e80001757983 */ /* 0x000f280000300800 */
[----:B------:R-:W4:Y:S01]  /*107a0*/  LDL R118, [R1+0xec] ;  /* 0x0000ec0001767983 */ /* 0x000f220000100800 */
[----:B------:R-:W-:-:S03]  /*107b0*/  PRMT R33, RZ, 0x7610, R33 ;  /* 0x00007610ff217816 */ /* 0x000fc60000000021 */
[----:B------:R0:W-:Y:S01]  /*107c0*/  STS.U16 [R36+UR9+0x2000], R112 ;  /* 0x0020007024007988 */ /* 0x0001e20008000409 */
[----:B------:R-:W-:-:S03]  /*107d0*/  PRMT R69, RZ, 0x7610, R69 ;  /* 0x00007610ff457816 */ /* 0x000fc60000000045 */
[----:B------:R3:W4:Y:S04]  /*107e0*/  @P0 LDG.E.U16 R33, desc[UR20][R42.64] ;  /* 0x000000142a210981 */ /* 0x000728000c1e1500 */
[----:B0-----:R-:W4:Y:S01]  /*107f0*/  LDL R112, [R1+0x10c] ;  /* 0x00010c0001707983 */ /* 0x001f220000100800 */
[----:B---3--:R-:W-:Y:S02]  /*10800*/  @P0 IMAD.MOV.U32 R42, RZ, RZ, R116 ;  /* 0x000000ffff2a0224 */ /* 0x008fe400078e0074 */
[----:B------:R-:W-:Y:S01]  /*10810*/  @P0 IMAD.MOV.U32 R43, RZ, RZ, R97 ;  /* 0x000000ffff2b0224 */ /* 0x000fe200078e0061 */
[----:B------:R-:W3:Y:S01]  /*10820*/  LDL.LU R116, [R1+0x6e4] ;  /* 0x0006e40001747983 */ /* 0x000ee20000300800 */
[----:B------:R-:W-:-:S03]  /*10830*/  PRMT R68, RZ, 0x7610, R68 ;  /* 0x00007610ff447816 */ /* 0x000fc60000000044 */
[----:B------:R-:W3:Y:S04]  /*10840*/  LDL R97, [R1+0x12c] ;  /* 0x00012c0001617983 */ /* 0x000ee80000100800 */
[----:B------:R0:W3:Y:S01]  /*10850*/  @P0 LDG.E.U16 R69, desc[UR20][R42.64] ;  /* 0x000000142a450981 */ /* 0x0000e2000c1e1500 */
[----:B------:R-:W-:Y:S01]  /*10860*/  PRMT R67, RZ, 0x7610, R67 ;  /* 0x00007610ff437816 */ /* 0x000fe20000000043 */
[----:B0-----:R-:W-:Y:S02]  /*10870*/  @P0 IMAD.MOV.U32 R42, RZ, RZ, R89 ;  /* 0x000000ffff2a0224 */ /* 0x001fe400078e0059 */
[----:B------:R-:W-:Y:S01]  /*10880*/  @P0 IMAD.MOV.U32 R43, RZ, RZ, R98 ;  /* 0x000000ffff2b0224 */ /* 0x000fe200078e0062 */
[----:B------:R-:W3:Y:S04]  /*10890*/  LDL.LU R89, [R1+0x6e0] ;  /* 0x0006e00001597983 */ /* 0x000ee80000300800 */
[----:B------:R-:W3:Y:S04]  /*108a0*/  LDL R98, [R1+0x14c] ;  /* 0x00014c0001627983 */ /* 0x000ee80000100800 */
[----:B------:R0:W3:Y:S01]  /*108b0*/  @P0 LDG.E.U16 R68, desc[UR20][R42.64] ;  /* 0x000000142a440981 */ /* 0x0000e2000c1e1500 */
[----:B------:R-:W-:Y:S01]  /*108c0*/  PRMT R66, RZ, 0x7610, R66 ;  /* 0x00007610ff427816 */ /* 0x000fe20000000042 */
[----:B0-----:R-:W-:-:S02]  /*108d0*/  @P0 IMAD.MOV.U32 R42, RZ, RZ, R114 ;  /* 0x000000ffff2a0224 */ /* 0x001fc400078e0072 */
[----:B------:R-:W-:Y:S01]  /*108e0*/  @P0 IMAD.MOV.U32 R43, RZ, RZ, R71 ;  /* 0x000000ffff2b0224 */ /* 0x000fe200078e0047 */
[----:B------:R-:W3:Y:S04]  /*108f0*/  LDL.LU R114, [R1+0x6dc] ;  /* 0x0006dc0001727983 */ /* 0x000ee80000300800 */
[----:B------:R-:W3:Y:S04]  /*10900*/  LDL R71, [R1+0x16c] ;  /* 0x00016c0001477983 */ /* 0x000ee80000100800 */
[----:B------:R0:W3:Y:S01]  /*10910*/  @P0 LDG.E.U16 R67, desc[UR20][R42.64] ;  /* 0x000000142a430981 */ /* 0x0000e2000c1e1500 */
[----:B------:R-:W-:Y:S01]  /*10920*/  PRMT R65, RZ, 0x7610, R65 ;  /* 0x00007610ff417816 */ /* 0x000fe20000000041 */
[----:B0-----:R-:W-:-:S02]  /*10930*/  @P0 IMAD.MOV.U32 R42, RZ, RZ, R87 ;  /* 0x000000ffff2a0224 */ /* 0x001fc400078e0057 */
[----:B------:R-:W3:Y:S01]  /*10940*/  LDL.LU R87, [R1+0x6d8] ;  /* 0x0006d80001577983 */ /* 0x000ee20000300800 */
[----:B--2---:R-:W-:-:S03]  /*10950*/  @P0 IMAD.MOV.U32 R43, RZ, RZ, R115 ;  /* 0x000000ffff2b0224 */ /* 0x004fc600078e0073 */
[----:B------:R-:W2:Y:S04]  /*10960*/  LDL R115, [R1+0x18c] ;  /* 0x00018c0001737983 */ /* 0x000ea80000100800 */
[----:B------:R0:W2:Y:S02]  /*10970*/  @P0 LDG.E.U16 R66, desc[UR20][R42.64] ;  /* 0x000000142a420981 */ /* 0x0000a4000c1e1500 */
[----:B0-----:R-:W-:Y:S02]  /*10980*/  @P0 IMAD.MOV.U32 R42, RZ, RZ, R113 ;  /* 0x000000ffff2a0224 */ /* 0x001fe400078e0071 */
[----:B----4-:R-:W-:Y:S01]  /*10990*/  @P0 IMAD.MOV.U32 R43, RZ, RZ, R70 ;  /* 0x000000ffff2b0224 */ /* 0x010fe200078e0046 */
[----:B------:R-:W4:Y:S04]  /*109a0*/  LDL.LU R113, [R1+0x6d4] ;  /* 0x0006d40001717983 */ /* 0x000f280000300800 */
[----:B------:R-:W4:Y:S04]  /*109b0*/  LDL R70, [R1+0x1c0] ;  /* 0x0001c00001467983 */ /* 0x000f280000100800 */
[----:B------:R0:W4:Y:S02]  /*109c0*/  @P0 LDG.E.U16 R65, desc[UR20][R42.64] ;  /* 0x000000142a410981 */ /* 0x000124000c1e1500 */
[----:B0-----:R-:W-:-:S02]  /*109d0*/  @P0 IMAD.MOV.U32 R42, RZ, RZ, R86 ;  /* 0x000000ffff2a0224 */ /* 0x001fc400078e0056 */
[----:B------:R-:W4:Y:S01]  /*109e0*/  LDL.LU R86, [R1+0x6d0] ;  /* 0x0006d00001567983 */ /* 0x000f220000300800 */
[----:B------:R-:W-:-:S03]  /*109f0*/  @P0 IMAD.MOV.U32 R43, RZ, RZ, R118 ;  /* 0x000000ffff2b0224 */ /* 0x000fc600078e0076 */
[----:B------:R-:W4:Y:S01]  /*10a00*/  LDL R118, [R1+0x1e0] ;  /* 0x0001e00001767983 */ /* 0x000f220000100800 */
[----:B------:R-:W-:Y:S02]  /*10a10*/  PRMT R64, RZ, 0x7610, R64 ;  /* 0x00007610ff407816 */ /* 0x000fe40000000040 */
[----:B------:R-:W-:-:S04]  /*10a20*/  PRMT R63, RZ, 0x7610, R63 ;  /* 0x00007610ff3f7816 */ /* 0x000fc8000000003f */
[----:B------:R0:W4:Y:S01]  /*10a30*/  @P0 LDG.E.U16 R64, desc[UR20][R42.64] ;  /* 0x000000142a400981 */ /* 0x000122000c1e1500 */
[----:B------:R-:W-:Y:S01]  /*10a40*/  PRMT R62, RZ, 0x7610, R62 ;  /* 0x00007610ff3e7816 */ /* 0x000fe2000000003e */
[----:B0-----:R-:W-:Y:S02]  /*10a50*/  @P0 IMAD.MOV.U32 R42, RZ, RZ, R111 ;  /* 0x000000ffff2a0224 */ /* 0x001fe400078e006f */
[----:B------:R-:W-:Y:S01]  /*10a60*/  @P0 IMAD.MOV.U32 R43, RZ, RZ, R112 ;  /* 0x000000ffff2b0224 */ /* 0x000fe200078e0070 */
[----:B------:R-:W4:Y:S04]  /*10a70*/  LDL.LU R111, [R1+0x6cc] ;  /* 0x0006cc00016f7983 */ /* 0x000f280000300800 */
[----:B------:R-:W4:Y:S04]  /*10a80*/  LDL R112, [R1+0x200] ;  /* 0x0002000001707983 */ /* 0x000f280000100800 */
[----:B------:R0:W4:Y:S01]  /*10a90*/  @P0 LDG.E.U16 R63, desc[UR20][R42.64] ;  /* 0x000000142a3f0981 */ /* 0x000122000c1e1500 */
[----:B------:R-:W-:Y:S01]  /*10aa0*/  PRMT R61, RZ, 0x7610, R61 ;  /* 0x00007610ff3d7816 */ /* 0x000fe2000000003d */
[----:B0-----:R-:W-:-:S02]  /*10ab0*/  @P0 IMAD.MOV.U32 R42, RZ, RZ, R85 ;  /* 0x000000ffff2a0224 */ /* 0x001fc400078e0055 */
[----:B---3--:R-:W-:Y:S01]  /*10ac0*/  @P0 IMAD.MOV.U32 R43, RZ, RZ, R97 ;  /* 0x000000ffff2b0224 */ /* 0x008fe200078e0061 */
        /* <DEDUP_REMOVED lines=22> */
[----:B------:R-:W2:Y:S01]  /*10c30*/  LDL.LU R83, [R1+0x6b8] ;  /* 0x0006b80001537983 */ /* 0x000ea20000300800 */
[----:B----4-:R-:W-:-:S03]  /*10c40*/  @P0 IMAD.MOV.U32 R43, RZ, RZ, R70 ;  /* 0x000000ffff2b0224 */ /* 0x010fc600078e0046 */
[----:B------:R-:W4:Y:S04]  /*10c50*/  LDL R70, [R1+0x2a0] ;  /* 0x0002a00001467983 */ /* 0x000f280000100800 */
[----:B------:R0:W4:Y:S02]  /*10c60*/  @P0 LDG.E.U16 R58, desc[UR20][R42.64] ;  /* 0x000000142a3a0981 */ /* 0x000124000c1e1500 */
[----:B0-----:R-:W-:Y:S02]  /*10c70*/  @P0 IMAD.MOV.U32 R42, RZ, RZ, R107 ;  /* 0x000000ffff2a0224 */ /* 0x001fe400078e006b */
[----:B------:R-:W4:Y:S01]  /*10c80*/  LDL.LU R107, [R1+0x6b4] ;  /* 0x0006b400016b7983 */ /* 0x000f220000300800 */
[----:B------:R-:W-:-:S03]  /*10c90*/  @P0 IMAD.MOV.U32 R43, RZ, RZ, R118 ;  /* 0x000000ffff2b0224 */ /* 0x000fc600078e0076 */
[----:B------:R-:W4:Y:S01]  /*10ca0*/  LDL R118, [R1+0x2c0] ;  /* 0x0002c00001767983 */ /* 0x000f220000100800 */
[----:B------:R-:W-:Y:S02]  /*10cb0*/  PRMT R57, RZ, 0x7610, R57 ;  /* 0x00007610ff397816 */ /* 0x000fe40000000039 */
[----:B------:R-:W-:-:S04]  /*10cc0*/  PRMT R56, RZ, 0x7610, R56 ;  /* 0x00007610ff387816 */ /* 0x000fc80000000038 */
[----:B------:R0:W4:Y:S01]  /*10cd0*/  @P0 LDG.E.U16 R57, desc[UR20][R42.64] ;  /* 0x000000142a390981 */ /* 0x000122000c1e1500 */
[----:B------:R-:W-:Y:S01]  /*10ce0*/  PRMT R55, RZ, 0x7610, R55 ;  /* 0x00007610ff377816 */ /* 0x000fe20000000037 */
[----:B0-----:R-:W-:Y:S01]  /*10cf0*/  @P0 IMAD.MOV.U32 R42, RZ, RZ, R82 ;  /* 0x000000ffff2a0224 */ /* 0x001fe200078e0052 */
[----:B------:R-:W-:Y:S01]  /*10d00*/  PRMT R54, RZ, 0x7610, R54 ;  /* 0x00007610ff367816 */ /* 0x000fe20000000036 */
[----:B------:R-:W4:Y:S01]  /*10d10*/  LDL.LU R82, [R1+0x6b0] ;  /* 0x0006b00001527983 */ /* 0x000f220000300800 */
[----:B------:R-:W-:-:S05]  /*10d20*/  @P0 IMAD.MOV.U32 R43, RZ, RZ, R112 ;  /* 0x000000ffff2b0224 */ /* 0x000fca00078e0070 */
[----:B------:R0:W4:Y:S02]  /*10d30*/  @P0 LDG.E.U16 R56, desc[UR20][R42.64] ;  /* 0x000000142a380981 */ /* 0x000124000c1e1500 */
[----:B0-----:R-:W-:Y:S01]  /*10d40*/  @P0 IMAD.MOV.U32 R42, RZ, RZ, R105 ;  /* 0x000000ffff2a0224 */ /* 0x001fe200078e0069 */
[----:B------:R-:W-:Y:S01]  /*10d50*/  PRMT R53, RZ, 0x7610, R53 ;  /* 0x00007610ff357816 */ /* 0x000fe20000000035 */
[----:B------:R-:W4:Y:S01]  /*10d60*/  LDL.LU R105, [R1+0x6ac] ;  /* 0x0006ac0001697983 */ /* 0x000f220000300800 */
[----:B---3--:R-:W-:-:S05]  /*10d70*/  @P0 IMAD.MOV.U32 R43, RZ, RZ, R97 ;  /* 0x000000ffff2b0224 */ /* 0x008fca00078e0061 */
[----:B------:R0:W3:Y:S02]  /*10d80*/  @P0 LDG.E.U16 R55, desc[UR20][R42.64] ;  /* 0x000000142a370981 */ /* 0x0000e4000c1e1500 */
[----:B0-----:R-:W-:Y:S01]  /*10d90*/  @P0 IMAD.MOV.U32 R42, RZ, RZ, R81 ;  /* 0x000000ffff2a0224 */ /* 0x001fe200078e0051 */
[----:B------:R-:W-:Y:S01]  /*10da0*/  PRMT R52, RZ, 0x7610, R52 ;  /* 0x00007610ff347816 */ /* 0x000fe20000000034 */
[----:B------:R-:W3:Y:S01]  /*10db0*/  LDL.LU R81, [R1+0x6a8] ;  /* 0x0006a80001517983 */ /* 0x000ee20000300800 */
[----:B------:R-:W-:-:S05]  /*10dc0*/  @P0 IMAD.MOV.U32 R43, RZ, RZ, R98 ;  /* 0x000000ffff2b0224 */ /* 0x000fca00078e0062 */
[----:B------:R0:W3:Y:S02]  /*10dd0*/  @P0 LDG.E.U16 R54, desc[UR20][R42.64] ;  /* 0x000000142a360981 */ /* 0x0000e4000c1e1500 */
[----:B0-----:R-:W-:Y:S01]  /*10de0*/  @P0 IMAD.MOV.U32 R42, RZ, RZ, R104 ;  /* 0x000000ffff2a0224 */ /* 0x001fe200078e0068 */
[----:B------:R-:W-:Y:S01]  /*10df0*/  PRMT R51, RZ, 0x7610, R51 ;  /* 0x00007610ff337816 */ /* 0x000fe20000000033 */
[----:B------:R-:W3:Y:S01]  /*10e00*/  LDL.LU R104, [R1+0x6a4] ;  /* 0x0006a40001687983 */ /* 0x000ee20000300800 */
[----:B------:R-:W-:Y:S01]  /*10e10*/  @P0 IMAD.MOV.U32 R43, RZ, RZ, R71 ;  /* 0x000000ffff2b0224 */ /* 0x000fe200078e0047 */
[----:B------:R-:W-:Y:S02]  /*10e20*/  PRMT R50, RZ, 0x7610, R50 ;  /* 0x00007610ff327816 */ /* 0x000fe40000000032 */
[----:B------:R-:W3:Y:S04]  /*10e30*/  LDL R98, [R1+0x340] ;  /* 0x0003400001627983 */ /* 0x000ee80000100800 */
[----:B------:R0:W3:Y:S04]  /*10e40*/  @P0 LDG.E.U16 R53, desc[UR20][R42.64] ;  /* 0x000000142a350981 */ /* 0x0000e8000c1e1500 */
[----:B------:R-:W3:Y:S01]  /*10e50*/  LDL R71, [R1+0x360] ;  /* 0x0003600001477983 */ /* 0x000ee20000100800 */
[----:B0-----:R-:W-:-:S03]  /*10e60*/  @P0 IMAD.MOV.U32 R42, RZ, RZ, R80 ;  /* 0x000000ffff2a0224 */ /* 0x001fc600078e0050 */
[----:B------:R-:W3:Y:S01]  /*10e70*/  LDL.LU R80, [R1+0x6a0] ;  /* 0x0006a00001507983 */ /* 0x000ee20000300800 */
[----:B------:R-:W-:Y:S01]  /*10e80*/  PRMT R49, RZ, 0x7610, R49 ;  /* 0x00007610ff317816 */ /* 0x000fe20000000031 */
[----:B--2---:R-:W-:-:S05]  /*10e90*/  @P0 IMAD.MOV.U32 R43, RZ, RZ, R115 ;  /* 0x000000ffff2b0224 */ /* 0x004fca00078e0073 */
[----:B------:R0:W2:Y:S02]  /*10ea0*/  @P0 LDG.E.U16 R52, desc[UR20][R42.64] ;  /* 0x000000142a340981 */ /* 0x0000a4000c1e1500 */
[----:B0-----:R-:W-:Y:S02]  /*10eb0*/  @P0 IMAD.MOV.U32 R42, RZ, RZ, R102 ;  /* 0x000000ffff2a0224 */ /* 0x001fe400078e0066 */
[----:B------:R-:W2:Y:S01]  /*10ec0*/  LDL.LU R102, [R1+0x69c] ;  /* 0x00069c0001667983 */ /* 0x000ea20000300800 */
[----:B----4-:R-:W-:-:S03]  /*10ed0*/  @P0 IMAD.MOV.U32 R43, RZ, RZ, R70 ;  /* 0x000000ffff2b0224 */ /* 0x010fc600078e0046 */
[----:B------:R-:W4:Y:S04]  /*10ee0*/  LDL R70, [R1+0x3a0] ;  /* 0x0003a00001467983 */ /* 0x000f280000100800 */
[----:B------:R0:W2:Y:S02]  /*10ef0*/  @P0 LDG.E.U16 R51, desc[UR20][R42.64] ;  /* 0x000000142a330981 */ /* 0x0000a4000c1e1500 */
[----:B0-----:R-:W-:Y:S02]  /*10f00*/  @P0 IMAD.MOV.U32 R42, RZ, RZ, R79 ;  /* 0x000000ffff2a0224 */ /* 0x001fe400078e004f */
[----:B------:R-:W2:Y:S01]  /*10f10*/  LDL.LU R79, [R1+0x698] ;  /* 0x00069800014f7983 */ /* 0x000ea20000300800 */
[----:B------:R-:W-:-:S03]  /*10f20*/  @P0 IMAD.MOV.U32 R43, RZ, RZ, R118 ;  /* 0x000000ffff2b0224 */ /* 0x000fc600078e0076 */
[----:B------:R-:W2:Y:S04]  /*10f30*/  LDL R118, [R1+0x3c0] ;  /* 0x0003c00001767983 */ /* 0x000ea80000100800 */
[----:B------:R0:W2:Y:S02]  /*10f40*/  @P0 LDG.E.U16 R50, desc[UR20][R42.64] ;  /* 0x000000142a320981 */ /* 0x0000a4000c1e1500 */
[----:B0-----:R-:W-:Y:S02]  /*10f50*/  @P0 IMAD.MOV.U32 R42, RZ, RZ, R101 ;  /* 0x000000ffff2a0224 */ /* 0x001fe400078e0065 */
[----:B------:R-:W-:Y:S02]  /*10f60*/  @P0 IMAD.MOV.U32 R43, RZ, RZ, R46 ;  /* 0x000000ffff2b0224 */ /* 0x000fe400078e002e */
[----:B------:R-:W2:Y:S04]  /*10f70*/  LDL.LU R46, [R1+0x694] ;  /* 0x00069400012e7983 */ /* 0x000ea80000300800 */
[----:B------:R0:W4:Y:S04]  /*10f80*/  @P0 LDG.E.U16 R49, desc[UR20][R42.64] ;  /* 0x000000142a310981 */ /* 0x000128000c1e1500 */
[----:B------:R-:W4:Y:S01]  /*10f90*/  LDL.LU R101, [R1+0x690] ;  /* 0x0006900001657983 */ /* 0x000f220000300800 */
[----:B0-----:R-:W-:-:S03]  /*10fa0*/  @P0 IMAD.MOV.U32 R43, RZ, RZ, R45 ;  /* 0x000000ffff2b0224 */ /* 0x001fc600078e002d */
[----:B------:R-:W4:Y:S01]  /*10fb0*/  LDL.LU R45, [R1+0x68c] ;  /* 0x00068c00012d7983 */ /* 0x000f220000300800 */
[----:B------:R-:W-:Y:S01]  /*10fc0*/  PRMT R48, RZ, 0x7610, R48 ;  /* 0x00007610ff307816 */ /* 0x000fe20000000030 */
[----:B------:R-:W-:Y:S01]  /*10fd0*/  @P0 IMAD.MOV.U32 R42, RZ, RZ, R78 ;  /* 0x000000ffff2a0224 */ /* 0x000fe200078e004e */
[----:B------:R-:W-:Y:S01]  /*10fe0*/  PRMT R47, RZ, 0x7610, R47 ;  /* 0x00007610ff2f7816 */ /* 0x000fe2000000002f */
[----:B------:R-:W4:Y:S04]  /*10ff0*/  LDL.LU R78, [R1+0x688] ;  /* 0x00068800014e7983 */ /* 0x000f280000300800 */
[----:B------:R0:W4:Y:S02]  /*11000*/  @P0 LDG.E.U16 R48, desc[UR20][R42.64] ;  /* 0x000000142a300981 */ /* 0x000124000c1e1500 */
[----:B0-----:R-:W-:-:S02]  /*11010*/  @P0 IMAD.MOV.U32 R43, RZ, RZ, R44 ;  /* 0x000000ffff2b0224 */ /* 0x001fc400078e002c */
[----:B------:R-:W-:Y:S01]  /*11020*/  @P0 IMAD.MOV.U32 R42, RZ, RZ, R77 ;  /* 0x000000ffff2a0224 */ /* 0x000fe200078e004d */
[----:B------:R-:W4:Y:S04]  /*11030*/  LDL.LU R44, [R1+0x684] ;  /* 0x00068400012c7983 */ /* 0x000f280000300800 */
[----:B------:R0:W4:Y:S04]  /*11040*/  @P0 LDG.E.U16 R47, desc[UR20][R42.64] ;  /* 0x000000142a2f0981 */ /* 0x000128000c1e1500 */
[----:B------:R-:W4:Y:S01]  /*11050*/  LDL.LU R77, [R1+0x680] ;  /* 0x00068000014d7983 */ /* 0x000f220000300800 */
[----:B0-----:R-:W-:-:S03]  /*11060*/  @P0 IMAD.MOV.U32 R42, RZ, RZ, R76 ;  /* 0x000000ffff2a0224 */ /* 0x001fc600078e004c */
[----:B------:R-:W4:Y:S01]  /*11070*/  LDL.LU R76, [R1+0x67c] ;  /* 0x00067c00014c7983 */ /* 0x000f220000300800 */
[----:B---3--:R-:W-:Y:S01]  /*11080*/  @P0 IMAD.MOV.U32 R43, RZ, RZ, R98 ;  /* 0x000000ffff2b0224 */ /* 0x008fe200078e0062 */
[----:B--2---:R-:W-:-:S06]  /*11090*/  PRMT R46, RZ, 0x7610, R46 ;  /* 0x00007610ff2e7816 */ /* 0x004fcc000000002e */
[----:B------:R0:W2:Y:S01]  /*110a0*/  @P0 LDG.E.U16 R46, desc[UR20][R42.64] ;  /* 0x000000142a2e0981 */ /* 0x0000a2000c1e1500 */
[----:B----4-:R-:W-:Y:S01]  /*110b0*/  PRMT R45, RZ, 0x7610, R45 ;  /* 0x00007610ff2d7816 */ /* 0x010fe2000000002d */
[----:B0-----:R-:W-:Y:S02]  /*110c0*/  @P0 IMAD.MOV.U32 R42, RZ, RZ, R75 ;  /* 0x000000ffff2a0224 */ /* 0x001fe400078e004b */
[----:B------:R-:W-:Y:S01]  /*110d0*/  @P0 IMAD.MOV.U32 R43, RZ, RZ, R71 ;  /* 0x000000ffff2b0224 */ /* 0x000fe200078e0047 */
[----:B------:R-:W3:Y:S04]  /*110e0*/  LDL.LU R75, [R1+0x678] ;  /* 0x00067800014b7983 */ /* 0x000ee80000300800 */
[----:B------:R0:W4:Y:S02]  /*110f0*/  @P0 LDG.E.U16 R45, desc[UR20][R42.64] ;  /* 0x000000142a2d0981 */ /* 0x000124000c1e1500 */
[----:B0-----:R-:W-:-:S02]  /*11100*/  @P0 IMAD.MOV.U32 R43, RZ, RZ, R41 ;  /* 0x000000ffff2b0224 */ /* 0x001fc400078e0029 */
[----:B------:R-:W2:Y:S01]  /*11110*/  LDL.LU R41, [R1+0x674] ;  /* 0x0006740001297983 */ /* 0x000ea20000300800 */
[----:B------:R-:W-:Y:S01]  /*11120*/  PRMT R44, RZ, 0x7610, R44 ;  /* 0x00007610ff2c7816 */ /* 0x000fe2000000002c */
[----:B------:R-:W-:Y:S02]  /*11130*/  @P0 IMAD.MOV.U32 R42, RZ, RZ, R74 ;  /* 0x000000ffff2a0224 */ /* 0x000fe400078e004a */
[----:B------:R-:W-:Y:S01]  /*11140*/  @P0 IMAD.MOV.U32 R71, RZ, RZ, R70 ;  /* 0x000000ffff470224 */ /* 0x000fe200078e0046 */
[----:B------:R-:W3:Y:S01]  /*11150*/  LDL.LU R74, [R1+0x670] ;  /* 0x00067000014a7983 */ /* 0x000ee20000300800 */
[----:B------:R-:W-:-:S03]  /*11160*/  @P0 IMAD.MOV.U32 R70, RZ, RZ, R73 ;  /* 0x000000ffff460224 */ /* 0x000fc600078e0049 */
[----:B------:R0:W3:Y:S04]  /*11170*/  @P0 LDG.E.U16 R44, desc[UR20][R42.64] ;  /* 0x000000142a2c0981 */ /* 0x0000e8000c1e1500 */
[----:B------:R-:W3:Y:S01]  /*11180*/  LDL.LU R73, [R1+0x66c] ;  /* 0x00066c0001497983 */ /* 0x000ee20000300800 */
[----:B0-----:R-:W-:Y:S02]  /*11190*/  PRMT R43, RZ, 0x7610, R43 ;  /* 0x00007610ff2b7816 */ /* 0x001fe4000000002b */
[----:B------:R-:W-:-:S04]  /*111a0*/  PRMT R42, RZ, 0x7610, R42 ;  /* 0x00007610ff2a7816 */ /* 0x000fc8000000002a */
[----:B------:R0:W3:Y:S02]  /*111b0*/  @P0 LDG.E.U16 R43, desc[UR20][R70.64] ;  /* 0x00000014462b0981 */ /* 0x0000e4000c1e1500 */
[----:B0-----:R-:W-:Y:S02]  /*111c0*/  @P0 IMAD.MOV.U32 R70, RZ, RZ, R72 ;  /* 0x000000ffff460224 */ /* 0x001fe400078e0048 */
[----:B------:R-:W-:Y:S01]  /*111d0*/  @P0 IMAD.MOV.U32 R71, RZ, RZ, R118 ;  /* 0x000000ffff470224 */ /* 0x000fe200078e0076 */
[----:B------:R-:W3:Y:S04]  /*111e0*/  LDL.LU R72, [R1+0x668] ;  /* 0x0006680001487983 */ /* 0x000ee80000300800 */
[----:B------:R0:W3:Y:S02]  /*111f0*/  @P0 LDG.E.U16 R42, desc[UR20][R70.64] ;  /* 0x00000014462a0981 */ /* 0x0000e4000c1e1500 */
[----:B0-----:R-:W-:-:S02]  /*11200*/  @P0 IMAD.MOV.U32 R70, RZ, RZ, R119 ;  /* 0x000000ffff460224 */ /* 0x001fc400078e0077 */
[----:B------:R-:W-:Y:S02]  /*11210*/  @P0 IMAD.MOV.U32 R71, RZ, RZ, R2 ;  /* 0x000000ffff470224 */ /* 0x000fe400078e0002 */
[----:B------:R-:W3:Y:S04]  /*11220*/  LDL.LU R2, [R1+0x664] ;  /* 0x0006640001027983 */ /* 0x000ee80000300800 */
[----:B------:R-:W3:Y:S01]  /*11230*/  LDL.LU R119, [R1+0x660] ;  /* 0x0006600001777983 */ /* 0x000ee20000300800 */
[----:B--2---:R-:W-:-:S06]  /*11240*/  PRMT R41, RZ, 0x7610, R41 ;  /* 0x00007610ff297816 */ /* 0x004fcc0000000029 */
[----:B------:R0:W2:Y:S02]  /*11250*/  @P0 LDG.E.U16 R41, desc[UR20][R70.64] ;  /* 0x0000001446290981 */ /* 0x0000a4000c1e1500 */
[----:B0-----:R-:W-:Y:S02]  /*11260*/  @P0 IMAD.MOV.U32 R71, RZ, RZ, R0 ;  /* 0x000000ffff470224 */ /* 0x001fe400078e0000 */
[----:B------:R-:W2:Y:S04]  /*11270*/  LDL.LU R0, [R1+0x65c] ;  /* 0x00065c0001007983 */ /* 0x000ea80000300800 */
[----:B------:R0:W-:Y:S04]  /*11280*/  STS.U16 [R36+UR9+0x7800], R91 ;  /* 0x0078005b24007988 */ /* 0x0001e80008000409 */
[----:B------:R-:W-:Y:S01]  /*11290*/  STS.U16 [R36+UR9+0x2800], R96 ;  /* 0x0028006024007988 */ /* 0x000fe20008000409 */
[----:B0-----:R-:W-:-:S03]  /*112a0*/  LOP3.LUT R91, R36, 0x20, RZ, 0x3c, !PT ;  /* 0x00000020245b7812 */ /* 0x001fc600078e3cff */
[----:B------:R-:W-:Y:S04]  /*112b0*/  STS.U16 [R36+UR9+0x3000], R109 ;  /* 0x0030006d24007988 */ /* 0x000fe80008000409 */
        /* <DEDUP_REMOVED lines=22> */
[----:B------:R-:W-:Y:S01]  /*11420*/  STS.U16 [R91+UR9+0x2100], R86 ;  /* 0x002100565b007988 */ /* 0x000fe20008000409 */
[----:B------:R-:W-:-:S03]  /*11430*/  PRMT R37, RZ, 0x7610, R37 ;  /* 0x00007610ff257816 */ /* 0x000fc60000000025 */
[----:B------:R-:W-:Y:S01]  /*11440*/  STS.U16 [R91+UR9+0x2500], R111 ;  /* 0x0025006f5b007988 */ /* 0x000fe20008000409 */
[----:B------:R-:W-:-:S03]  /*11450*/  @P0 IMAD.MOV.U32 R70, RZ, RZ, R39 ;  /* 0x000000ffff460224 */ /* 0x000fc600078e0027 */
[----:B------:R-:W-:Y:S04]  /*11460*/  STS.U16 [R91+UR9+0x2900], R85 ;  /* 0x002900555b007988 */ /* 0x000fe80008000409 */
[----:B------:R-:W-:Y:S04]  /*11470*/  STS.U16 [R91+UR9+0x2d00], R110 ;  /* 0x002d006e5b007988 */ /* 0x000fe80008000409 */
[----:B------:R-:W-:Y:S04]  /*11480*/  STS.U16 [R91+UR9+0x3100], R84 ;  /* 0x003100545b007988 */ /* 0x000fe80008000409 */
[----:B------:R-:W-:Y:S04]  /*11490*/  STS.U16 [R91+UR9+0x3500], R108 ;  /* 0x0035006c5b007988 */ /* 0x000fe80008000409 */
[----:B------:R-:W-:Y:S01]  /*114a0*/  STS.U16 [R91+UR9+0x3900], R83 ;  /* 0x003900535b007988 */ /* 0x000fe20008000409 */
[----:B------:R-:W-:-:S03]  /*114b0*/  PRMT R34, RZ, 0x7610, R34 ;  /* 0x00007610ff227816 */ /* 0x000fc60000000022 */
[----:B------:R-:W-:Y:S04]  /*114c0*/  STS.U16 [R91+UR9+0x3d00], R107 ;  /* 0x003d006b5b007988 */ /* 0x000fe80008000409 */
[----:B------:R-:W-:Y:S04]  /*114d0*/  STS.U16 [R91+UR9+0x4100], R82 ;  /* 0x004100525b007988 */ /* 0x000fe80008000409 */
[----:B------:R-:W-:Y:S04]  /*114e0*/  STS.U16 [R91+UR9+0x4500], R105 ;  /* 0x004500695b007988 */ /* 0x000fe80008000409 */
[----:B------:R-:W-:Y:S04]  /*114f0*/  STS.U16 [R91+UR9+0x4900], R81 ;  /* 0x004900515b007988 */ /* 0x000fe80008000409 */
[----:B------:R0:W4:Y:S04]  /*11500*/  @P0 LDG.E.U16 R37, desc[UR20][R70.64] ;  /* 0x0000001446250981 */ /* 0x000128000c1e1500 */
[----:B------:R-:W-:Y:S04]  /*11510*/  STS.U16 [R91+UR9+0x4d00], R104 ;  /* 0x004d00685b007988 */ /* 0x000fe80008000409 */
[----:B------:R-:W-:Y:S01]  /*11520*/  STS.U16 [R91+UR9+0x5100], R80 ;  /* 0x005100505b007988 */ /* 0x000fe20008000409 */
[----:B0-----:R-:W-:-:S02]  /*11530*/  @P0 IMAD.MOV.U32 R70, RZ, RZ, R3 ;  /* 0x000000ffff460224 */ /* 0x001fc400078e0003 */
[----:B------:R-:W-:Y:S01]  /*11540*/  @P0 IMAD.MOV.U32 R71, RZ, RZ, R38 ;  /* 0x000000ffff470224 */ /* 0x000fe200078e0026 */
[----:B------:R-:W-:Y:S04]  /*11550*/  STS.U16 [R91+UR9+0x5500], R102 ;  /* 0x005500665b007988 */ /* 0x000fe80008000409 */
[----:B------:R-:W-:Y:S04]  /*11560*/  STS.U16 [R91+UR9+0x5900], R79 ;  /* 0x0059004f5b007988 */ /* 0x000fe80008000409 */
[----:B------:R-:W-:Y:S04]  /*11570*/  STS.U16 [R91+UR9+0x5d00], R101 ;  /* 0x005d00655b007988 */ /* 0x000fe80008000409 */
[----:B------:R-:W4:Y:S04]  /*11580*/  LDL.LU R39, [R1+0x658] ;  /* 0x0006580001277983 */ /* 0x000f280000300800 */
[----:B------:R-:W-:Y:S04]  /*11590*/  STS.U16 [R91+UR9+0x6100], R78 ;  /* 0x0061004e5b007988 */ /* 0x000fe80008000409 */
[----:B------:R-:W5:Y:S04]  /*115a0*/  LDL.LU R38, [R1+0x654] ;  /* 0x0006540001267983 */ /* 0x000f680000300800 */
[----:B------:R3:W4:Y:S04]  /*115b0*/  @P0 LDG.E.U16 R34, desc[UR20][R70.64] ;  /* 0x0000001446220981 */ /* 0x000728000c1e1500 */
[----:B------:R-:W-:Y:S04]  /*115c0*/  STS.U16 [R91+UR9+0x6500], R77 ;  /* 0x0065004d5b007988 */ /* 0x000fe80008000409 */
[----:B------:R0:W5:Y:S01]  /*115d0*/  LDL.LU R3, [R1+0x650] ;  /* 0x0006500001037983 */ /* 0x0001620000300800 */
[----:B---3--:R-:W-:-:S03]  /*115e0*/  @P0 IMAD.MOV.U32 R71, RZ, RZ, R2 ;  /* 0x000000ffff470224 */ /* 0x008fc600078e0002 */
[----:B------:R-:W-:Y:S04]  /*115f0*/  STS.U16 [R91+UR9+0x6900], R76 ;  /* 0x0069004c5b007988 */ /* 0x000fe80008000409 */
[----:B------:R0:W5:Y:S04]  /*11600*/  LDL.LU R2, [R1+0x64c] ;  /* 0x00064c0001027983 */ /* 0x0001680000300800 */
[----:B------:R-:W-:Y:S04]  /*11610*/  STS.U16 [R91+UR9+0x6d00], R75 ;  /* 0x006d004b5b007988 */ /* 0x000fe80008000409 */
[----:B------:R-:W-:Y:S04]  /*11620*/  STS.U16 [R91+UR9+0x7100], R74 ;  /* 0x0071004a5b007988 */ /* 0x000fe80008000409 */
[----:B------:R1:W-:Y:S04]  /*11630*/  STS.U16 [R91+UR9+0x7500], R73 ;  /* 0x007500495b007988 */ /* 0x0003e80008000409 */
[----:B------:R-:W-:Y:S01]  /*11640*/  STS.U16 [R91+UR9+0x7900], R72 ;  /* 0x007900485b007988 */ /* 0x000fe20008000409 */
[----:B-1----:R-:W-:-:S03]  /*11650*/  LOP3.LUT R73, R36, 0x40, RZ, 0x3c, !PT ;  /* 0x0000004024497812 */ /* 0x002fc600078e3cff */
[----:B------:R-:W-:Y:S04]  /*11660*/  STS.U16 [R91+UR9+0x7d00], R119 ;  /* 0x007d00775b007988 */ /* 0x000fe80008000409 */
[----:B------:R1:W-:Y:S02]  /*11670*/  STS.U16 [R73+UR9+0x200], R4 ;  /* 0x0002000449007988 */ /* 0x0003e40008000409 */
[----:B-1----:R-:W-:Y:S01]  /*11680*/  PRMT R4, RZ, 0x7610, R4 ;  /* 0x00007610ff047816 */ /* 0x002fe20000000004 */
[----:B--2---:R-:W-:Y:S02]  /*11690*/  @P0 IMAD.MOV.U32 R70, RZ, RZ, R0 ;  /* 0x000000ffff460224 */ /* 0x004fe400078e0000 */
[----:B------:R0:W5:Y:S04]  /*116a0*/  LDL.LU R0, [R1+0x648] ;  /* 0x0006480001007983 */ /* 0x0001680000300800 */
[----:B------:R-:W2:Y:S04]  /*116b0*/  LDL R118, [R1+0x640] ;  /* 0x0006400001767983 */ /* 0x000ea80000100800 */
[----:B------:R-:W3:Y:S04]  /*116c0*/  @P0 LDG.E.U16 R4, desc[UR20][R70.64] ;  /* 0x0000001446040981 */ /* 0x000ee8000c1e1500 */
        /* <DEDUP_REMOVED lines=23> */
[----:B------:R-:W-:-:S03]  /*11840*/  LOP3.LUT R72, R36, 0x60, RZ, 0x3c, !PT ;  /* 0x0000006024487812 */ /* 0x000fc600078e3cff */
[----:B------:R-:W-:Y:S04]  /*11850*/  STS.U16 [R73+UR9+0x6200], R9 ;  /* 0x0062000949007988 */ /* 0x000fe80008000409 */
[----:B------:R-:W-:Y:S04]  /*11860*/  STS.U16 [R73+UR9+0x6600], R8 ;  /* 0x0066000849007988 */ /* 0x000fe80008000409 */
[----:B------:R-:W-:Y:S04]  /*11870*/  STS.U16 [R73+UR9+0x6a00], R7 ;  /* 0x006a000749007988 */ /* 0x000fe80008000409 */
[----:B------:R-:W-:Y:S04]  /*11880*/  STS.U16 [R73+UR9+0x6e00], R6 ;  /* 0x006e000649007988 */ /* 0x000fe80008000409 */
[----:B------:R2:W-:Y:S04]  /*11890*/  STS.U16 [R73+UR9+0x7200], R5 ;  /* 0x0072000549007988 */ /* 0x0005e80008000409 */
        /* <DEDUP_REMOVED lines=27> */
[----:B----4-:R0:W-:Y:S04]  /*11a50*/  STS.U16 [R72+UR9+0x6300], R45 ;  /* 0x0063002d48007988 */ /* 0x0101e80008000409 */
[----:B------:R0:W-:Y:S04]  /*11a60*/  STS.U16 [R72+UR9+0x6700], R44 ;  /* 0x0067002c48007988 */ /* 0x0001e80008000409 */
[----:B------:R0:W-:Y:S04]  /*11a70*/  STS.U16 [R72+UR9+0x6b00], R43 ;  /* 0x006b002b48007988 */ /* 0x0001e80008000409 */
[----:B------:R0:W-:Y:S04]  /*11a80*/  STS.U16 [R72+UR9+0x6f00], R42 ;  /* 0x006f002a48007988 */ /* 0x0001e80008000409 */
[----:B------:R0:W-:Y:S04]  /*11a90*/  STS.U16 [R72+UR9+0x7300], R41 ;  /* 0x0073002948007988 */ /* 0x0001e80008000409 */
[----:B------:R0:W-:Y:S04]  /*11aa0*/  STS.U16 [R72+UR9+0x7700], R37 ;  /* 0x0077002548007988 */ /* 0x0001e80008000409 */
[----:B------:R0:W-:Y:S01]  /*11ab0*/  STS.U16 [R72+UR9+0x7b00], R34 ;  /* 0x007b002248007988 */ /* 0x0001e20008000409 */
[----:B------:R-:W-:-:S04]  /*11ac0*/  UIADD3 UR4, UPT, UPT, UR9, 0x8000, URZ ;  /* 0x0000800009047890 */ /* 0x000fc8000fffe0ff */
[----:B------:R-:W-:-:S04]  /*11ad0*/  USHF.R.U32.HI UR4, URZ, 0x4, UR4 ;  /* 0x00000004ff047899 */ /* 0x000fc80008011604 */
[----:B------:R-:W-:-:S04]  /*11ae0*/  USGXT.U32 UR18, UR4, 0xe ;  /* 0x0000000e0412789a */ /* 0x000fc80008000000 */
[----:B------:R-:W-:Y:S01]  /*11af0*/  UIADD3 UR14, UP1, UPT, UR18, 0x2, URZ ;  /* 0x00000002120e7890 */ /* 0x000fe2000ff3e0ff */
[----:B--2---:R-:W-:-:S04]  /*11b00*/  SHF.R.S32.HI R5, RZ, 0x1f, R118 ;  /* 0x0000001fff057819 */ /* 0x004fc80000011476 */
[----:B------:R-:W-:-:S04]  /*11b10*/  LEA.HI R5, R5, R118, RZ, 0x6 ;  /* 0x0000007605057211 */ /* 0x000fc800078f30ff */
[----:B------:R-:W-:Y:S01]  /*11b20*/  SHF.R.S32.HI R5, RZ, 0x6, R5 ;  /* 0x00000006ff057819 */ /* 0x000fe20000011405 */
[----:B---3--:R0:W-:Y:S03]  /*11b30*/  STS.U16 [R72+UR9+0x7f00], R4 ;  /* 0x007f000448007988 */ /* 0x0081e60008000409 */
[----:B------:R-:W-:Y:S01]  /*11b40*/  VIMNMX R5, PT, PT, R5, 0x1, !PT ;  /* 0x0000000105057848 */ /* 0x000fe20007fe0100 */
[----:B------:R1:W-:Y:S06]  /*11b50*/  MEMBAR.ALL.CTA ;  /* 0x0000000000007992 */ /* 0x0003ec0000008000 */
[----:B-1----:R-:W1:Y:S01]  /*11b60*/  FENCE.VIEW.ASYNC.S ;  /* 0x00000000000073c6 */ /* 0x002e620000000000 */
[----:B------:R-:W-:-:S05]  /*11b70*/  VIADD R5, R5, 0xffffffff ;  /* 0xffffffff05057836 */ /* 0x000fca0000000000 */
[----:B------:R0:W-:Y:S01]  /*11b80*/  STL [R1+0x63c], R5 ;  /* 0x00063c0501007387 */ /* 0x0001e20000100800 */
[----:B-1----:R-:W-:Y:S01]  /*11b90*/  BAR.SYNC.DEFER_BLOCKING 0x0 ;  /* 0x0000000000007b1d */ /* 0x002fe20000010000 */
[----:B------:R-:W-:Y:S01]  /*11ba0*/  ISETP.LT.OR P0, PT, R118, 0x40, P5 ;  /* 0x000000407600780c */ /* 0x000fe20002f01670 */
[----:B------:R-:W-:-:S04]  /*11bb0*/  UIADD3 UR11, UPT, UPT, UR8, 0x100, URZ ;  /* 0x00000100080b7890 */ /* 0x000fc8000fffe0ff */
[----:B------:R-:W-:Y:S02]  /*11bc0*/  UMOV UR4, URZ ;  /* 0x000000ff00047c82 */ /* 0x000fe40008000000 */
[----:B------:R-:W-:Y:S01]  /*11bd0*/  UIADD3.X UR15, UPT, UPT, UR4, 0x40004040, URZ, UP1, !UPT ;  /* 0x40004040040f7890 */ /* 0x000fe20008ffe4ff */
[----:B------:R-:W-:Y:S01]  /*11be0*/  ISETP.NE.U32.AND P1, PT, R5, RZ, PT ;  /* 0x000000ff0500720c */ /* 0x000fe20003f25070 */
[----:B------:R-:W-:-:S04]  /*11bf0*/  IMAD.SHL.U32 R39, R39, 0x40, RZ ;  /* 0x0000004027277824 */ /* 0x000fc800078e00ff */
[----:B0-----:R-:W-:Y:S08]  /*11c00*/  @P0 BRA `(.L_x_7) ;  /* 0x0000000000700947 */ /* 0x001ff00003800000 */
[----:B------:R-:W-:Y:S01]  /*11c10*/  USHF.R.U32.HI UR12, URZ, 0x4, UR9 ;  /* 0x00000004ff0c7899 */ /* 0x000fe20008011609 */
[----:B------:R-:W-:Y:S01]  /*11c20*/  UMOV UR4, URZ ;  /* 0x000000ff00047c82 */ /* 0x000fe20008000000 */
[----:B------:R-:W-:Y:S02]  /*11c30*/  UIADD3 UR7, UPT, UPT, UR8, 0x108, URZ ;  /* 0x0000010808077890 */ /* 0x000fe4000fffe0ff */
[----:B------:R-:W-:Y:S02]  /*11c40*/  USGXT.U32 UR12, UR12, 0xe ;  /* 0x0000000e0c0c789a */ /* 0x000fe40008000000 */
[----:B------:R-:W-:Y:S02]  /*11c50*/  UIADD3 UR19, UPT, UPT, UR8, 0x110, URZ ;  /* 0x0000011008137890 */ /* 0x000fe4000fffe0ff */
[----:B------:R-:W-:Y:S02]  /*11c60*/  UIADD3 UR26, UP1, UPT, UR12, 0x2, URZ ;  /* 0x000000020c1a7890 */ /* 0x000fe4000ff3e0ff */
[----:B------:R-:W-:-:S02]  /*11c70*/  UIADD3 UR24, UPT, UPT, UR8, 0x118, URZ ;  /* 0x0000011808187890 */ /* 0x000fc4000fffe0ff */
[----:B------:R-:W-:Y:S01]  /*11c80*/  UIADD3.X UR27, UPT, UPT, UR4, 0x40004040, URZ, UP1, !UPT ;  /* 0x40004040041b7890 */ /* 0x000fe20008ffe4ff */
[----:B------:R-:W-:Y:S01]  /*11c90*/  UMOV UR28, 0x0 ;  /* 0x00000000001c7882 */ /* 0x000fe20000000000 */
[----:B------:R-:W-:Y:S02]  /*11ca0*/  UMOV UR29, 0x8400010 ;  /* 0x08400010001d7882 */ /* 0x000fe40000000000 */
[----:B------:R-:W-:Y:S02]  /*11cb0*/  UIADD3.64 UR16, UPT, UPT, UR26, 0x2, URZ ;  /* 0x000000021a107897 */ /* 0x000fe4000fffe0ff */
[----:B------:R-:W-:Y:S01]  /*11cc0*/  UIADD3.64 UR22, UPT, UPT, UR26, 0x4, URZ ;  /* 0x000000041a167897 */ /* 0x000fe2000fffe0ff */
[----:B------:R-:W-:Y:S01]  /*11cd0*/  UMOV UR13, 0x40004040 ;  /* 0x40004040000d7882 */ /* 0x000fe20000000000 */
[----:B------:R-:W-:Y:S01]  /*11ce0*/  UMOV UR30, 0x0 ;  /* 0x00000000001e7882 */ /* 0x000fe20000000000 */
[----:B------:R-:W-:Y:S01]  /*11cf0*/  UMOV UR31, 0x8400010 ;  /* 0x08400010001f7882 */ /* 0x000fe20000000000 */
[----:B------:R-:W-:Y:S01]  /*11d00*/  UMOV UR32, 0x0 ;  /* 0x0000000000207882 */ /* 0x000fe20000000000 */
[----:B------:R-:W-:Y:S01]  /*11d10*/  UMOV UR33, 0x8400010 ;  /* 0x0840001000217882 */ /* 0x000fe20000000000 */
[----:B------:R-:W-:Y:S01]  /*11d20*/  UMOV UR4, UR6 ;  /* 0x0000000600047c82 */ /* 0x000fe20008000000 */
[----:B------:R-:W-:Y:S01]  /*11d30*/  UMOV UR5, URZ ;  /* 0x000000ff00057c82 */ /* 0x000fe20008000000 */
[----:B------:R0:W-:Y:S01]  /*11d40*/  UTCHMMA tmem[UR11], gdesc[UR12], tmem[UR8], tmem[UR28], idesc[UR29], !UPT ;  /* 0x00ff1c0c0b0079ea */ /* 0x0001e2000f800008 */
[----:B------:R-:W-:Y:S01]  /*11d50*/  UMOV UR34, 0x0 ;  /* 0x0000000000227882 */ /* 0x000fe20000000000 */
[----:B------:R-:W-:Y:S01]  /*11d60*/  UMOV UR35, 0x8400010 ;  /* 0x0840001000237882 */ /* 0x000fe20000000000 */
[----:B------:R0:W-:Y:S01]  /*11d70*/  UTCHMMA tmem[UR7], gdesc[UR26], tmem[UR8], tmem[UR30], idesc[UR31], UPT ;  /* 0x00ff1e1a070079ea */ /* 0x0001e2000b800008 */
[----:B------:R-:W-:Y:S01]  /*11d80*/  UMOV UR4, UR4 ;  /* 0x0000000400047c82 */ /* 0x000fe20008000000 */
[----:B------:R0:W-:Y:S01]  /*11d90*/  UTCHMMA tmem[UR19], gdesc[UR16], tmem[UR8], tmem[UR32], idesc[UR33], UPT ;  /* 0x00ff2010130079ea */ /* 0x0001e2000b800008 */
[----:B------:R0:W-:Y:S01]  /*11da0*/  UTCHMMA tmem[UR24], gdesc[UR22], tmem[UR8], tmem[UR34], idesc[UR35], UPT ;  /* 0x00ff2216180079ea */ /* 0x0001e2000b800008 */
[----:B------:R0:W-:Y:S01]  /*11db0*/  UTCBAR [UR4], URZ ;  /* 0x000000ff040073e9 */ /* 0x0001e200080000ff */
[----:B------:R-:W-:Y:S01]  /*11dc0*/  NOP ;  /* 0x0000000000007918 */ /* 0x000fe20000000000 */
.L_x_7:
[----:B0-----:R-:W-:Y:S01]  /*11dd0*/  UMOV UR4, URZ ;  /* 0x000000ff00047c82 */ /* 0x001fe20008000000 */
[----:B-----5:R-:W-:Y:S02]  /*11de0*/  IMAD.SHL.U32 R41, R38, 0x40, RZ ;  /* 0x0000004026297824 */ /* 0x020fe400078e00ff */
[----:B------:R-:W-:Y:S01]  /*11df0*/  IMAD.MOV.U32 R37, RZ, RZ, RZ ;  /* 0x000000ffff257224 */ /* 0x000fe200078e00ff */
[----:B------:R-:W-:Y:S06]  /*11e00*/  @!P1 BRA `(.L_x_8) ;  /* 0x0000008c00889947 */ /* 0x000fec0003800000 */
[----:B------:R-:W-:Y:S01]  /*11e10*/  SHF.R.S32.HI R38, RZ, 0x1f, R39 ;  /* 0x0000001fff267819 */ /* 0x000fe20000011427 */
[----:B------:R-:W-:Y:S01]  /*11e20*/  UIADD3.64 UR22, UPT, UPT, UR14, 0x2, URZ ;  /* 0x000000020e167897 */ /* 0x000fe2000fffe0ff */
[----:B------:R-:W-:Y:S01]  /*11e30*/  SHF.R.S32.HI R40, RZ, 0x1f, R41 ;  /* 0x0000001fff287819 */ /* 0x000fe20000011429 */
[----:B------:R-:W-:Y:S01]  /*11e40*/  UIADD3.64 UR24, UPT, UPT, UR14, 0x4, URZ ;  /* 0x000000040e187897 */ /* 0x000fe2000fffe0ff */
[C---:B------:R-:W-:Y:S01]  /*11e50*/  SHF.L.U64.HI R38, R39.reuse, 0x1, R38 ;  /* 0x0000000127267819 */ /* 0x040fe20000010226 */
[----:B------:R-:W-:Y:S01]  /*11e60*/  IMAD.SHL.U32 R39, R39, 0x2, RZ ;  /* 0x0000000227277824 */ /* 0x000fe200078e00ff */
[C---:B------:R-:W-:Y:S01]  /*11e70*/  SHF.L.U64.HI R40, R41.reuse, 0x1, R40 ;  /* 0x0000000129287819 */ /* 0x040fe20000010228 */
[----:B------:R-:W-:Y:S01]  /*11e80*/  IMAD.SHL.U32 R41, R41, 0x2, RZ ;  /* 0x0000000229297824 */ /* 0x000fe200078e00ff */
[----:B------:R-:W-:Y:S01]  /*11e90*/  UMOV UR19, 0x1 ;  /* 0x0000000100137882 */ /* 0x000fe20000000000 */
[----:B------:R-:W-:-:S06]  /*11ea0*/  UMOV UR5, URZ ;  /* 0x000000ff00057c82 */ /* 0x000fcc0008000000 */
.L_x_11:
[----:B------:R-:W2:Y:S01]  /*11eb0*/  LDL.LU R85, [R1+0x438] ;  /* 0x0004380001557983 */ /* 0x000ea20000300800 */
[----:B------:R-:W0:Y:S03]  /*11ec0*/  LDC R64, c[0x0][0x3a0] ;  /* 0x0000e800ff407b82 */ /* 0x000e260000000800 */
[----:B------:R-:W3:Y:S04]  /*11ed0*/  LDL.LU R77, [R1+0x43c] ;  /* 0x00043c00014d7983 */ /* 0x000ee80000300800 */
[----:B------:R-:W4:Y:S04]  /*11ee0*/  LDL.LU R84, [R1+0x440] ;  /* 0x0004400001547983 */ /* 0x000f280000300800 */
[----:B------:R-:W4:Y:S04]  /*11ef0*/  LDL.LU R78, [R1+0x444] ;  /* 0x00044400014e7983 */ /* 0x000f280000300800 */
[----:B------:R-:W4:Y:S04]  /*11f00*/  LDL.LU R83, [R1+0x448] ;  /* 0x0004480001537983 */ /* 0x000f280000300800 */
[----:B------:R-:W4:Y:S04]  /*11f10*/  LDL.LU R79, [R1+0x44c] ;  /* 0x00044c00014f7983 */ /* 0x000f280000300800 */
[----:B------:R-:W4:Y:S04]  /*11f20*/  LDL.LU R86, [R1+0x450] ;  /* 0x0004500001567983 */ /* 0x000f280000300800 */
[----:B------:R-:W4:Y:S04]  /*11f30*/  LDL.LU R80, [R1+0x454] ;  /* 0x0004540001507983 */ /* 0x000f280000300800 */
[----:B------:R-:W4:Y:S04]  /*11f40*/  LDL.LU R87, [R1+0x458] ;  /* 0x0004580001577983 */ /* 0x000f280000300800 */
[----:B------:R-:W4:Y:S04]  /*11f50*/  LDL.LU R82, [R1+0x45c] ;  /* 0x00045c0001527983 */ /* 0x000f280000300800 */
[----:B------:R-:W4:Y:S01]  /*11f60*/  LDL.LU R81, [R1+0x464] ;  /* 0x0004640001517983 */ /* 0x000f220000300800 */
[----:B------:R-:W-:Y:S01]  /*11f70*/  VIADD R37, R37, 0x1 ;  /* 0x0000000125257836 */ /* 0x000fe20000000000 */
[----:B------:R-:W-:-:S02]  /*11f80*/  IADD3 R0, P4, PT, R0, R41, RZ ;  /* 0x0000002900007210 */ /* 0x000fc40007f9e0ff */
[----:B------:R-:W-:Y:S01]  /*11f90*/  PRMT R65, RZ, 0x7610, R65 ;  /* 0x00007610ff417816 */ /* 0x000fe20000000041 */
[----:B0-----:R-:W-:Y:S01]  /*11fa0*/  IMAD R64, R37, -0x40, R64 ;  /* 0xffffffc025407824 */ /* 0x001fe200078e0240 */
[----:B------:R-:W-:Y:S01]  /*11fb0*/  PRMT R66, RZ, 0x7610, R66 ;  /* 0x00007610ff427816 */ /* 0x000fe20000000042 */
[----:B------:R-:W-:-:S03]  /*11fc0*/  IMAD.X R3, R3, 0x1, R40, P4 ;  /* 0x0000000103037824 */ /* 0x000fc600020e0628 */
[C---:B------:R-:W-:Y:S02]  /*11fd0*/  ISETP.GT.AND P3, PT, R64.reuse, RZ, PT ;  /* 0x000000ff4000720c */ /* 0x040fe40003f64270 */
[----:B------:R-:W-:-:S11]  /*11fe0*/  ISETP.GT.AND P0, PT, R64, 0x1, PT ;  /* 0x000000014000780c */ /* 0x000fd60003f04270 */
[----:B------:R-:W-:Y:S02]  /*11ff0*/  @P3 IMAD.MOV.U32 R4, RZ, RZ, R0 ;  /* 0x000000ffff043224 */ /* 0x000fe400078e0000 */
[----:B------:R-:W-:-:S05]  /*12000*/  @P3 IMAD.MOV.U32 R5, RZ, RZ, R3 ;  /* 0x000000ffff053224 */ /* 0x000fca00078e0003 */
[----:B------:R0:W4:Y:S01]  /*12010*/  @P3 LDG.E.U16 R65, desc[UR20][R4.64] ;  /* 0x0000001404413981 */ /* 0x000122000c1e1500 */
[----:B------:R-:W-:Y:S02]  /*12020*/  ISETP.GT.AND P3, PT, R64, 0x3, PT ;  /* 0x000000034000780c */ /* 0x000fe40003f64270 */
[----:B------:R-:W-:Y:S02]  /*12030*/  PRMT R62, RZ, 0x7610, R62 ;  /* 0x00007610ff3e7816 */ /* 0x000fe4000000003e */
[----:B------:R-:W-:Y:S02]  /*12040*/  PRMT R63, RZ, 0x7610, R63 ;  /* 0x00007610ff3f7816 */ /* 0x000fe4000000003f */
[----:B------:R-:W-:Y:S02]  /*12050*/  PRMT R6, RZ, 0x7610, R6 ;  /* 0x00007610ff067816 */ /* 0x000fe40000000006 */
[----:B---3--:R-:W-:-:S05]  /*12060*/  IADD3 R77, P1, PT, R77, R41, RZ ;  /* 0x000000294d4d7210 */ /* 0x008fca0007f3e0ff */
[--C-:B--2---:R-:W-:Y:S01]  /*12070*/  IMAD.X R85, R85, 0x1, R40.reuse, P1 ;  /* 0x0000000155557824 */ /* 0x104fe200008e0628 */
[----:B------:R-:W-:Y:S01]  /*12080*/  ISETP.GT.AND P1, PT, R64, 0x2, PT ;  /* 0x000000024000780c */ /* 0x000fe20003f24270 */
[----:B0-----:R-:W-:Y:S01]  /*12090*/  @P0 IMAD.MOV.U32 R4, RZ, RZ, R77 ;  /* 0x000000ffff040224 */ /* 0x001fe200078e004d */
[----:B----4-:R-:W-:Y:S01]  /*120a0*/  IADD3 R78, P4, PT, R78, R41, RZ ;  /* 0x000000294e4e7210 */ /* 0x010fe20007f9e0ff */
[----:B------:R-:W-:Y:S01]  /*120b0*/  @P0 IMAD.MOV.U32 R5, RZ, RZ, R85 ;  /* 0x000000ffff050224 */ /* 0x000fe200078e0055 */
[----:B------:R-:W-:Y:S04]  /*120c0*/  STL [R1+0x43c], R77 ;  /* 0x00043c4d01007387 */ /* 0x000fe80000100800 */
[----:B------:R0:W-:Y:S01]  /*120d0*/  STL [R1+0x438], R85 ;  /* 0x0004385501007387 */ /* 0x0001e20000100800 */
[----:B------:R-:W-:-:S03]  /*120e0*/  IMAD.X R84, R84, 0x1, R40, P4 ;  /* 0x0000000154547824 */ /* 0x000fc600020e0628 */
[----:B------:R1:W2:Y:S01]  /*120f0*/  @P0 LDG.E.U16 R66, desc[UR20][R4.64] ;  /* 0x0000001404420981 */ /* 0x0002a2000c1e1500 */
[----:B------:R-:W-:-:S03]  /*12100*/  IADD3 R79, P0, PT, R79, R41, RZ ;  /* 0x000000294f4f7210 */ /* 0x000fc60007f1e0ff */
[----:B0-----:R-:W3:Y:S04]  /*12110*/  LDL.LU R85, [R1+0x460] ;  /* 0x0004600001557983 */ /* 0x001ee80000300800 */
[----:B------:R-:W-:Y:S04]  /*12120*/  STL [R1+0x444], R78 ;  /* 0x0004444e01007387 */ /* 0x000fe80000100800 */
[----:B------:R-:W4:Y:S01]  /*12130*/  LDL.LU R77, [R1+0x46c] ;  /* 0x00046c00014d7983 */ /* 0x000f220000300800 */
[----:B------:R-:W-:Y:S02]  /*12140*/  IMAD.X R83, R83, 0x1, R40, P0 ;  /* 0x0000000153537824 */ /* 0x000fe400000e0628 */
[----:B-1----:R-:W-:Y:S01]  /*12150*/  @P1 IMAD.MOV.U32 R5, RZ, RZ, R84 ;  /* 0x000000ffff051224 */ /* 0x002fe200078e0054 */
[----:B------:R-:W-:Y:S04]  /*12160*/  STL [R1+0x44c], R79 ;  /* 0x00044c4f01007387 */ /* 0x000fe80000100800 */
[----:B------:R0:W-:Y:S01]  /*12170*/  STL [R1+0x440], R84 ;  /* 0x0004405401007387 */ /* 0x0001e20000100800 */
[----:B------:R-:W-:Y:S01]  /*12180*/  @P1 IMAD.MOV.U32 R4, RZ, RZ, R78 ;  /* 0x000000ffff041224 */ /* 0x000fe200078e004e */
[----:B------:R-:W-:-:S04]  /*12190*/  ISETP.GT.AND P0, PT, R64, 0x4, PT ;  /* 0x000000044000780c */ /* 0x000fc80003f04270 */
[----:B------:R1:W5:Y:S04]  /*121a0*/  @P1 LDG.E.U16 R62, desc[UR20][R4.64] ;  /* 0x00000014043e1981 */ /* 0x000368000c1e1500 */
[----:B0-----:R-:W2:Y:S04]  /*121b0*/  LDL.LU R84, [R1+0x468] ;  /* 0x0004680001547983 */ /* 0x001ea80000300800 */
[----:B------:R0:W-:Y:S04]  /*121c0*/  STL [R1+0x448], R83 ;  /* 0x0004485301007387 */ /* 0x0001e80000100800 */
[----:B------:R-:W2:Y:S01]  /*121d0*/  LDL.LU R78, [R1+0x474] ;  /* 0x00047400014e7983 */ /* 0x000ea20000300800 */
[----:B-1----:R-:W-:-:S02]  /*121e0*/  @P3 IMAD.MOV.U32 R4, RZ, RZ, R79 ;  /* 0x000000ffff043224 */ /* 0x002fc400078e004f */
[----:B------:R-:W-:Y:S01]  /*121f0*/  @P3 IMAD.MOV.U32 R5, RZ, RZ, R83 ;  /* 0x000000ffff053224 */ /* 0x000fe200078e0053 */
[----:B------:R-:W-:Y:S01]  /*12200*/  IADD3 R80, P4, PT, R80, R41, RZ ;  /* 0x0000002950507210 */ /* 0x000fe20007f9e0ff */
[----:B0-----:R-:W2:Y:S01]  /*12210*/  LDL.LU R83, [R1+0x470] ;  /* 0x0004700001537983 */ /* 0x001ea20000300800 */
[----:B------:R-:W-:-:S03]  /*12220*/  ISETP.GT.AND P1, PT, R64, 0x5, PT ;  /* 0x000000054000780c */ /* 0x000fc60003f24270 */
[----:B------:R0:W5:Y:S01]  /*12230*/  @P3 LDG.E.U16 R63, desc[UR20][R4.64] ;  /* 0x00000014043f3981 */ /* 0x000162000c1e1500 */
[----:B------:R-:W-:Y:S01]  /*12240*/  IADD3 R82, P3, PT, R82, R41, RZ ;  /* 0x0000002952527210 */ /* 0x000fe20007f7e0ff */
[--C-:B------:R-:W-:Y:S02]  /*12250*/  IMAD.X R86, R86, 0x1, R40.reuse, P4 ;  /* 0x0000000156567824 */ /* 0x100fe400020e0628 */
[----:B------:R-:W-:Y:S04]  /*12260*/  STL [R1+0x454], R80 ;  /* 0x0004545001007387 */ /* 0x000fe80000100800 */
[----:B------:R-:W2:Y:S01]  /*12270*/  LDL.LU R79, [R1+0x47c] ;  /* 0x00047c00014f7983 */ /* 0x000ea20000300800 */
[----:B------:R-:W-:Y:S02]  /*12280*/  IMAD.X R87, R87, 0x1, R40, P3 ;  /* 0x0000000157577824 */ /* 0x000fe400018e0628 */
[----:B0-----:R-:W-:Y:S01]  /*12290*/  @P0 IMAD.MOV.U32 R5, RZ, RZ, R86 ;  /* 0x000000ffff050224 */ /* 0x001fe200078e0056 */
[----:B------:R-:W-:Y:S01]  /*122a0*/  STL [R1+0x45c], R82 ;  /* 0x00045c5201007387 */ /* 0x000fe20000100800 */
[----:B------:R-:W-:-:S03]  /*122b0*/  @P0 IMAD.MOV.U32 R4, RZ, RZ, R80 ;  /* 0x000000ffff040224 */ /* 0x000fc600078e0050 */
[----:B------:R0:W-:Y:S01]  /*122c0*/  STL [R1+0x450], R86 ;  /* 0x0004505601007387 */ /* 0x0001e20000100800 */
[----:B------:R-:W-:-:S03]  /*122d0*/  IADD3 R81, P4, PT, R81, R41, RZ ;  /* 0x0000002951517210 */ /* 0x000fc60007f9e0ff */
[----:B------:R1:W5:Y:S04]  /*122e0*/  @P0 LDG.E.U16 R6, desc[UR20][R4.64] ;  /* 0x0000001404060981 */ /* 0x000368000c1e1500 */
[----:B0-----:R-:W2:Y:S04]  /*122f0*/  LDL.LU R86, [R1+0x478] ;  /* 0x0004780001567983 */ /* 0x001ea80000300800 */
[----:B------:R0:W-:Y:S01]  /*12300*/  STL [R1+0x458], R87 ;  /* 0x0004585701007387 */ /* 0x0001e20000100800 */
[----:B-1----:R-:W-:-:S03]  /*12310*/  @P1 IMAD.MOV.U32 R5, RZ, RZ, R87 ;  /* 0x000000ffff051224 */ /* 0x002fc600078e0057 */
[----:B------:R-:W2:Y:S01]  /*12320*/  LDL.LU R80, [R1+0x484] ;  /* 0x0004840001507983 */ /* 0x000ea20000300800 */
[----:B------:R-:W-:-:S03]  /*12330*/  @P1 IMAD.MOV.U32 R4, RZ, RZ, R82 ;  /* 0x000000ffff041224 */ /* 0x000fc600078e0052 */
[----:B0-----:R-:W2:Y:S04]  /*12340*/  LDL.LU R87, [R1+0x480] ;  /* 0x0004800001577983 */ /* 0x001ea80000300800 */
[----:B------:R-:W-:Y:S04]  /*12350*/  STL [R1+0x464], R81 ;  /* 0x0004645101007387 */ /* 0x000fe80000100800 */
[----:B------:R-:W2:Y:S01]  /*12360*/  LDL.LU R82, [R1+0x48c] ;  /* 0x00048c0001527983 */ /* 0x000ea20000300800 */
[----:B------:R-:W-:Y:S02]  /*12370*/  PRMT R61, RZ, 0x7610, R61 ;  /* 0x00007610ff3d7816 */ /* 0x000fe4000000003d */
[----:B------:R-:W-:-:S02]  /*12380*/  ISETP.GT.AND P3, PT, R64, 0x6, PT ;  /* 0x000000064000780c */ /* 0x000fc40003f64270 */
[----:B------:R-:W-:Y:S02]  /*12390*/  ISETP.GT.AND P0, PT, R64, 0x7, PT ;  /* 0x000000074000780c */ /* 0x000fe40003f04270 */
[----:B------:R0:W5:Y:S01]  /*123a0*/  @P1 LDG.E.U16 R61, desc[UR20][R4.64] ;  /* 0x00000014043d1981 */ /* 0x000162000c1e1500 */
[----:B------:R-:W-:-:S08]  /*123b0*/  PRMT R60, RZ, 0x7610, R60 ;  /* 0x00007610ff3c7816 */ /* 0x000fd0000000003c */
[----:B0-----:R-:W-:Y:S01]  /*123c0*/  @P3 IMAD.MOV.U32 R4, RZ, RZ, R81 ;  /* 0x000000ffff043224 */ /* 0x001fe200078e0051 */
[----:B------:R-:W-:Y:S02]  /*123d0*/  PRMT R7, RZ, 0x7610, R7 ;  /* 0x00007610ff077816 */ /* 0x000fe40000000007 */
[----:B------:R-:W-:Y:S02]  /*123e0*/  PRMT R59, RZ, 0x7610, R59 ;  /* 0x00007610ff3b7816 */ /* 0x000fe4000000003b */
[----:B------:R-:W-:Y:S01]  /*123f0*/  PRMT R8, RZ, 0x7610, R8 ;  /* 0x00007610ff087816 */ /* 0x000fe20000000008 */
[----:B---3--:R-:W-:Y:S01]  /*12400*/  IMAD.X R85, R85, 0x1, R40, P4 ;  /* 0x0000000155557824 */ /* 0x008fe200020e0628 */
[----:B----4-:R-:W-:-:S03]  /*12410*/  IADD3 R77, P1, PT, R77, R41, RZ ;  /* 0x000000294d4d7210 */ /* 0x010fc60007f3e0ff */
[----:B------:R-:W-:Y:S02]  /*12420*/  @P3 IMAD.MOV.U32 R5, RZ, RZ, R85 ;  /* 0x000000ffff053224 */ /* 0x000fe400078e0055 */
[----:B------:R-:W-:Y:S04]  /*12430*/  STL [R1+0x46c], R77 ;  /* 0x00046c4d01007387 */ /* 0x000fe80000100800 */
[----:B------:R0:W-:Y:S04]  /*12440*/  STL [R1+0x460], R85 ;  /* 0x0004605501007387 */ /* 0x0001e80000100800 */
[----:B------:R1:W5:Y:S01]  /*12450*/  @P3 LDG.E.U16 R60, desc[UR20][R4.64] ;  /* 0x00000014043c3981 */ /* 0x000362000c1e1500 */
[----:B--2---:R-:W-:-:S03]  /*12460*/  IMAD.X R84, R84, 0x1, R40, P1 ;  /* 0x0000000154547824 */ /* 0x004fc600008e0628 */
[----:B0-----:R-:W2:Y:S04]  /*12470*/  LDL.LU R85, [R1+0x488] ;  /* 0x0004880001557983 */ /* 0x001ea80000300800 */
[----:B------:R0:W-:Y:S01]  /*12480*/  STL [R1+0x468], R84 ;  /* 0x0004685401007387 */ /* 0x0001e20000100800 */
[----:B------:R-:W-:-:S03]  /*12490*/  IADD3 R78, P4, PT, R78, R41, RZ ;  /* 0x000000294e4e7210 */ /* 0x000fc60007f9e0ff */
[----:B------:R-:W3:Y:S01]  /*124a0*/  LDL.LU R81, [R1+0x494] ;  /* 0x0004940001517983 */ /* 0x000ee20000300800 */
[----:B-1----:R-:W-:Y:S01]  /*124b0*/  @P0 IMAD.MOV.U32 R5, RZ, RZ, R84 ;  /* 0x000000ffff050224 */ /* 0x002fe200078e0054 */
[C---:B------:R-:W-:Y:S01]  /*124c0*/  ISETP.GT.AND P1, PT, R64.reuse, 0x8, PT ;  /* 0x000000084000780c */ /* 0x040fe20003f24270 */
[----:B------:R-:W-:Y:S01]  /*124d0*/  @P0 IMAD.MOV.U32 R4, RZ, RZ, R77 ;  /* 0x000000ffff040224 */ /* 0x000fe200078e004d */
[----:B0-----:R-:W4:Y:S04]  /*124e0*/  LDL.LU R84, [R1+0x490] ;  /* 0x0004900001547983 */ /* 0x001f280000300800 */
[----:B------:R-:W-:Y:S04]  /*124f0*/  STL [R1+0x474], R78 ;  /* 0x0004744e01007387 */ /* 0x000fe80000100800 */
[----:B------:R-:W4:Y:S01]  /*12500*/  LDL.LU R77, [R1+0x49c] ;  /* 0x00049c00014d7983 */ /* 0x000f220000300800 */
[----:B------:R-:W-:Y:S01]  /*12510*/  ISETP.GT.AND P3, PT, R64, 0x9, PT ;  /* 0x000000094000780c */ /* 0x000fe20003f64270 */
[----:B------:R-:W-:-:S02]  /*12520*/  IMAD.X R83, R83, 0x1, R40, P4 ;  /* 0x0000000153537824 */ /* 0x000fc400020e0628 */
[----:B------:R0:W5:Y:S01]  /*12530*/  @P0 LDG.E.U16 R7, desc[UR20][R4.64] ;  /* 0x0000001404070981 */ /* 0x000162000c1e1500 */
[----:B------:R-:W-:-:S05]  /*12540*/  IADD3 R79, P0, PT, R79, R41, RZ ;  /* 0x000000294f4f7210 */ /* 0x000fca0007f1e0ff */
[----:B------:R-:W-:Y:S01]  /*12550*/  STL [R1+0x47c], R79 ;  /* 0x00047c4f01007387 */ /* 0x000fe20000100800 */
[----:B0-----:R-:W-:Y:S02]  /*12560*/  @P1 IMAD.MOV.U32 R4, RZ, RZ, R78 ;  /* 0x000000ffff041224 */ /* 0x001fe400078e004e */
[----:B------:R-:W-:Y:S01]  /*12570*/  @P1 IMAD.MOV.U32 R5, RZ, RZ, R83 ;  /* 0x000000ffff051224 */ /* 0x000fe200078e0053 */
[----:B------:R0:W-:Y:S01]  /*12580*/  STL [R1+0x470], R83 ;  /* 0x0004705301007387 */ /* 0x0001e20000100800 */
[----:B------:R-:W-:Y:S01]  /*12590*/  IMAD.X R86, R86, 0x1, R40, P0 ;  /* 0x0000000156567824 */ /* 0x000fe200000e0628 */
[----:B------:R-:W-:Y:S02]  /*125a0*/  ISETP.GT.AND P0, PT, R64, 0xa, PT ;  /* 0x0000000a4000780c */ /* 0x000fe40003f04270 */
[----:B------:R1:W5:Y:S04]  /*125b0*/  @P1 LDG.E.U16 R59, desc[UR20][R4.64] ;  /* 0x00000014043b1981 */ /* 0x000368000c1e1500 */
[----:B0-----:R-:W4:Y:S01]  /*125c0*/  LDL.LU R83, [R1+0x498] ;  /* 0x0004980001537983 */ /* 0x001f220000300800 */
[----:B------:R-:W-:-:S03]  /*125d0*/  IADD3 R80, P4, PT, R80, R41, RZ ;  /* 0x0000002950507210 */ /* 0x000fc60007f9e0ff */
[----:B------:R0:W-:Y:S01]  /*125e0*/  STL [R1+0x478], R86 ;  /* 0x0004785601007387 */ /* 0x0001e20000100800 */
[----:B-1----:R-:W-:Y:S02]  /*125f0*/  @P3 IMAD.MOV.U32 R4, RZ, RZ, R79 ;  /* 0x000000ffff043224 */ /* 0x002fe400078e004f */
[----:B------:R-:W-:Y:S01]  /*12600*/  @P3 IMAD.MOV.U32 R5, RZ, RZ, R86 ;  /* 0x000000ffff053224 */ /* 0x000fe200078e0056 */
[----:B------:R-:W4:Y:S01]  /*12610*/  LDL.LU R78, [R1+0x4a4] ;  /* 0x0004a400014e7983 */ /* 0x000f220000300800 */
[----:B------:R-:W-:-:S03]  /*12620*/  IMAD.X R87, R87, 0x1, R40, P4 ;  /* 0x0000000157577824 */ /* 0x000fc600020e0628 */
[----:B------:R1:W5:Y:S01]  /*12630*/  @P3 LDG.E.U16 R8, desc[UR20][R4.64] ;  /* 0x0000001404083981 */ /* 0x000362000c1e1500 */
[----:B------:R-:W-:-:S03]  /*12640*/  IADD3 R82, P3, PT, R82, R41, RZ ;  /* 0x0000002952527210 */ /* 0x000fc60007f7e0ff */
[----:B0-----:R-:W4:Y:S04]  /*12650*/  LDL.LU R86, [R1+0x4a0] ;  /* 0x0004a00001567983 */ /* 0x001f280000300800 */
[----:B------:R-:W-:Y:S04]  /*12660*/  STL [R1+0x484], R80 ;  /* 0x0004845001007387 */ /* 0x000fe80000100800 */
[----:B------:R-:W4:Y:S01]  /*12670*/  LDL.LU R79, [R1+0x4ac] ;  /* 0x0004ac00014f7983 */ /* 0x000f220000300800 */
[----:B-1----:R-:W-:-:S03]  /*12680*/  @P0 IMAD.MOV.U32 R5, RZ, RZ, R87 ;  /* 0x000000ffff050224 */ /* 0x002fc600078e0057 */
[----:B------:R-:W-:Y:S04]  /*12690*/  STL [R1+0x48c], R82 ;  /* 0x00048c5201007387 */ /* 0x000fe80000100800 */
[----:B------:R0:W-:Y:S04]  /*126a0*/  STL [R1+0x480], R87 ;  /* 0x0004805701007387 */ /* 0x0001e80000100800 */
[----:B0-----:R-:W4:Y:S01]  /*126b0*/  LDL.LU R87, [R1+0x4a8] ;  /* 0x0004a80001577983 */ /* 0x001f220000300800 */
[----:B------:R-:W-:Y:S01]  /*126c0*/  ISETP.GT.AND P1, PT, R64, 0xb, PT ;  /* 0x0000000b4000780c */ /* 0x000fe20003f24270 */
[----:B------:R-:W-:Y:S01]  /*126d0*/  @P0 IMAD.MOV.U32 R4, RZ, RZ, R80 ;  /* 0x000000ffff040224 */ /* 0x000fe200078e0050 */
[----:B------:R-:W-:-:S02]  /*126e0*/  PRMT R9, RZ, 0x7610, R9 ;  /* 0x00007610ff097816 */ /* 0x000fc40000000009 */
[----:B------:R-:W-:-:S04]  /*126f0*/  PRMT R58, RZ, 0x7610, R58 ;  /* 0x00007610ff3a7816 */ /* 0x000fc8000000003a */
[----:B------:R0:W5:Y:S05]  /*12700*/  @P0 LDG.E.U16 R9, desc[UR20][R4.64] ;  /* 0x0000001404090981 */ /* 0x00016a000c1e1500 */
[----:B0-----:R-:W-:Y:S01]  /*12710*/  @P1 IMAD.MOV.U32 R4, RZ, RZ, R82 ;  /* 0x000000ffff041224 */ /* 0x001fe200078e0052 */
[C---:B------:R-:W-:Y:S02]  /*12720*/  ISETP.GT.AND P0, PT, R64.reuse, 0xd, PT ;  /* 0x0000000d4000780c */ /* 0x040fe40003f04270 */
[----:B------:R-:W-:Y:S02]  /*12730*/  PRMT R10, RZ, 0x7610, R10 ;  /* 0x00007610ff0a7816 */ /* 0x000fe4000000000a */
[----:B------:R-:W-:Y:S01]  /*12740*/  PRMT R57, RZ, 0x7610, R57 ;  /* 0x00007610ff397816 */ /* 0x000fe20000000039 */
[----:B--2---:R-:W-:Y:S01]  /*12750*/  IMAD.X R85, R85, 0x1, R40, P3 ;  /* 0x0000000155557824 */ /* 0x004fe200018e0628 */
[----:B------:R-:W-:-:S03]  /*12760*/  ISETP.GT.AND P3, PT, R64, 0xc, PT ;  /* 0x0000000c4000780c */ /* 0x000fc60003f64270 */
[----:B------:R-:W-:Y:S01]  /*12770*/  @P1 IMAD.MOV.U32 R5, RZ, RZ, R85 ;  /* 0x000000ffff051224 */ /* 0x000fe200078e0055 */
[----:B------:R0:W-:Y:S01]  /*12780*/  STL [R1+0x488], R85 ;  /* 0x0004885501007387 */ /* 0x0001e20000100800 */
[----:B---3--:R-:W-:-:S03]  /*12790*/  IADD3 R81, P4, PT, R81, R41, RZ ;  /* 0x0000002951517210 */ /* 0x008fc60007f9e0ff */
[----:B------:R-:W2:Y:S04]  /*127a0*/  LDL.LU R80, [R1+0x4b4] ;  /* 0x0004b40001507983 */ /* 0x000ea80000300800 */
[----:B------:R1:W5:Y:S01]  /*127b0*/  @P1 LDG.E.U16 R58, desc[UR20][R4.64] ;  /* 0x00000014043a1981 */ /* 0x000362000c1e1500 */
[----:B----4-:R-:W-:-:S03]  /*127c0*/  IMAD.X R84, R84, 0x1, R40, P4 ;  /* 0x0000000154547824 */ /* 0x010fc600020e0628 */
[----:B0-----:R-:W3:Y:S04]  /*127d0*/  LDL.LU R85, [R1+0x4b0] ;  /* 0x0004b00001557983 */ /* 0x001ee80000300800 */
[----:B------:R-:W-:Y:S01]  /*127e0*/  STL [R1+0x494], R81 ;  /* 0x0004945101007387 */ /* 0x000fe20000100800 */
[----:B------:R-:W-:-:S03]  /*127f0*/  IADD3 R77, P1, PT, R77, R41, RZ ;  /* 0x000000294d4d7210 */ /* 0x000fc60007f3e0ff */
[----:B------:R-:W4:Y:S01]  /*12800*/  LDL.LU R82, [R1+0x4bc] ;  /* 0x0004bc0001527983 */ /* 0x000f220000300800 */
[----:B-1----:R-:W-:-:S03]  /*12810*/  @P3 IMAD.MOV.U32 R5, RZ, RZ, R84 ;  /* 0x000000ffff053224 */ /* 0x002fc600078e0054 */
[----:B------:R-:W-:Y:S04]  /*12820*/  STL [R1+0x49c], R77 ;  /* 0x00049c4d01007387 */ /* 0x000fe80000100800 */
[----:B------:R0:W-:Y:S01]  /*12830*/  STL [R1+0x490], R84 ;  /* 0x0004905401007387 */ /* 0x0001e20000100800 */
[----:B------:R-:W-:-:S05]  /*12840*/  @P3 IMAD.MOV.U32 R4, RZ, RZ, R81 ;  /* 0x000000ffff043224 */ /* 0x000fca00078e0051 */
[----:B------:R1:W5:Y:S04]  /*12850*/  @P3 LDG.E.U16 R10, desc[UR20][R4.64] ;  /* 0x00000014040a3981 */ /* 0x000368000c1e1500 */
[----:B0-----:R-:W4:Y:S01]  /*12860*/  LDL.LU R84, [R1+0x4b8] ;  /* 0x0004b80001547983 */ /* 0x001f220000300800 */
[----:B------:R-:W-:Y:S01]  /*12870*/  IMAD.X R83, R83, 0x1, R40, P1 ;  /* 0x0000000153537824 */ /* 0x000fe200008e0628 */
[----:B------:R-:W-:Y:S01]  /*12880*/  ISETP.GT.AND P1, PT, R64, 0xe, PT ;  /* 0x0000000e4000780c */ /* 0x000fe20003f24270 */
[----:B-1----:R-:W-:Y:S02]  /*12890*/  @P0 IMAD.MOV.U32 R4, RZ, RZ, R77 ;  /* 0x000000ffff040224 */ /* 0x002fe400078e004d */
[----:B------:R-:W-:Y:S01]  /*128a0*/  @P0 IMAD.MOV.U32 R5, RZ, RZ, R83 ;  /* 0x000000ffff050224 */ /* 0x000fe200078e0053 */
[----:B------:R0:W-:Y:S01]  /*128b0*/  STL [R1+0x498], R83 ;  /* 0x0004985301007387 */ /* 0x0001e20000100800 */
[----:B------:R-:W-:-:S03]  /*128c0*/  IADD3 R78, P4, PT, R78, R41, RZ ;  /* 0x000000294e4e7210 */ /* 0x000fc60007f9e0ff */
[----:B------:R-:W4:Y:S04]  /*128d0*/  LDL.LU R81, [R1+0x4c4] ;  /* 0x0004c40001517983 */ /* 0x000f280000300800 */
[----:B------:R1:W5:Y:S04]  /*128e0*/  @P0 LDG.E.U16 R57, desc[UR20][R4.64] ;  /* 0x0000001404390981 */ /* 0x000368000c1e1500 */
[----:B0-----:R-:W4:Y:S01]  /*128f0*/  LDL.LU R83, [R1+0x4c0] ;  /* 0x0004c00001537983 */ /* 0x001f220000300800 */
[----:B------:R-:W-:-:S03]  /*12900*/  IMAD.X R86, R86, 0x1, R40, P4 ;  /* 0x0000000156567824 */ /* 0x000fc600020e0628 */
[----:B------:R-:W-:Y:S01]  /*12910*/  STL [R1+0x4a4], R78 ;  /* 0x0004a44e01007387 */ /* 0x000fe20000100800 */
[----:B------:R-:W-:-:S03]  /*12920*/  IADD3 R79, P0, PT, R79, R41, RZ ;  /* 0x000000294f4f7210 */ /* 0x000fc60007f1e0ff */
[----:B------:R-:W4:Y:S01]  /*12930*/  LDL.LU R77, [R1+0x4cc] ;  /* 0x0004cc00014d7983 */ /* 0x000f220000300800 */
[----:B-1----:R-:W-:-:S03]  /*12940*/  @P1 IMAD.MOV.U32 R5, RZ, RZ, R86 ;  /* 0x000000ffff051224 */ /* 0x002fc600078e0056 */
[----:B------:R-:W-:Y:S04]  /*12950*/  STL [R1+0x4ac], R79 ;  /* 0x0004ac4f01007387 */ /* 0x000fe80000100800 */
[----:B------:R0:W-:Y:S01]  /*12960*/  STL [R1+0x4a0], R86 ;  /* 0x0004a05601007387 */ /* 0x0001e20000100800 */
[----:B------:R-:W-:Y:S02]  /*12970*/  @P1 IMAD.MOV.U32 R4, RZ, RZ, R78 ;  /* 0x000000ffff041224 */ /* 0x000fe400078e004e */
[----:B------:R-:W-:Y:S01]  /*12980*/  IMAD.X R87, R87, 0x1, R40, P0 ;  /* 0x0000000157577824 */ /* 0x000fe200000e0628 */
[----:B0-----:R-:W4:Y:S04]  /*12990*/  LDL.LU R86, [R1+0x4c8] ;  /* 0x0004c80001567983 */ /* 0x001f280000300800 */
[----:B------:R0:W-:Y:S04]  /*129a0*/  STL [R1+0x4a8], R87 ;  /* 0x0004a85701007387 */ /* 0x0001e80000100800 */
[----:B------:R-:W4:Y:S01]  /*129b0*/  LDL.LU R78, [R1+0x4d4] ;  /* 0x0004d400014e7983 */ /* 0x000f220000300800 */
[----:B------:R-:W-:-:S02]  /*129c0*/  ISETP.GT.AND P3, PT, R64, 0xf, PT ;  /* 0x0000000f4000780c */ /* 0x000fc40003f64270 */
[----:B------:R-:W-:Y:S02]  /*129d0*/  PRMT R11, RZ, 0x7610, R11 ;  /* 0x00007610ff0b7816 */ /* 0x000fe4000000000b */
[----:B------:R-:W-:Y:S02]  /*129e0*/  PRMT R56, RZ, 0x7610, R56 ;  /* 0x00007610ff387816 */ /* 0x000fe40000000038 */
[----:B------:R-:W-:Y:S02]  /*129f0*/  ISETP.GT.AND P0, PT, R64, 0x10, PT ;  /* 0x000000104000780c */ /* 0x000fe40003f04270 */
[----:B------:R1:W5:Y:S05]  /*12a00*/  @P1 LDG.E.U16 R11, desc[UR20][R4.64] ;  /* 0x00000014040b1981 */ /* 0x00036a000c1e1500 */
[----:B-1----:R-:W-:-:S02]  /*12a10*/  @P3 IMAD.MOV.U32 R4, RZ, RZ, R79 ;  /* 0x000000ffff043224 */ /* 0x002fc400078e004f */
[----:B------:R-:W-:Y:S02]  /*12a20*/  @P3 IMAD.MOV.U32 R5, RZ, RZ, R87 ;  /* 0x000000ffff053224 */ /* 0x000fe400078e0057 */
[----:B0-----:R-:W4:Y:S04]  /*12a30*/  LDL.LU R87, [R1+0x4d0] ;  /* 0x0004d00001577983 */ /* 0x001f280000300800 */
[----:B------:R0:W5:Y:S01]  /*12a40*/  @P3 LDG.E.U16 R56, desc[UR20][R4.64] ;  /* 0x0000001404383981 */ /* 0x000162000c1e1500 */
[----:B------:R-:W-:Y:S02]  /*12a50*/  ISETP.GT.AND P1, PT, R64, 0x11, PT ;  /* 0x000000114000780c */ /* 0x000fe40003f24270 */
[----:B------:R-:W-:Y:S02]  /*12a60*/  PRMT R12, RZ, 0x7610, R12 ;  /* 0x00007610ff0c7816 */ /* 0x000fe4000000000c */
[----:B------:R-:W-:-:S02]  /*12a70*/  PRMT R55, RZ, 0x7610, R55 ;  /* 0x00007610ff377816 */ /* 0x000fc40000000037 */
[----:B------:R-:W-:Y:S02]  /*12a80*/  PRMT R54, RZ, 0x7610, R54 ;  /* 0x00007610ff367816 */ /* 0x000fe40000000036 */
[----:B--2---:R-:W-:-:S05]  /*12a90*/  IADD3 R80, P4, PT, R80, R41, RZ ;  /* 0x0000002950507210 */ /* 0x004fca0007f9e0ff */
[----:B------:R-:W-:Y:S01]  /*12aa0*/  STL [R1+0x4b4], R80 ;  /* 0x0004b45001007387 */ /* 0x000fe20000100800 */
[----:B---3--:R-:W-:-:S03]  /*12ab0*/  IMAD.X R85, R85, 0x1, R40, P4 ;  /* 0x0000000155557824 */ /* 0x008fc600020e0628 */
[----:B------:R-:W2:Y:S01]  /*12ac0*/  LDL.LU R79, [R1+0x4dc] ;  /* 0x0004dc00014f7983 */ /* 0x000ea20000300800 */
[----:B----4-:R-:W-:Y:S01]  /*12ad0*/  IADD3 R82, P3, PT, R82, R41, RZ ;  /* 0x0000002952527210 */ /* 0x010fe20007f7e0ff */
[----:B0-----:R-:W-:-:S04]  /*12ae0*/  @P0 IMAD.MOV.U32 R5, RZ, RZ, R85 ;  /* 0x000000ffff050224 */ /* 0x001fc800078e0055 */
[----:B------:R-:W-:Y:S04]  /*12af0*/  STL [R1+0x4bc], R82 ;  /* 0x0004bc5201007387 */ /* 0x000fe80000100800 */
[----:B------:R0:W-:Y:S01]  /*12b00*/  STL [R1+0x4b0], R85 ;  /* 0x0004b05501007387 */ /* 0x0001e20000100800 */
[----:B------:R-:W-:-:S05]  /*12b10*/  @P0 IMAD.MOV.U32 R4, RZ, RZ, R80 ;  /* 0x000000ffff040224 */ /* 0x000fca00078e0050 */
[----:B------:R1:W5:Y:S01]  /*12b20*/  @P0 LDG.E.U16 R12, desc[UR20][R4.64] ;  /* 0x00000014040c0981 */ /* 0x000362000c1e1500 */
[----:B------:R-:W-:-:S03]  /*12b30*/  IMAD.X R84, R84, 0x1, R40, P3 ;  /* 0x0000000154547824 */ /* 0x000fc600018e0628 */
[----:B0-----:R-:W3:Y:S04]  /*12b40*/  LDL.LU R85, [R1+0x4d8] ;  /* 0x0004d80001557983 */ /* 0x001ee80000300800 */
[----:B------:R0:W-:Y:S04]  /*12b50*/  STL [R1+0x4b8], R84 ;  /* 0x0004b85401007387 */ /* 0x0001e80000100800 */
[----:B------:R-:W4:Y:S01]  /*12b60*/  LDL.LU R80, [R1+0x4e4] ;  /* 0x0004e40001507983 */ /* 0x000f220000300800 */
[----:B------:R-:W-:Y:S01]  /*12b70*/  ISETP.GT.AND P3, PT, R64, 0x12, PT ;  /* 0x000000124000780c */ /* 0x000fe20003f64270 */
[----:B-1----:R-:W-:-:S02]  /*12b80*/  @P1 IMAD.MOV.U32 R4, RZ, RZ, R82 ;  /* 0x000000ffff041224 */ /* 0x002fc400078e0052 */
[----:B------:R-:W-:Y:S01]  /*12b90*/  @P1 IMAD.MOV.U32 R5, RZ, RZ, R84 ;  /* 0x000000ffff051224 */ /* 0x000fe200078e0054 */
[----:B------:R-:W-:Y:S01]  /*12ba0*/  IADD3 R81, P4, PT, R81, R41, RZ ;  /* 0x0000002951517210 */ /* 0x000fe20007f9e0ff */
[----:B0-----:R-:W4:Y:S01]  /*12bb0*/  LDL.LU R84, [R1+0x4e0] ;  /* 0x0004e00001547983 */ /* 0x001f220000300800 */
[----:B------:R-:W-:-:S03]  /*12bc0*/  ISETP.GT.AND P0, PT, R64, 0x13, PT ;  /* 0x000000134000780c */ /* 0x000fc60003f04270 */
[----:B------:R0:W5:Y:S01]  /*12bd0*/  @P1 LDG.E.U16 R55, desc[UR20][R4.64] ;  /* 0x0000001404371981 */ /* 0x000162000c1e1500 */
[----:B------:R-:W-:-:S03]  /*12be0*/  IMAD.X R83, R83, 0x1, R40, P4 ;  /* 0x0000000153537824 */ /* 0x000fc600020e0628 */
[----:B------:R-:W-:Y:S04]  /*12bf0*/  STL [R1+0x4c4], R81 ;  /* 0x0004c45101007387 */ /* 0x000fe80000100800 */
[----:B------:R-:W4:Y:S01]  /*12c00*/  LDL.LU R82, [R1+0x4ec] ;  /* 0x0004ec0001527983 */ /* 0x000f220000300800 */
[----:B------:R-:W-:Y:S01]  /*12c10*/  IADD3 R77, P1, PT, R77, R41, RZ ;  /* 0x000000294d4d7210 */ /* 0x000fe20007f3e0ff */
[----:B0-----:R-:W-:-:S04]  /*12c20*/  @P3 IMAD.MOV.U32 R5, RZ, RZ, R83 ;  /* 0x000000ffff053224 */ /* 0x001fc800078e0053 */
[----:B------:R-:W-:Y:S01]  /*12c30*/  STL [R1+0x4cc], R77 ;  /* 0x0004cc4d01007387 */ /* 0x000fe20000100800 */
[----:B------:R-:W-:-:S03]  /*12c40*/  @P3 IMAD.MOV.U32 R4, RZ, RZ, R81 ;  /* 0x000000ffff043224 */ /* 0x000fc600078e0051 */
[----:B------:R0:W-:Y:S04]  /*12c50*/  STL [R1+0x4c0], R83 ;  /* 0x0004c05301007387 */ /* 0x0001e80000100800 */
[----:B------:R1:W5:Y:S01]  /*12c60*/  @P3 LDG.E.U16 R54, desc[UR20][R4.64] ;  /* 0x0000001404363981 */ /* 0x000362000c1e1500 */
[----:B------:R-:W-:-:S03]  /*12c70*/  IMAD.X R86, R86, 0x1, R40, P1 ;  /* 0x0000000156567824 */ /* 0x000fc600008e0628 */
[----:B0-----:R-:W4:Y:S04]  /*12c80*/  LDL.LU R83, [R1+0x4e8] ;  /* 0x0004e80001537983 */ /* 0x001f280000300800 */
[----:B------:R0:W-:Y:S01]  /*12c90*/  STL [R1+0x4c8], R86 ;  /* 0x0004c85601007387 */ /* 0x0001e20000100800 */
[----:B------:R-:W-:-:S03]  /*12ca0*/  IADD3 R78, P4, PT, R78, R41, RZ ;  /* 0x000000294e4e7210 */ /* 0x000fc60007f9e0ff */
[----:B------:R-:W4:Y:S01]  /*12cb0*/  LDL.LU R81, [R1+0x4f4] ;  /* 0x0004f40001517983 */ /* 0x000f220000300800 */
[----:B-1----:R-:W-:Y:S02]  /*12cc0*/  @P0 IMAD.MOV.U32 R5, RZ, RZ, R86 ;  /* 0x000000ffff050224 */ /* 0x002fe400078e0056 */
[----:B------:R-:W-:Y:S01]  /*12cd0*/  @P0 IMAD.MOV.U32 R4, RZ, RZ, R77 ;  /* 0x000000ffff040224 */ /* 0x000fe200078e004d */
[----:B0-----:R-:W4:Y:S04]  /*12ce0*/  LDL.LU R86, [R1+0x4f0] ;  /* 0x0004f00001567983 */ /* 0x001f280000300800 */
[----:B------:R-:W-:Y:S04]  /*12cf0*/  STL [R1+0x4d4], R78 ;  /* 0x0004d44e01007387 */ /* 0x000fe80000100800 */
[----:B------:R-:W4:Y:S01]  /*12d00*/  LDL.LU R77, [R1+0x4fc] ;  /* 0x0004fc00014d7983 */ /* 0x000f220000300800 */
[----:B------:R-:W-:-:S02]  /*12d10*/  PRMT R13, RZ, 0x7610, R13 ;  /* 0x00007610ff0d7816 */ /* 0x000fc4000000000d */
[C---:B------:R-:W-:Y:S02]  /*12d20*/  ISETP.GT.AND P1, PT, R64.reuse, 0x14, PT ;  /* 0x000000144000780c */ /* 0x040fe40003f24270 */
[----:B------:R-:W-:Y:S02]  /*12d30*/  ISETP.GT.AND P3, PT, R64, 0x15, PT ;  /* 0x000000154000780c */ /* 0x000fe40003f64270 */
[----:B------:R0:W5:Y:S01]  /*12d40*/  @P0 LDG.E.U16 R13, desc[UR20][R4.64] ;  /* 0x00000014040d0981 */ /* 0x000162000c1e1500 */
[----:B------:R-:W-:Y:S01]  /*12d50*/  IMAD.X R87, R87, 0x1, R40, P4 ;  /* 0x0000000157577824 */ /* 0x000fe200020e0628 */
[----:B------:R-:W-:-:S07]  /*12d60*/  PRMT R14, RZ, 0x7610, R14 ;  /* 0x00007610ff0e7816 */ /* 0x000fce000000000e */
[----:B0-----:R-:W-:Y:S02]  /*12d70*/  @P1 IMAD.MOV.U32 R5, RZ, RZ, R87 ;  /* 0x000000ffff051224 */ /* 0x001fe400078e0057 */
[----:B------:R-:W-:-:S05]  /*12d80*/  @P1 IMAD.MOV.U32 R4, RZ, RZ, R78 ;  /* 0x000000ffff041224 */ /* 0x000fca00078e004e */
[----:B------:R0:W5:Y:S01]  /*12d90*/  @P1 LDG.E.U16 R14, desc[UR20][R4.64] ;  /* 0x00000014040e1981 */ /* 0x000162000c1e1500 */
[----:B------:R-:W-:Y:S02]  /*12da0*/  PRMT R53, RZ, 0x7610, R53 ;  /* 0x00007610ff357816 */ /* 0x000fe40000000035 */
[----:B------:R-:W-:Y:S02]  /*12db0*/  ISETP.GT.AND P1, PT, R64, 0x17, PT ;  /* 0x000000174000780c */ /* 0x000fe40003f24270 */
[----:B------:R-:W-:Y:S02]  /*12dc0*/  PRMT R15, RZ, 0x7610, R15 ;  /* 0x00007610ff0f7816 */ /* 0x000fe4000000000f */
[----:B------:R-:W-:Y:S02]  /*12dd0*/  PRMT R52, RZ, 0x7610, R52 ;  /* 0x00007610ff347816 */ /* 0x000fe40000000034 */
[----:B--2---:R-:W-:-:S05]  /*12de0*/  IADD3 R79, P0, PT, R79, R41, RZ ;  /* 0x000000294f4f7210 */ /* 0x004fca0007f1e0ff */
[----:B------:R-:W-:Y:S04]  /*12df0*/  STL [R1+0x4dc], R79 ;  /* 0x0004dc4f01007387 */ /* 0x000fe80000100800 */
[----:B------:R1:W-:Y:S01]  /*12e00*/  STL [R1+0x4d0], R87 ;  /* 0x0004d05701007387 */ /* 0x0003e20000100800 */
[----:B0-----:R-:W-:-:S03]  /*12e10*/  @P3 IMAD.MOV.U32 R4, RZ, RZ, R79 ;  /* 0x000000ffff043224 */ /* 0x001fc600078e004f */
[----:B-1----:R-:W2:Y:S01]  /*12e20*/  LDL.LU R87, [R1+0x4f8] ;  /* 0x0004f80001577983 */ /* 0x002ea20000300800 */
[----:B---3--:R-:W-:-:S05]  /*12e30*/  IMAD.X R85, R85, 0x1, R40, P0 ;  /* 0x0000000155557824 */ /* 0x008fca00000e0628 */
[----:B------:R0:W-:Y:S01]  /*12e40*/  STL [R1+0x4d8], R85 ;  /* 0x0004d85501007387 */ /* 0x0001e20000100800 */
[----:B----4-:R-:W-:-:S03]  /*12e50*/  IADD3 R80, P4, PT, R80, R41, RZ ;  /* 0x0000002950507210 */ /* 0x010fc60007f9e0ff */
[----:B------:R-:W3:Y:S01]  /*12e60*/  LDL.LU R78, [R1+0x504] ;  /* 0x00050400014e7983 */ /* 0x000ee20000300800 */
[----:B------:R-:W-:Y:S01]  /*12e70*/  @P3 IMAD.MOV.U32 R5, RZ, RZ, R85 ;  /* 0x000000ffff053224 */ /* 0x000fe200078e0055 */
[----:B------:R-:W-:Y:S02]  /*12e80*/  ISETP.GT.AND P0, PT, R64, 0x16, PT ;  /* 0x000000164000780c */ /* 0x000fe40003f04270 */
[----:B0-----:R-:W4:Y:S04]  /*12e90*/  LDL.LU R85, [R1+0x500] ;  /* 0x0005000001557983 */ /* 0x001f280000300800 */
[----:B------:R-:W-:Y:S04]  /*12ea0*/  STL [R1+0x4e4], R80 ;  /* 0x0004e45001007387 */ /* 0x000fe80000100800 */
[----:B------:R-:W4:Y:S01]  /*12eb0*/  LDL.LU R79, [R1+0x50c] ;  /* 0x00050c00014f7983 */ /* 0x000f220000300800 */
[----:B------:R-:W-:-:S03]  /*12ec0*/  IMAD.X R84, R84, 0x1, R40, P4 ;  /* 0x0000000154547824 */ /* 0x000fc600020e0628 */
[----:B------:R0:W5:Y:S01]  /*12ed0*/  @P3 LDG.E.U16 R53, desc[UR20][R4.64] ;  /* 0x0000001404353981 */ /* 0x000162000c1e1500 */
[----:B------:R-:W-:-:S05]  /*12ee0*/  IADD3 R82, P3, PT, R82, R41, RZ ;  /* 0x0000002952527210 */ /* 0x000fca0007f7e0ff */
[----:B------:R-:W-:Y:S01]  /*12ef0*/  STL [R1+0x4ec], R82 ;  /* 0x0004ec5201007387 */ /* 0x000fe20000100800 */
[----:B0-----:R-:W-:Y:S02]  /*12f00*/  @P0 IMAD.MOV.U32 R4, RZ, RZ, R80 ;  /* 0x000000ffff040224 */ /* 0x001fe400078e0050 */
[----:B------:R-:W-:Y:S01]  /*12f10*/  @P0 IMAD.MOV.U32 R5, RZ, RZ, R84 ;  /* 0x000000ffff050224 */ /* 0x000fe200078e0054 */
[----:B------:R0:W-:Y:S04]  /*12f20*/  STL [R1+0x4e0], R84 ;  /* 0x0004e05401007387 */ /* 0x0001e80000100800 */
[----:B------:R1:W5:Y:S01]  /*12f30*/  @P0 LDG.E.U16 R15, desc[UR20][R4.64] ;  /* 0x00000014040f0981 */ /* 0x000362000c1e1500 */
[----:B------:R-:W-:-:S03]  /*12f40*/  IMAD.X R83, R83, 0x1, R40, P3 ;  /* 0x0000000153537824 */ /* 0x000fc600018e0628 */
[----:B0-----:R-:W4:Y:S01]  /*12f50*/  LDL.LU R84, [R1+0x508] ;  /* 0x0005080001547983 */ /* 0x001f220000300800 */
[----:B------:R-:W-:Y:S01]  /*12f60*/  ISETP.GT.AND P3, PT, R64, 0x18, PT ;  /* 0x000000184000780c */ /* 0x000fe20003f64270 */
[----:B-1----:R-:W-:Y:S02]  /*12f70*/  @P1 IMAD.MOV.U32 R4, RZ, RZ, R82 ;  /* 0x000000ffff041224 */ /* 0x002fe400078e0052 */
[----:B------:R0:W-:Y:S01]  /*12f80*/  STL [R1+0x4e8], R83 ;  /* 0x0004e85301007387 */ /* 0x0001e20000100800 */
[----:B------:R-:W-:Y:S01]  /*12f90*/  @P1 IMAD.MOV.U32 R5, RZ, RZ, R83 ;  /* 0x000000ffff051224 */ /* 0x000fe200078e0053 */
[----:B------:R-:W-:Y:S02]  /*12fa0*/  IADD3 R81, P4, PT, R81, R41, RZ ;  /* 0x0000002951517210 */ /* 0x000fe40007f9e0ff */
[----:B------:R-:W4:Y:S04]  /*12fb0*/  LDL.LU R80, [R1+0x514] ;  /* 0x0005140001507983 */ /* 0x000f280000300800 */
[----:B------:R1:W5:Y:S01]  /*12fc0*/  @P1 LDG.E.U16 R52, desc[UR20][R4.64] ;  /* 0x0000001404341981 */ /* 0x000362000c1e1500 */
[----:B------:R-:W-:-:S03]  /*12fd0*/  IMAD.X R86, R86, 0x1, R40, P4 ;  /* 0x0000000156567824 */ /* 0x000fc600020e0628 */
[----:B------:R-:W4:Y:S04]  /*12fe0*/  LDL.LU R82, [R1+0x510] ;  /* 0x0005100001527983 */ /* 0x000f280000300800 */
[----:B------:R-:W-:Y:S01]  /*12ff0*/  STL [R1+0x4f4], R81 ;  /* 0x0004f45101007387 */ /* 0x000fe20000100800 */
[----:B------:R-:W-:-:S03]  /*13000*/  IADD3 R77, P1, PT, R77, R41, RZ ;  /* 0x000000294d4d7210 */ /* 0x000fc60007f3e0ff */
[----:B0-----:R-:W4:Y:S01]  /*13010*/  LDL.LU R83, [R1+0x520] ;  /* 0x0005200001537983 */ /* 0x001f220000300800 */
        /* <DEDUP_REMOVED lines=16> */
[----:B------:R0:W-:Y:S04]  /*13120*/  STL [R1+0x4f8], R87 ;  /* 0x0004f85701007387 */ /* 0x0001e80000100800 */
[----:B------:R-:W2:Y:S04]  /*13130*/  LDL.LU R81, [R1+0x528] ;  /* 0x0005280001517983 */ /* 0x000ea80000300800 */
[----:B------:R1:W5:Y:S01]  /*13140*/  @P0 LDG.E.U16 R51, desc[UR20][R4.64] ;  /* 0x0000001404330981 */ /* 0x000362000c1e1500 */
[----:B---3--:R-:W-:-:S03]  /*13150*/  IADD3 R78, P4, PT, R78, R41, RZ ;  /* 0x000000294e4e7210 */ /* 0x008fc60007f9e0ff */
[----:B0-----:R-:W3:Y:S04]  /*13160*/  LDL.LU R87, [R1+0x524] ;  /* 0x0005240001577983 */ /* 0x001ee80000300800 */
[----:B------:R-:W-:Y:S01]  /*13170*/  STL [R1+0x504], R78 ;  /* 0x0005044e01007387 */ /* 0x000fe20000100800 */
[----:B----4-:R-:W-:-:S03]  /*13180*/  IMAD.X R85, R85, 0x1, R40, P4 ;  /* 0x0000000155557824 */ /* 0x010fc600020e0628 */
[----:B------:R-:W4:Y:S01]  /*13190*/  LDL.LU R77, [R1+0x530] ;  /* 0x00053000014d7983 */ /* 0x000f220000300800 */
[----:B------:R-:W-:Y:S01]  /*131a0*/  IADD3 R79, P0, PT, R79, R41, RZ ;  /* 0x000000294f4f7210 */ /* 0x000fe20007f1e0ff */
[----:B-1----:R-:W-:-:S04]  /*131b0*/  @P1 IMAD.MOV.U32 R5, RZ, RZ, R85 ;  /* 0x000000ffff051224 */ /* 0x002fc800078e0055 */
        /* <DEDUP_REMOVED lines=48> */
[----:B------:R1:W5:Y:S04]  /*134c0*/  @P3 LDG.E.U16 R19, desc[UR20][R4.64] ;  /* 0x0000001404133981 */ /* 0x000368000c1e1500 */
[----:B0-----:R-:W3:Y:S01]  /*134d0*/  LDL.LU R87, [R1+0x54c] ;  /* 0x00054c0001577983 */ /* 0x001ee20000300800 */
[----:B------:R-:W-:-:S05]  /*134e0*/  IMAD.X R85, R85, 0x1, R40, P1 ;  /* 0x0000000155557824 */ /* 0x000fca00008e0628 */
[----:B------:R0:W-:Y:S04]  /*134f0*/  STL [R1+0x52c], R85 ;  /* 0x00052c5501007387 */ /* 0x0001e80000100800 */
[----:B------:R-:W4:Y:S01]  /*13500*/  LDL.LU R81, [R1+0x558] ;  /* 0x0005580001517983 */ /* 0x000f220000300800 */
[----:B------:R-:W-:Y:S01]  /*13510*/  ISETP.GT.AND P1, PT, R64, 0x20, PT ;  /* 0x000000204000780c */ /* 0x000fe20003f24270 */
[----:B-1----:R-:W-:Y:S02]  /*13520*/  @P0 IMAD.MOV.U32 R4, RZ, RZ, R77 ;  /* 0x000000ffff040224 */ /* 0x002fe400078e004d */
[----:B------:R-:W-:Y:S01]  /*13530*/  @P0 IMAD.MOV.U32 R5, RZ, RZ, R85 ;  /* 0x000000ffff050224 */ /* 0x000fe200078e0055 */
[----:B------:R-:W-:-:S04]  /*13540*/  IADD3 R78, P4, PT, R78, R41, RZ ;  /* 0x000000294e4e7210 */ /* 0x000fc80007f9e0ff */
[----:B------:R1:W5:Y:S01]  /*13550*/  @P0 LDG.E.U16 R48, desc[UR20][R4.64] ;  /* 0x0000001404300981 */ /* 0x000362000c1e1500 */
[----:B------:R-:W-:-:S03]  /*13560*/  ISETP.GT.AND P3, PT, R64, 0x21, PT ;  /* 0x000000214000780c */ /* 0x000fc60003f64270 */
[----:B0-----:R-:W4:Y:S01]  /*13570*/  LDL.LU R85, [R1+0x554] ;  /* 0x0005540001557983 */ /* 0x001f220000300800 */
[----:B------:R-:W-:-:S03]  /*13580*/  IMAD.X R84, R84, 0x1, R40, P4 ;  /* 0x0000000154547824 */ /* 0x000fc600020e0628 */
[----:B------:R-:W-:Y:S04]  /*13590*/  STL [R1+0x538], R78 ;  /* 0x0005384e01007387 */ /* 0x000fe80000100800 */
[----:B------:R-:W4:Y:S01]  /*135a0*/  LDL.LU R77, [R1+0x560] ;  /* 0x00056000014d7983 */ /* 0x000f220000300800 */
[----:B------:R-:W-:Y:S01]  /*135b0*/  IADD3 R79, P0, PT, R79, R41, RZ ;  /* 0x000000294f4f7210 */ /* 0x000fe20007f1e0ff */
[----:B-1----:R-:W-:-:S04]  /*135c0*/  @P1 IMAD.MOV.U32 R5, RZ, RZ, R84 ;  /* 0x000000ffff051224 */ /* 0x002fc800078e0054 */
        /* <DEDUP_REMOVED lines=34> */
[----:B------:R-:W-:-:S03]  /*137f0*/  @P1 IMAD.MOV.U32 R5, RZ, RZ, R87 ;  /* 0x000000ffff051224 */ /* 0x000fc600078e0057 */
[----:B------:R-:W3:Y:S01]  /*13800*/  LDL.LU R80, [R1+0x578] ;  /* 0x0005780001507983 */ /* 0x000ee20000300800 */
[----:B----4-:R-:W-:-:S03]  /*13810*/  IADD3 R81, P4, PT, R81, R41, RZ ;  /* 0x0000002951517210 */ /* 0x010fc60007f9e0ff */
[----:B0-----:R-:W4:Y:S01]  /*13820*/  LDL.LU R87, [R1+0x574] ;  /* 0x0005740001577983 */ /* 0x001f220000300800 */
[----:B------:R-:W-:-:S03]  /*13830*/  ISETP.GT.AND P3, PT, R64, 0x24, PT ;  /* 0x000000244000780c */ /* 0x000fc60003f64270 */
[----:B------:R-:W-:Y:S04]  /*13840*/  STL [R1+0x558], R81 ;  /* 0x0005585101007387 */ /* 0x000fe80000100800 */
[----:B------:R-:W4:Y:S04]  /*13850*/  LDL.LU R83, [R1+0x580] ;  /* 0x0005800001537983 */ /* 0x000f280000300800 */
[----:B------:R0:W5:Y:S01]  /*13860*/  @P1 LDG.E.U16 R46, desc[UR20][R4.64] ;  /* 0x00000014042e1981 */ /* 0x000162000c1e1500 */
[----:B------:R-:W-:Y:S01]  /*13870*/  IMAD.X R85, R85, 0x1, R40, P4 ;  /* 0x0000000155557824 */ /* 0x000fe200020e0628 */
[----:B------:R-:W-:Y:S01]  /*13880*/  IADD3 R77, P1, PT, R77, R41, RZ ;  /* 0x000000294d4d7210 */ /* 0x000fe20007f3e0ff */
[----:B0-----:R-:W-:-:S02]  /*13890*/  @P3 IMAD.MOV.U32 R4, RZ, RZ, R81 ;  /* 0x000000ffff043224 */ /* 0x001fc400078e0051 */
[----:B------:R-:W-:Y:S02]  /*138a0*/  @P3 IMAD.MOV.U32 R5, RZ, RZ, R85 ;  /* 0x000000ffff053224 */ /* 0x000fe400078e0055 */
[----:B------:R-:W-:Y:S04]  /*138b0*/  STL [R1+0x560], R77 ;  /* 0x0005604d01007387 */ /* 0x000fe80000100800 */
[----:B------:R0:W-:Y:S04]  /*138c0*/  STL [R1+0x554], R85 ;  /* 0x0005545501007387 */ /* 0x0001e80000100800 */
[----:B------:R1:W5:Y:S04]  /*138d0*/  @P3 LDG.E.U16 R22, desc[UR20][R4.64] ;  /* 0x0000001404163981 */ /* 0x000368000c1e1500 */
[----:B0-----:R-:W4:Y:S01]  /*138e0*/  LDL.LU R85, [R1+0x57c] ;  /* 0x00057c0001557983 */ /* 0x001f220000300800 */
[----:B------:R-:W-:Y:S01]  /*138f0*/  IMAD.X R84, R84, 0x1, R40, P1 ;  /* 0x0000000154547824 */ /* 0x000fe200008e0628 */
[----:B------:R-:W-:Y:S01]  /*13900*/  ISETP.GT.AND P1, PT, R64, 0x26, PT ;  /* 0x000000264000780c */ /* 0x000fe20003f24270 */
[----:B-1----:R-:W-:-:S02]  /*13910*/  @P0 IMAD.MOV.U32 R4, RZ, RZ, R77 ;  /* 0x000000ffff040224 */ /* 0x002fc400078e004d */
[----:B------:R-:W-:Y:S01]  /*13920*/  @P0 IMAD.MOV.U32 R5, RZ, RZ, R84 ;  /* 0x000000ffff050224 */ /* 0x000fe200078e0054 */
[----:B------:R0:W-:Y:S01]  /*13930*/  STL [R1+0x55c], R84 ;  /* 0x00055c5401007387 */ /* 0x0001e20000100800 */
[----:B------:R-:W-:-:S03]  /*13940*/  IADD3 R78, P4, PT, R78, R41, RZ ;  /* 0x000000294e4e7210 */ /* 0x000fc60007f9e0ff */
[----:B------:R-:W4:Y:S04]  /*13950*/  LDL.LU R81, [R1+0x588] ;  /* 0x0005880001517983 */ /* 0x000f280000300800 */
[----:B------:R1:W5:Y:S01]  /*13960*/  @P0 LDG.E.U16 R45, desc[UR20][R4.64] ;  /* 0x00000014042d0981 */ /* 0x000362000c1e1500 */
[----:B------:R-:W-:-:S03]  /*13970*/  IMAD.X R82, R82, 0x1, R40, P4 ;  /* 0x0000000152527824 */ /* 0x000fc600020e0628 */
[----:B0-----:R-:W4:Y:S04]  /*13980*/  LDL.LU R84, [R1+0x584] ;  /* 0x0005840001547983 */ /* 0x001f280000300800 */
[----:B------:R-:W-:Y:S01]  /*13990*/  STL [R1+0x568], R78 ;  /* 0x0005684e01007387 */ /* 0x000fe20000100800 */
[----:B------:R-:W-:-:S03]  /*139a0*/  IADD3 R79, P0, PT, R79, R41, RZ ;  /* 0x000000294f4f7210 */ /* 0x000fc60007f1e0ff */
        /* <DEDUP_REMOVED lines=11> */
[----:B------:R-:W-:Y:S02]  /*13a60*/  ISETP.GT.AND P1, PT, R64, 0x29, PT ;  /* 0x000000294000780c */ /* 0x000fe40003f24270 */
        /* <DEDUP_REMOVED lines=9> */
[----:B------:R-:W3:Y:S04]  /*13b00*/  LDL.LU R79, [R1+0x594] ;  /* 0x00059400014f7983 */ /* 0x000ee80000300800 */
[----:B------:R-:W-:Y:S01]  /*13b10*/  STL [R1+0x578], R80 ;  /* 0x0005785001007387 */ /* 0x000fe20000100800 */
[----:B----4-:R-:W-:-:S03]  /*13b20*/  IMAD.X R87, R87, 0x1, R40, P4 ;  /* 0x0000000157577824 */ /* 0x010fc600020e0628 */
[----:B0-----:R-:W4:Y:S01]  /*13b30*/  LDL.LU R86, [R1+0x5a0] ;  /* 0x0005a00001567983 */ /* 0x001f220000300800 */
[----:B------:R-:W-:Y:S01]  /*13b40*/  IADD3 R83, P3, PT, R83, R41, RZ ;  /* 0x0000002953537210 */ /* 0x000fe20007f7e0ff */
[----:B-1----:R-:W-:-:S04]  /*13b50*/  @P0 IMAD.MOV.U32 R5, RZ, RZ, R87 ;  /* 0x000000ffff050224 */ /* 0x002fc800078e0057 */
[----:B------:R-:W-:Y:S04]  /*13b60*/  STL [R1+0x580], R83 ;  /* 0x0005805301007387 */ /* 0x000fe80000100800 */
[----:B------:R0:W-:Y:S01]  /*13b70*/  STL [R1+0x574], R87 ;  /* 0x0005745701007387 */ /* 0x0001e20000100800 */
[----:B------:R-:W-:-:S05]  /*13b80*/  @P0 IMAD.MOV.U32 R4, RZ, RZ, R80 ;  /* 0x000000ffff040224 */ /* 0x000fca00078e0050 */
[----:B------:R1:W5:Y:S04]  /*13b90*/  @P0 LDG.E.U16 R24, desc[UR20][R4.64] ;  /* 0x0000001404180981 */ /* 0x000368000c1e1500 */
[----:B0-----:R-:W4:Y:S01]  /*13ba0*/  LDL.LU R87, [R1+0x59c] ;  /* 0x00059c0001577983 */ /* 0x001f220000300800 */
[----:B-1----:R-:W-:Y:S02]  /*13bb0*/  @P1 IMAD.MOV.U32 R4, RZ, RZ, R83 ;  /* 0x000000ffff041224 */ /* 0x002fe400078e0053 */
[----:B------:R-:W-:Y:S01]  /*13bc0*/  IMAD.X R85, R85, 0x1, R40, P3 ;  /* 0x0000000155557824 */ /* 0x000fe200018e0628 */
[----:B------:R-:W-:-:S03]  /*13bd0*/  ISETP.GT.AND P3, PT, R64, 0x2a, PT ;  /* 0x0000002a4000780c */ /* 0x000fc60003f64270 */
[----:B------:R-:W-:Y:S01]  /*13be0*/  @P1 IMAD.MOV.U32 R5, RZ, RZ, R85 ;  /* 0x000000ffff051224 */ /* 0x000fe200078e0055 */
[----:B------:R0:W-:Y:S04]  /*13bf0*/  STL [R1+0x57c], R85 ;  /* 0x00057c5501007387 */ /* 0x0001e80000100800 */
[----:B------:R-:W4:Y:S01]  /*13c00*/  LDL.LU R80, [R1+0x5a8] ;  /* 0x0005a80001507983 */ /* 0x000f220000300800 */
[----:B------:R-:W-:-:S03]  /*13c10*/  IADD3 R81, P4, PT, R81, R41, RZ ;  /* 0x0000002951517210 */ /* 0x000fc60007f9e0ff */
[----:B------:R1:W5:Y:S04]  /*13c20*/  @P1 LDG.E.U16 R43, desc[UR20][R4.64] ;  /* 0x00000014042b1981 */ /* 0x000368000c1e1500 */
[----:B0-----:R-:W4:Y:S04]  /*13c30*/  LDL.LU R85, [R1+0x5a4] ;  /* 0x0005a40001557983 */ /* 0x001f280000300800 */
[----:B------:R-:W-:Y:S01]  /*13c40*/  STL [R1+0x588], R81 ;  /* 0x0005885101007387 */ /* 0x000fe20000100800 */
[----:B------:R-:W-:-:S03]  /*13c50*/  IMAD.X R84, R84, 0x1, R40, P4 ;  /* 0x0000000154547824 */ /* 0x000fc600020e0628 */
[----:B------:R-:W4:Y:S01]  /*13c60*/  LDL.LU R83, [R1+0x5b0] ;  /* 0x0005b00001537983 */ /* 0x000f220000300800 */
[----:B------:R-:W-:Y:S01]  /*13c70*/  IADD3 R77, P1, PT, R77, R41, RZ ;  /* 0x000000294d4d7210 */ /* 0x000fe20007f3e0ff */
[----:B-1----:R-:W-:-:S04]  /*13c80*/  @P3 IMAD.MOV.U32 R5, RZ, RZ, R84 ;  /* 0x000000ffff053224 */ /* 0x002fc800078e0054 */
[----:B------:R-:W-:Y:S01]  /*13c90*/  STL [R1+0x590], R77 ;  /* 0x0005904d01007387 */ /* 0x000fe20000100800 */
[----:B------:R-:W-:-:S03]  /*13ca0*/  @P3 IMAD.MOV.U32 R4, RZ, RZ, R81 ;  /* 0x000000ffff043224 */ /* 0x000fc600078e0051 */
[----:B------:R0:W-:Y:S01]  /*13cb0*/  STL [R1+0x584], R84 ;  /* 0x0005845401007387 */ /* 0x0001e20000100800 */
[----:B------:R-:W-:-:S03]  /*13cc0*/  IMAD.X R82, R82, 0x1, R40, P1 ;  /* 0x0000000152527824 */ /* 0x000fc600008e0628 */
[----:B0-----:R-:W4:Y:S04]  /*13cd0*/  LDL.LU R84, [R1+0x5ac] ;  /* 0x0005ac0001547983 */ /* 0x001f280000300800 */
[----:B------:R0:W-:Y:S04]  /*13ce0*/  STL [R1+0x58c], R82 ;  /* 0x00058c5201007387 */ /* 0x0001e80000100800 */
[----:B------:R-:W4:Y:S01]  /*13cf0*/  LDL.LU R81, [R1+0x5b8] ;  /* 0x0005b80001517983 */ /* 0x000f220000300800 */
[----:B------:R-:W-:Y:S02]  /*13d00*/  ISETP.GT.AND P0, PT, R64, 0x2b, PT ;  /* 0x0000002b4000780c */ /* 0x000fe40003f04270 */
[----:B------:R-:W-:-:S02]  /*13d10*/  PRMT R25, RZ, 0x7610, R25 ;  /* 0x00007610ff197816 */ /* 0x000fc40000000019 */
[----:B------:R-:W-:Y:S02]  /*13d20*/  PRMT R42, RZ, 0x7610, R42 ;  /* 0x00007610ff2a7816 */ /* 0x000fe4000000002a */
[----:B------:R-:W-:Y:S02]  /*13d30*/  ISETP.GT.AND P1, PT, R64, 0x2c, PT ;  /* 0x0000002c4000780c */ /* 0x000fe40003f24270 */
[----:B------:R1:W5:Y:S05]  /*13d40*/  @P3 LDG.E.U16 R25, desc[UR20][R4.64] ;  /* 0x0000001404193981 */ /* 0x00036a000c1e1500 */
[----:B-1----:R-:W-:Y:S02]  /*13d50*/  @P0 IMAD.MOV.U32 R4, RZ, RZ, R77 ;  /* 0x000000ffff040224 */ /* 0x002fe400078e004d */
[----:B------:R-:W-:-:S02]  /*13d60*/  @P0 IMAD.MOV.U32 R5, RZ, RZ, R82 ;  /* 0x000000ffff050224 */ /* 0x000fc400078e0052 */
[----:B0-----:R-:W4:Y:S04]  /*13d70*/  LDL.LU R82, [R1+0x5b4] ;  /* 0x0005b40001527983 */ /* 0x001f280000300800 */
[----:B------:R0:W5:Y:S01]  /*13d80*/  @P0 LDG.E.U16 R42, desc[UR20][R4.64] ;  /* 0x00000014042a0981 */ /* 0x000162000c1e1500 */
[----:B------:R-:W-:Y:S02]  /*13d90*/  ISETP.GT.AND P3, PT, R64, 0x2d, PT ;  /* 0x0000002d4000780c */ /* 0x000fe40003f64270 */
[----:B------:R-:W-:Y:S02]  /*13da0*/  PRMT R26, RZ, 0x7610, R26 ;  /* 0x00007610ff1a7816 */ /* 0x000fe4000000001a */
[----:B------:R-:W-:Y:S02]  /*13db0*/  PRMT R35, RZ, 0x7610, R35 ;  /* 0x00007610ff237816 */ /* 0x000fe40000000023 */
[----:B------:R-:W-:-:S02]  /*13dc0*/  PRMT R27, RZ, 0x7610, R27 ;  /* 0x00007610ff1b7816 */ /* 0x000fc4000000001b */
[----:B--2---:R-:W-:-:S05]  /*13dd0*/  IADD3 R78, P4, PT, R78, R41, RZ ;  /* 0x000000294e4e7210 */ /* 0x004fca0007f9e0ff */
[----:B------:R1:W-:Y:S01]  /*13de0*/  STL [R1+0x598], R78 ;  /* 0x0005984e01007387 */ /* 0x0003e20000100800 */
[----:B---3--:R-:W-:-:S03]  /*13df0*/  IMAD.X R79, R79, 0x1, R40, P4 ;  /* 0x000000014f4f7824 */ /* 0x008fc600020e0628 */
[----:B------:R-:W2:Y:S01]  /*13e00*/  LDL.LU R77, [R1+0x5c0] ;  /* 0x0005c000014d7983 */ /* 0x000ea20000300800 */
[----:B----4-:R-:W-:Y:S01]  /*13e10*/  IADD3 R86, P0, PT, R86, R41, RZ ;  /* 0x0000002956567210 */ /* 0x010fe20007f1e0ff */
[----:B0-----:R-:W-:-:S04]  /*13e20*/  @P1 IMAD.MOV.U32 R4, RZ, RZ, R78 ;  /* 0x000000ffff041224 */ /* 0x001fc800078e004e */
[----:B------:R-:W-:Y:S01]  /*13e30*/  STL [R1+0x5a0], R86 ;  /* 0x0005a05601007387 */ /* 0x000fe20000100800 */
[----:B------:R-:W-:-:S03]  /*13e40*/  @P1 IMAD.MOV.U32 R5, RZ, RZ, R79 ;  /* 0x000000ffff051224 */ /* 0x000fc600078e004f */
[----:B------:R0:W-:Y:S04]  /*13e50*/  STL [R1+0x594], R79 ;  /* 0x0005944f01007387 */ /* 0x0001e80000100800 */
[----:B-1----:R-:W3:Y:S04]  /*13e60*/  LDL.LU R78, [R1+0x5bc] ;  /* 0x0005bc00014e7983 */ /* 0x002ee80000300800 */
[----:B------:R1:W5:Y:S01]  /*13e70*/  @P1 LDG.E.U16 R26, desc[UR20][R4.64] ;  /* 0x00000014041a1981 */ /* 0x000362000c1e1500 */
[----:B------:R-:W-:-:S05]  /*13e80*/  IMAD.X R87, R87, 0x1, R40, P0 ;  /* 0x0000000157577824 */ /* 0x000fca00000e0628 */
[----:B------:R4:W-:Y:S04]  /*13e90*/  STL [R1+0x59c], R87 ;  /* 0x00059c5701007387 */ /* 0x0009e80000100800 */
[----:B0-----:R-:W3:Y:S01]  /*13ea0*/  LDL.LU R79, [R1+0x5c8] ;  /* 0x0005c800014f7983 */ /* 0x001ee20000300800 */
[----:B-1----:R-:W-:Y:S02]  /*13eb0*/  @P3 IMAD.MOV.U32 R4, RZ, RZ, R86 ;  /* 0x000000ffff043224 */ /* 0x002fe400078e0056 */
[----:B------:R-:W-:Y:S01]  /*13ec0*/  @P3 IMAD.MOV.U32 R5, RZ, RZ, R87 ;  /* 0x000000ffff053224 */ /* 0x000fe200078e0057 */
[C---:B------:R-:W-:Y:S01]  /*13ed0*/  ISETP.GT.AND P0, PT, R64.reuse, 0x2e, PT ;  /* 0x0000002e4000780c */ /* 0x040fe20003f04270 */
[----:B------:R-:W3:Y:S01]  /*13ee0*/  LDL.LU R88, [R1+0x5c4] ;  /* 0x0005c40001587983 */ /* 0x000ee20000300800 */
[----:B------:R-:W-:-:S03]  /*13ef0*/  ISETP.GT.AND P1, PT, R64, 0x2f, PT ;  /* 0x0000002f4000780c */ /* 0x000fc60003f24270 */
[----:B------:R0:W5:Y:S01]  /*13f00*/  @P3 LDG.E.U16 R35, desc[UR20][R4.64] ;  /* 0x0000001404233981 */ /* 0x000162000c1e1500 */
[----:B------:R-:W-:-:S05]  /*13f10*/  IADD3 R80, P4, PT, R80, R41, RZ ;  /* 0x0000002950507210 */ /* 0x000fca0007f9e0ff */
[----:B------:R1:W-:Y:S01]  /*13f20*/  STL [R1+0x5a8], R80 ;  /* 0x0005a85001007387 */ /* 0x0003e20000100800 */
[----:B------:R-:W-:-:S03]  /*13f30*/  IMAD.X R85, R85, 0x1, R40, P4 ;  /* 0x0000000155557824 */ /* 0x000fc600020e0628 */
[----:B------:R-:W3:Y:S01]  /*13f40*/  LDL.LU R86, [R1+0x5d0] ;  /* 0x0005d00001567983 */ /* 0x000ee20000300800 */
[----:B------:R-:W-:Y:S01]  /*13f50*/  IADD3 R83, P3, PT, R83, R41, RZ ;  /* 0x0000002953537210 */ /* 0x000fe20007f7e0ff */
[----:B0-----:R-:W-:-:S04]  /*13f60*/  @P0 IMAD.MOV.U32 R4, RZ, RZ, R80 ;  /* 0x000000ffff040224 */ /* 0x001fc800078e0050 */
[----:B------:R-:W-:Y:S01]  /*13f70*/  STL [R1+0x5b0], R83 ;  /* 0x0005b05301007387 */ /* 0x000fe20000100800 */
[----:B------:R-:W-:-:S03]  /*13f80*/  @P0 IMAD.MOV.U32 R5, RZ, RZ, R85 ;  /* 0x000000ffff050224 */ /* 0x000fc600078e0055 */
[----:B------:R0:W-:Y:S04]  /*13f90*/  STL [R1+0x5a4], R85 ;  /* 0x0005a45501007387 */ /* 0x0001e80000100800 */
[----:B----4-:R-:W4:Y:S04]  /*13fa0*/  LDL.LU R87, [R1+0x5cc] ;  /* 0x0005cc0001577983 */ /* 0x010f280000300800 */
[----:B------:R0:W5:Y:S01]  /*13fb0*/  @P0 LDG.E.U16 R27, desc[UR20][R4.64] ;  /* 0x00000014041b0981 */ /* 0x000162000c1e1500 */
[----:B------:R-:W-:-:S05]  /*13fc0*/  IMAD.X R84, R84, 0x1, R40, P3 ;  /* 0x0000000154547824 */ /* 0x000fca00018e0628 */
[----:B------:R0:W-:Y:S01]  /*13fd0*/  STL [R1+0x5ac], R84 ;  /* 0x0005ac5401007387 */ /* 0x0001e20000100800 */
[----:B------:R-:W-:-:S03]  /*13fe0*/  IADD3 R81, P4, PT, R81, R41, RZ ;  /* 0x0000002951517210 */ /* 0x000fc60007f9e0ff */
[----:B-1----:R-:W4:Y:S01]  /*13ff0*/  LDL.LU R80, [R1+0x5d8] ;  /* 0x0005d80001507983 */ /* 0x002f220000300800 */
[----:B0-----:R-:W-:-:S03]  /*14000*/  @P1 IMAD.MOV.U32 R5, RZ, RZ, R84 ;  /* 0x000000ffff051224 */ /* 0x001fc600078e0054 */
[----:B------:R-:W4:Y:S01]  /*14010*/  LDL.LU R85, [R1+0x5d4] ;  /* 0x0005d40001557983 */ /* 0x000f220000300800 */
[----:B------:R-:W-:-:S03]  /*14020*/  @P1 IMAD.MOV.U32 R4, RZ, RZ, R83 ;  /* 0x000000ffff041224 */ /* 0x000fc600078e0053 */
[----:B------:R0:W-:Y:S04]  /*14030*/  STL [R1+0x5b8], R81 ;  /* 0x0005b85101007387 */ /* 0x0001e80000100800 */
[----:B------:R-:W4:Y:S04]  /*14040*/  LDL.LU R84, [R1+0x5dc] ;  /* 0x0005dc0001547983 */ /* 0x000f280000300800 */
[----:B------:R-:W4:Y:S01]  /*14050*/  LDL.LU R83, [R1+0x5e0] ;  /* 0x0005e00001537983 */ /* 0x000f220000300800 */
[----:B------:R-:W-:Y:S02]  /*14060*/  PRMT R34, RZ, 0x7610, R34 ;  /* 0x00007610ff227816 */ /* 0x000fe40000000022 */
[----:B------:R-:W-:-:S02]  /*14070*/  ISETP.GT.AND P3, PT, R64, 0x30, PT ;  /* 0x000000304000780c */ /* 0x000fc40003f64270 */
[----:B------:R-:W-:Y:S02]  /*14080*/  ISETP.GT.AND P0, PT, R64, 0x31, PT ;  /* 0x000000314000780c */ /* 0x000fe40003f04270 */
[----:B------:R1:W5:Y:S01]  /*14090*/  @P1 LDG.E.U16 R34, desc[UR20][R4.64] ;  /* 0x0000001404221981 */ /* 0x000362000c1e1500 */
[----:B------:R-:W-:Y:S01]  /*140a0*/  IMAD.X R82, R82, 0x1, R40, P4 ;  /* 0x0000000152527824 */ /* 0x000fe200020e0628 */
[----:B------:R-:W-:-:S07]  /*140b0*/  PRMT R28, RZ, 0x7610, R28 ;  /* 0x00007610ff1c7816 */ /* 0x000fce000000001c */
[----:B-1----:R-:W-:Y:S02]  /*140c0*/  @P3 IMAD.MOV.U32 R4, RZ, RZ, R81 ;  /* 0x000000ffff043224 */ /* 0x002fe400078e0051 */
        /* <DEDUP_REMOVED lines=8> */
[----:B------:R2:W-:Y:S04]  /*14150*/  STL [R1+0x5b4], R82 ;  /* 0x0005b45201007387 */ /* 0x0005e80000100800 */
[----:B0-----:R-:W4:Y:S01]  /*14160*/  LDL.LU R81, [R1+0x5e8] ;  /* 0x0005e80001517983 */ /* 0x001f220000300800 */
[----:B---3--:R-:W-:Y:S01]  /*14170*/  IMAD.X R78, R78, 0x1, R40, P1 ;  /* 0x000000014e4e7824 */ /* 0x008fe200008e0628 */
[----:B------:R-:W-:Y:S01]  /*14180*/  ISETP.GT.AND P1, PT, R64, 0x32, PT ;  /* 0x000000324000780c */ /* 0x000fe20003f24270 */
[----:B-1----:R-:W-:-:S03]  /*14190*/  @P0 IMAD.MOV.U32 R4, RZ, RZ, R77 ;  /* 0x000000ffff040224 */ /* 0x002fc600078e004d */
[----:B------:R0:W-:Y:S01]  /*141a0*/  STL [R1+0x5bc], R78 ;  /* 0x0005bc4e01007387 */ /* 0x0001e20000100800 */
[----:B------:R-:W-:-:S03]  /*141b0*/  @P0 IMAD.MOV.U32 R5, RZ, RZ, R78 ;  /* 0x000000ffff050224 */ /* 0x000fc600078e004e */
[----:B--2---:R-:W2:Y:S04]  /*141c0*/  LDL.LU R82, [R1+0x5e4] ;  /* 0x0005e40001527983 */ /* 0x004ea80000300800 */
[----:B------:R1:W5:Y:S01]  /*141d0*/  @P0 LDG.E.U16 R33, desc[UR20][R4.64] ;  /* 0x0000001404210981 */ /* 0x000362000c1e1500 */
[----:B------:R-:W-:-:S05]  /*141e0*/  IADD3 R79, P4, PT, R79, R41, RZ ;  /* 0x000000294f4f7210 */ /* 0x000fca0007f9e0ff */
[----:B------:R3:W-:Y:S04]  /*141f0*/  STL [R1+0x5c8], R79 ;  /* 0x0005c84f01007387 */ /* 0x0007e80000100800 */
[----:B0-----:R-:W2:Y:S04]  /*14200*/  LDL.LU R78, [R1+0x5ec] ;  /* 0x0005ec00014e7983 */ /* 0x001ea80000300800 */
[----:B------:R-:W2:Y:S01]  /*14210*/  LDL.LU R77, [R1+0x5f0] ;  /* 0x0005f000014d7983 */ /* 0x000ea20000300800 */
[----:B------:R-:W-:Y:S02]  /*14220*/  IMAD.X R88, R88, 0x1, R40, P4 ;  /* 0x0000000158587824 */ /* 0x000fe400020e0628 */
[----:B-1----:R-:W-:-:S02]  /*14230*/  @P1 IMAD.MOV.U32 R4, RZ, RZ, R79 ;  /* 0x000000ffff041224 */ /* 0x002fc400078e004f */
[----:B------:R-:W-:Y:S01]  /*14240*/  @P1 IMAD.MOV.U32 R5, RZ, RZ, R88 ;  /* 0x000000ffff051224 */ /* 0x000fe200078e0058 */
[----:B------:R-:W-:-:S04]  /*14250*/  IADD3 R86, P0, PT, R86, R41, RZ ;  /* 0x0000002956567210 */ /* 0x000fc80007f1e0ff */
[----:B------:R0:W5:Y:S04]  /*14260*/  @P1 LDG.E.U16 R32, desc[UR20][R4.64] ;  /* 0x0000001404201981 */ /* 0x000168000c1e1500 */
[----:B------:R-:W-:Y:S04]  /*14270*/  STL [R1+0x5d0], R86 ;  /* 0x0005d05601007387 */ /* 0x000fe80000100800 */
[----:B------:R-:W-:Y:S01]  /*14280*/  STL [R1+0x5c4], R88 ;  /* 0x0005c45801007387 */ /* 0x000fe20000100800 */
[----:B0-----:R-:W-:-:S03]  /*14290*/  @P3 IMAD.MOV.U32 R4, RZ, RZ, R86 ;  /* 0x000000ffff043224 */ /* 0x001fc600078e0056 */
[----:B---3--:R-:W3:Y:S01]  /*142a0*/  LDL.LU R79, [R1+0x5f8] ;  /* 0x0005f800014f7983 */ /* 0x008ee20000300800 */
[----:B----4-:R-:W-:Y:S01]  /*142b0*/  IMAD.X R87, R87, 0x1, R40, P0 ;  /* 0x0000000157577824 */ /* 0x010fe200000e0628 */
[----:B------:R-:W-:-:S03]  /*142c0*/  ISETP.GT.AND P0, PT, R64, 0x34, PT ;  /* 0x000000344000780c */ /* 0x000fc60003f04270 */
[----:B------:R-:W-:Y:S01]  /*142d0*/  @P3 IMAD.MOV.U32 R5, RZ, RZ, R87 ;  /* 0x000000ffff053224 */ /* 0x000fe200078e0057 */
[----:B------:R-:W-:Y:S04]  /*142e0*/  STL [R1+0x5cc], R87 ;  /* 0x0005cc5701007387 */ /* 0x000fe80000100800 */
[----:B------:R0:W5:Y:S04]  /*142f0*/  @P3 LDG.E.U16 R29, desc[UR20][R4.64] ;  /* 0x00000014041d3981 */ /* 0x000168000c1e1500 */
[----:B------:R-:W4:Y:S01]  /*14300*/  LDL.LU R89, [R1+0x600] ;  /* 0x0006000001597983 */ /* 0x000f220000300800 */
[----:B------:R-:W-:-:S05]  /*14310*/  IADD3 R80, P4, PT, R80, R41, RZ ;  /* 0x0000002950507210 */ /* 0x000fca0007f9e0ff */
[----:B------:R-:W-:Y:S01]  /*14320*/  IMAD.X R85, R85, 0x1, R40, P4 ;  /* 0x0000000155557824 */ /* 0x000fe200020e0628 */
[----:B------:R1:W-:Y:S01]  /*14330*/  STL [R1+0x5d8], R80 ;  /* 0x0005d85001007387 */ /* 0x0003e20000100800 */
[----:B0-----:R-:W-:Y:S01]  /*14340*/  @P0 IMAD.MOV.U32 R4, RZ, RZ, R80 ;  /* 0x000000ffff040224 */ /* 0x001fe200078e0050 */
[----:B------:R-:W-:-:S05]  /*14350*/  IADD3 R83, P3, PT, R83, R41, RZ ;  /* 0x0000002953537210 */ /* 0x000fca0007f7e0ff */
[----:B------:R-:W-:Y:S01]  /*14360*/  STL [R1+0x5e0], R83 ;  /* 0x0005e05301007387 */ /* 0x000fe20000100800 */
[----:B------:R-:W-:-:S03]  /*14370*/  IMAD.X R84, R84, 0x1, R40, P3 ;  /* 0x0000000154547824 */ /* 0x000fc600018e0628 */
[----:B------:R0:W-:Y:S04]  /*14380*/  STL [R1+0x5d4], R85 ;  /* 0x0005d45501007387 */ /* 0x0001e80000100800 */
[----:B-1----:R-:W4:Y:S04]  /*14390*/  LDL.LU R80, [R1+0x5f4] ;  /* 0x0005f40001507983 */ /* 0x002f280000300800 */
[----:B------:R1:W-:Y:S04]  /*143a0*/  STL [R1+0x5dc], R84 ;  /* 0x0005dc5401007387 */ /* 0x0003e80000100800 */
[----:B------:R-:W4:Y:S01]  /*143b0*/  LDL.LU R90, [R1+0x5fc] ;  /* 0x0005fc00015a7983 */ /* 0x000f220000300800 */
[----:B------:R-:W-:Y:S01]  /*143c0*/  ISETP.GT.AND P1, PT, R64, 0x35, PT ;  /* 0x000000354000780c */ /* 0x000fe20003f24270 */
[----:B------:R-:W-:Y:S01]  /*143d0*/  @P0 IMAD.MOV.U32 R5, RZ, RZ, R85 ;  /* 0x000000ffff050224 */ /* 0x000fe200078e0055 */
[----:B------:R-:W-:Y:S01]  /*143e0*/  PRMT R30, RZ, 0x7610, R30 ;  /* 0x00007610ff1e7816 */ /* 0x000fe2000000001e */
[----:B------:R-:W4:Y:S01]  /*143f0*/  LDL.LU R87, [R1+0x608] ;  /* 0x0006080001577983 */ /* 0x000f220000300800 */
[----:B------:R-:W-:-:S04]  /*14400*/  PRMT R31, RZ, 0x7610, R31 ;  /* 0x00007610ff1f7816 */ /* 0x000fc8000000001f */
[----:B------:R0:W5:Y:S05]  /*14410*/  @P0 LDG.E.U16 R30, desc[UR20][R4.64] ;  /* 0x00000014041e0981 */ /* 0x00016a000c1e1500 */
[----:B0-----:R-:W-:Y:S02]  /*14420*/  @P1 IMAD.MOV.U32 R4, RZ, RZ, R83 ;  /* 0x000000ffff041224 */ /* 0x001fe400078e0053 */
[----:B------:R-:W-:-:S05]  /*14430*/  @P1 IMAD.MOV.U32 R5, RZ, RZ, R84 ;  /* 0x000000ffff051224 */ /* 0x000fca00078e0054 */
[----:B------:R0:W5:Y:S01]  /*14440*/  @P1 LDG.E.U16 R31, desc[UR20][R4.64] ;  /* 0x00000014041f1981 */ /* 0x000162000c1e1500 */
[C---:B------:R-:W-:Y:S02]  /*14450*/  ISETP.GT.AND P3, PT, R64.reuse, 0x36, PT ;  /* 0x000000364000780c */ /* 0x040fe40003f64270 */
[----:B------:R-:W-:Y:S02]  /*14460*/  ISETP.GT.AND P0, PT, R64, 0x37, PT ;  /* 0x000000374000780c */ /* 0x000fe40003f04270 */
[----:B------:R-:W-:Y:S02]  /*14470*/  PRMT R67, RZ, 0x7610, R67 ;  /* 0x00007610ff437816 */ /* 0x000fe40000000043 */
[----:B------:R-:W-:Y:S02]  /*14480*/  PRMT R68, RZ, 0x7610, R68 ;  /* 0x00007610ff447816 */ /* 0x000fe40000000044 */
[----:B------:R-:W-:-:S05]  /*14490*/  IADD3 R81, P4, PT, R81, R41, RZ ;  /* 0x0000002951517210 */ /* 0x000fca0007f9e0ff */
[----:B------:R-:W-:Y:S04]  /*144a0*/  STL [R1+0x5e8], R81 ;  /* 0x0005e85101007387 */ /* 0x000fe80000100800 */
[----:B------:R-:W4:Y:S01]  /*144b0*/  LDL.LU R85, [R1+0x610] ;  /* 0x0006100001557983 */ /* 0x000f220000300800 */
[----:B--2---:R-:W-:Y:S02]  /*144c0*/  IMAD.X R82, R82, 0x1, R40, P4 ;  /* 0x0000000152527824 */ /* 0x004fe400020e0628 */
[----:B0-----:R-:W-:Y:S02]  /*144d0*/  @P3 IMAD.MOV.U32 R4, RZ, RZ, R81 ;  /* 0x000000ffff043224 */ /* 0x001fe400078e0051 */
[----:B------:R-:W-:-:S05]  /*144e0*/  @P3 IMAD.MOV.U32 R5, RZ, RZ, R82 ;  /* 0x000000ffff053224 */ /* 0x000fca00078e0052 */
[----:B------:R0:W5:Y:S01]  /*144f0*/  @P3 LDG.E.U16 R67, desc[UR20][R4.64] ;  /* 0x0000001404433981 */ /* 0x000162000c1e1500 */
[----:B------:R-:W-:-:S05]  /*14500*/  IADD3 R77, P1, PT, R77, R41, RZ ;  /* 0x000000294d4d7210 */ /* 0x000fca0007f3e0ff */
[----:B------:R-:W-:Y:S01]  /*14510*/  STL [R1+0x5f0], R77 ;  /* 0x0005f04d01007387 */ /* 0x000fe20000100800 */
[----:B------:R-:W-:-:S03]  /*14520*/  IMAD.X R78, R78, 0x1, R40, P1 ;  /* 0x000000014e4e7824 */ /* 0x000fc600008e0628 */
[----:B------:R2:W-:Y:S04]  /*14530*/  STL [R1+0x5e4], R82 ;  /* 0x0005e45201007387 */ /* 0x0005e80000100800 */
[----:B------:R-:W4:Y:S04]  /*14540*/  LDL.LU R88, [R1+0x604] ;  /* 0x0006040001587983 */ /* 0x000f280000300800 */
[----:B------:R0:W-:Y:S04]  /*14550*/  STL [R1+0x5ec], R78 ;  /* 0x0005ec4e01007387 */ /* 0x0001e80000100800 */
[----:B------:R-:W4:Y:S01]  /*14560*/  LDL.LU R86, [R1+0x60c] ;  /* 0x00060c0001567983 */ /* 0x000f220000300800 */
[----:B---3--:R-:W-:-:S03]  /*14570*/  IADD3 R79, P4, PT, R79, R41, RZ ;  /* 0x000000294f4f7210 */ /* 0x008fc60007f9e0ff */
[----:B------:R-:W3:Y:S01]  /*14580*/  LDL.LU R83, [R1+0x618] ;  /* 0x0006180001537983 */ /* 0x000ee20000300800 */
[----:B------:R-:W-:Y:S01]  /*14590*/  ISETP.GT.AND P1, PT, R64, 0x38, PT ;  /* 0x000000384000780c */ /* 0x000fe20003f24270 */
[----:B0-----:R-:W-:Y:S02]  /*145a0*/  @P0 IMAD.MOV.U32 R4, RZ, RZ, R77 ;  /* 0x000000ffff040224 */ /* 0x001fe400078e004d */
[----:B-1----:R-:W3:Y:S01]  /*145b0*/  LDL.LU R84, [R1+0x614] ;  /* 0x0006140001547983 */ /* 0x002ee20000300800 */
[----:B------:R-:W-:-:S03]  /*145c0*/  @P0 IMAD.MOV.U32 R5, RZ, RZ, R78 ;  /* 0x000000ffff050224 */ /* 0x000fc600078e004e */
[----:B------:R-:W-:Y:S04]  /*145d0*/  STL [R1+0x5f8], R79 ;  /* 0x0005f84f01007387 */ /* 0x000fe80000100800 */
[----:B--2---:R-:W2:Y:S04]  /*145e0*/  LDL.LU R82, [R1+0x61c] ;  /* 0x00061c0001527983 */ /* 0x004ea80000300800 */
[----:B------:R-:W2:Y:S04]  /*145f0*/  LDL.LU R81, [R1+0x620] ;  /* 0x0006200001517983 */ /* 0x000ea80000300800 */
[----:B------:R0:W5:Y:S01]  /*14600*/  @P0 LDG.E.U16 R68, desc[UR20][R4.64] ;  /* 0x0000001404440981 */ /* 0x000162000c1e1500 */
[----:B----4-:R-:W-:-:S03]  /*14610*/  IADD3 R89, P0, PT, R89, R41, RZ ;  /* 0x0000002959597210 */ /* 0x010fc60007f1e0ff */
[----:B------:R-:W4:Y:S04]  /*14620*/  LDL.LU R77, [R1+0x628] ;  /* 0x00062800014d7983 */ /* 0x000f280000300800 */
[----:B------:R-:W4:Y:S04]  /*14630*/  LDL.LU R78, [R1+0x630] ;  /* 0x00063000014e7983 */ /* 0x000f280000300800 */
[----:B------:R-:W-:Y:S01]  /*14640*/  STL [R1+0x600], R89 ;  /* 0x0006005901007387 */ /* 0x000fe20000100800 */
[----:B0-----:R-:W-:Y:S02]  /*14650*/  @P1 IMAD.MOV.U32 R4, RZ, RZ, R79 ;  /* 0x000000ffff041224 */ /* 0x001fe400078e004f */
[----:B------:R-:W-:-:S04]  /*14660*/  IMAD.X R80, R80, 0x1, R40, P4 ;  /* 0x0000000150507824 */ /* 0x000fc800020e0628 */
[----:B------:R-:W-:Y:S01]  /*14670*/  @P1 IMAD.MOV.U32 R5, RZ, RZ, R80 ;  /* 0x000000ffff051224 */ /* 0x000fe200078e0050 */
[----:B------:R0:W-:Y:S01]  /*14680*/  STL [R1+0x5f4], R80 ;  /* 0x0005f45001007387 */ /* 0x0001e20000100800 */
[----:B------:R-:W-:-:S03]  /*14690*/  IMAD.X R90, R90, 0x1, R40, P0 ;  /* 0x000000015a5a7824 */ /* 0x000fc600000e0628 */
[----:B0-----:R-:W4:Y:S04]  /*146a0*/  LDL.LU R80, [R1+0x624] ;  /* 0x0006240001507983 */ /* 0x001f280000300800 */
[----:B------:R-:W-:Y:S04]  /*146b0*/  STL [R1+0x5fc], R90 ;  /* 0x0005fc5a01007387 */ /* 0x000fe80000100800 */
[----:B------:R-:W4:Y:S01]  /*146c0*/  LDL.LU R79, [R1+0x62c] ;  /* 0x00062c00014f7983 */ /* 0x000f220000300800 */
[----:B------:R-:W-:Y:S02]  /*146d0*/  ISETP.GT.AND P3, PT, R64, 0x39, PT ;  /* 0x000000394000780c */ /* 0x000fe40003f64270 */
[----:B------:R-:W-:-:S02]  /*146e0*/  PRMT R69, RZ, 0x7610, R69 ;  /* 0x00007610ff457816 */ /* 0x000fc40000000045 */
[C---:B------:R-:W-:Y:S02]  /*146f0*/  ISETP.GT.AND P0, PT, R64.reuse, 0x3a, PT ;  /* 0x0000003a4000780c */ /* 0x040fe40003f04270 */
[----:B------:R-:W-:Y:S02]  /*14700*/  PRMT R70, RZ, 0x7610, R70 ;  /* 0x00007610ff467816 */ /* 0x000fe40000000046 */
[----:B------:R0:W5:Y:S01]  /*14710*/  @P1 LDG.E.U16 R69, desc[UR20][R4.64] ;  /* 0x0000001404451981 */ /* 0x000162000c1e1500 */
[----:B------:R-:W-:Y:S02]  /*14720*/  IADD3 R87, P4, PT, R87, R41, RZ ;  /* 0x0000002957577210 */ /* 0x000fe40007f9e0ff */
[----:B------:R-:W-:Y:S02]  /*14730*/  ISETP.GT.AND P1, PT, R64, 0x3b, PT ;  /* 0x0000003b4000780c */ /* 0x000fe40003f24270 */
[----:B0-----:R-:W-:Y:S02]  /*14740*/  @P3 IMAD.MOV.U32 R4, RZ, RZ, R89 ;  /* 0x000000ffff043224 */ /* 0x001fe400078e0059 */
[----:B------:R-:W-:Y:S01]  /*14750*/  @P3 IMAD.MOV.U32 R5, RZ, RZ, R90 ;  /* 0x000000ffff053224 */ /* 0x000fe200078e005a */
[----:B------:R-:W-:-:S04]  /*14760*/  PRMT R71, RZ, 0x7610, R71 ;  /* 0x00007610ff477816 */ /* 0x000fc80000000047 */
[----:B------:R0:W5:Y:S01]  /*14770*/  @P3 LDG.E.U16 R70, desc[UR20][R4.64] ;  /* 0x0000001404463981 */ /* 0x000162000c1e1500 */
[----:B------:R-:W-:Y:S01]  /*14780*/  PRMT R72, RZ, 0x7610, R72 ;  /* 0x00007610ff487816 */ /* 0x000fe20000000048 */
[----:B0-----:R-:W-:Y:S01]  /*14790*/  @P0 IMAD.MOV.U32 R4, RZ, RZ, R87 ;  /* 0x000000ffff040224 */ /* 0x001fe200078e0057 */
[----:B------:R-:W-:Y:S02]  /*147a0*/  PRMT R73, RZ, 0x7610, R73 ;  /* 0x00007610ff497816 */ /* 0x000fe40000000049 */
[----:B------:R-:W-:Y:S02]  /*147b0*/  PRMT R76, RZ, 0x7610, R76 ;  /* 0x00007610ff4c7816 */ /* 0x000fe4000000004c */
[----:B------:R-:W-:Y:S01]  /*147c0*/  PRMT R74, RZ, 0x7610, R74 ;  /* 0x00007610ff4a7816 */ /* 0x000fe2000000004a */
[----:B------:R-:W-:Y:S01]  /*147d0*/  USHF.L.U32 UR4, UR4, 0x1f, URZ ;  /* 0x0000001f04047899 */ /* 0x000fe200080006ff */
[----:B------:R-:W-:Y:S01]  /*147e0*/  PRMT R75, RZ, 0x7610, R75 ;  /* 0x00007610ff4b7816 */ /* 0x000fe2000000004b */
[----:B------:R-:W-:Y:S01]  /*147f0*/  STL [R1+0x608], R87 ;  /* 0x0006085701007387 */ /* 0x000fe20000100800 */
[----:B------:R-:W-:Y:S01]  /*14800*/  IADD3 R85, P3, PT, R85, R41, RZ ;  /* 0x0000002955557210 */ /* 0x000fe20007f7e0ff */
[----:B------:R-:W-:-:S04]  /*14810*/  IMAD.X R88, R88, 0x1, R40, P4 ;  /* 0x0000000158587824 */ /* 0x000fc800020e0628 */
[----:B------:R-:W-:Y:S01]  /*14820*/  @P0 IMAD.MOV.U32 R5, RZ, RZ, R88 ;  /* 0x000000ffff050224 */ /* 0x000fe200078e0058 */
[----:B------:R-:W-:Y:S01]  /*14830*/  ISETP.GT.AND P4, PT, R64, 0x3c, PT ;  /* 0x0000003c4000780c */ /* 0x000fe20003f84270 */
[----:B------:R-:W-:-:S03]  /*14840*/  IMAD.X R86, R86, 0x1, R40, P3 ;  /* 0x0000000156567824 */ /* 0x000fc600018e0628 */
[----:B------:R0:W5:Y:S01]  /*14850*/  @P0 LDG.E.U16 R71, desc[UR20][R4.64] ;  /* 0x0000001404470981 */ /* 0x000162000c1e1500 */
[----:B---3--:R-:W-:Y:S01]  /*14860*/  IADD3 R83, P3, PT, R83, R41, RZ ;  /* 0x0000002953537210 */ /* 0x008fe20007f7e0ff */
[----:B0-----:R-:W-:Y:S02]  /*14870*/  @P1 IMAD.MOV.U32 R4, RZ, RZ, R85 ;  /* 0x000000ffff041224 */ /* 0x001fe400078e0055 */
[----:B------:R-:W-:Y:S02]  /*14880*/  @P1 IMAD.MOV.U32 R5, RZ, RZ, R86 ;  /* 0x000000ffff051224 */ /* 0x000fe400078e0056 */
[----:B------:R-:W-:-:S03]  /*14890*/  IMAD.X R84, R84, 0x1, R40, P3 ;  /* 0x0000000154547824 */ /* 0x000fc600018e0628 */
[----:B------:R0:W5:Y:S01]  /*148a0*/  @P1 LDG.E.U16 R72, desc[UR20][R4.64] ;  /* 0x0000001404481981 */ /* 0x000162000c1e1500 */
[C---:B------:R-:W-:Y:S02]  /*148b0*/  ISETP.GT.AND P1, PT, R64.reuse, 0x3d, PT ;  /* 0x0000003d4000780c */ /* 0x040fe40003f24270 */
[-C--:B--2---:R-:W-:Y:S02]  /*148c0*/  IADD3 R81, P3, PT, R81, R41.reuse, RZ ;  /* 0x0000002951517210 */ /* 0x084fe40007f7e0ff */
[----:B------:R-:W-:Y:S01]  /*148d0*/  ISETP.GT.AND P0, PT, R64, 0x3e, PT ;  /* 0x0000003e4000780c */ /* 0x000fe20003f04270 */
[----:B0-----:R-:W-:Y:S02]  /*148e0*/  @P4 IMAD.MOV.U32 R4, RZ, RZ, R83 ;  /* 0x000000ffff044224 */ /* 0x001fe400078e0053 */
[----:B------:R-:W-:Y:S01]  /*148f0*/  @P4 IMAD.MOV.U32 R5, RZ, RZ, R84 ;  /* 0x000000ffff054224 */ /* 0x000fe200078e0054 */
[----:B----4-:R-:W-:Y:S01]  /*14900*/  IADD3 R77, P6, PT, R77, R41, RZ ;  /* 0x000000294d4d7210 */ /* 0x010fe20007fde0ff */
[----:B------:R-:W-:-:S03]  /*14910*/  IMAD.X R82, R82, 0x1, R40, P3 ;  /* 0x0000000152527824 */ /* 0x000fc600018e0628 */
[----:B------:R0:W5:Y:S01]  /*14920*/  @P4 LDG.E.U16 R73, desc[UR20][R4.64] ;  /* 0x0000001404494981 */ /* 0x000162000c1e1500 */
[----:B------:R-:W-:Y:S02]  /*14930*/  ISETP.GT.AND P4, PT, R64, 0x3f, PT ;  /* 0x0000003f4000780c */ /* 0x000fe40003f84270 */
[----:B------:R-:W-:Y:S01]  /*14940*/  IADD3 R78, P3, PT, R78, R41, RZ ;  /* 0x000000294e4e7210 */ /* 0x000fe20007f7e0ff */
[----:B0-----:R-:W-:Y:S02]  /*14950*/  @P1 IMAD.MOV.U32 R4, RZ, RZ, R81 ;  /* 0x000000ffff041224 */ /* 0x001fe400078e0051 */
[----:B------:R-:W-:-:S05]  /*14960*/  @P1 IMAD.MOV.U32 R5, RZ, RZ, R82 ;  /* 0x000000ffff051224 */ /* 0x000fca00078e0052 */
[----:B------:R0:W5:Y:S02]  /*14970*/  @P1 LDG.E.U16 R76, desc[UR20][R4.64] ;  /* 0x00000014044c1981 */ /* 0x000164000c1e1500 */
[----:B0-----:R-:W-:Y:S02]  /*14980*/  @P0 IMAD.MOV.U32 R4, RZ, RZ, R77 ;  /* 0x000000ffff040224 */ /* 0x001fe400078e004d */
[----:B------:R-:W-:-:S04]  /*14990*/  IMAD.X R80, R80, 0x1, R40, P6 ;  /* 0x0000000150507824 */ /* 0x000fc800030e0628 */
[----:B------:R-:W-:Y:S02]  /*149a0*/  @P0 IMAD.MOV.U32 R5, RZ, RZ, R80 ;  /* 0x000000ffff050224 */ /* 0x000fe400078e0050 */
[----:B------:R-:W-:-:S03]  /*149b0*/  IMAD.X R79, R79, 0x1, R40, P3 ;  /* 0x000000014f4f7824 */ /* 0x000fc600018e0628 */
[----:B------:R0:W5:Y:S02]  /*149c0*/  @P0 LDG.E.U16 R74, desc[UR20][R4.64] ;  /* 0x00000014044a0981 */ /* 0x000164000c1e1500 */
[----:B0-----:R-:W-:Y:S02]  /*149d0*/  @P4 IMAD.MOV.U32 R4, RZ, RZ, R78 ;  /* 0x000000ffff044224 */ /* 0x001fe400078e004e */
[----:B------:R-:W-:Y:S01]  /*149e0*/  @P4 IMAD.MOV.U32 R5, RZ, RZ, R79 ;  /* 0x000000ffff054224 */ /* 0x000fe200078e004f */
[----:B------:R-:W-:Y:S04]  /*149f0*/  STL [R1+0x610], R85 ;  /* 0x0006105501007387 */ /* 0x000fe80000100800 */
[----:B------:R0:W5:Y:S04]  /*14a00*/  @P4 LDG.E.U16 R75, desc[UR20][R4.64] ;  /* 0x00000014044b4981 */ /* 0x000168000c1e1500 */
[----:B------:R-:W-:Y:S01]  /*14a10*/  STL [R1+0x604], R88 ;  /* 0x0006045801007387 */ /* 0x000fe20000100800 */
[----:B0-----:R-:W-:-:S03]  /*14a20*/  IMAD.U32 R5, RZ, RZ, UR4 ;  /* 0x00000004ff057e24 */ /* 0x001fc6000f8e00ff */
[----:B------:R-:W-:Y:S01]  /*14a30*/  STL [R1+0x60c], R86 ;  /* 0x00060c5601007387 */ /* 0x000fe20000100800 */
[----:B------:R-:W0:Y:S03]  /*14a40*/  SYNCS.PHASECHK.TRANS64.TRYWAIT P1, [UR6], R5 ;  /* 0x00000005ff0075a7 */ /* 0x000e260008021106 */
[----:B------:R-:W-:Y:S04]  /*14a50*/  STL [R1+0x618], R83 ;  /* 0x0006185301007387 */ /* 0x000fe80000100800 */
[----:B------:R-:W-:Y:S04]  /*14a60*/  STL [R1+0x614], R84 ;  /* 0x0006145401007387 */ /* 0x000fe80000100800 */
[----:B------:R-:W-:Y:S04]  /*14a70*/  STL [R1+0x620], R81 ;  /* 0x0006205101007387 */ /* 0x000fe80000100800 */
[----:B------:R1:W-:Y:S02]  /*14a80*/  STL [R1+0x628], R77 ;  /* 0x0006284d01007387 */ /* 0x0003e40000100800 */
[----:B-1----:R-:W1:Y:S02]  /*14a90*/  S2R R77, SR_TID.X ;  /* 0x00000000004d7919 */ /* 0x002e640000002100 */
[----:B------:R2:W-:Y:S04]  /*14aa0*/  STL [R1+0x61c], R82 ;  /* 0x00061c5201007387 */ /* 0x0005e80000100800 */
[----:B------:R2:W-:Y:S04]  /*14ab0*/  STL [R1+0x630], R78 ;  /* 0x0006304e01007387 */ /* 0x0005e80000100800 */
[----:B------:R2:W-:Y:S04]  /*14ac0*/  STL [R1+0x624], R80 ;  /* 0x0006245001007387 */ /* 0x0005e80000100800 */
[----:B------:R2:W-:Y:S01]  /*14ad0*/  STL [R1+0x62c], R79 ;  /* 0x00062c4f01007387 */ /* 0x0005e20000100800 */
[----:B------:R-:W-:-:S02]  /*14ae0*/  PRMT R4, R65, 0x5410, R66 ;  /* 0x0000541041047816 */ /* 0x000fc40000000042 */
[----:B-1----:R-:W-:-:S04]  /*14af0*/  LOP3.LUT R77, R77, 0x3f, RZ, 0xc0, !PT ;  /* 0x0000003f4d4d7812 */ /* 0x002fc800078ec0ff */
[----:B------:R-:W-:Y:S01]  /*14b00*/  ISETP.GE.AND P0, PT, R77, R64, PT ;  /* 0x000000404d00720c */ /* 0x000fe20003f06270 */
[----:B0-2---:R-:W-:-:S12]  /*14b10*/  @!P1 BRA `(.L_x_9) ;  /* 0x0000010c00009947 */ /* 0x005fd80003800000 */
.L_x_17:
[----:B------:R0:W-:Y:S04]  /*14b20*/  STL [R1+0x690], R111 ;  /* 0x0006906f01007387 */ /* 0x0001e80000100800 */
[----:B0-----:R-:W2:Y:S04]  /*14b30*/  LDL.LU R111, [R1+0x40] ;  /* 0x00004000016f7983 */ /* 0x001ea80000300800 */
[----:B------:R-:W-:Y:S04]  /*14b40*/  STL [R1+0x68c], R113 ;  /* 0x00068c7101007387 */ /* 0x000fe80000100800 */
[----:B------:R0:W-:Y:S04]  /*14b50*/  STL [R1+0x688], R115 ;  /* 0x0006887301007387 */ /* 0x0001e80000100800 */
[----:B0-----:R-:W3:Y:S04]  /*14b60*/  LDL.LU R115, [R1+0x48] ;  /* 0x0000480001737983 */ /* 0x001ee80000300800 */
[----:B------:R0:W-:Y:S04]  /*14b70*/  STL [R1+0x684], R117 ;  /* 0x0006847501007387 */ /* 0x0001e80000100800 */
[----:B0-----:R-:W4:Y:S04]  /*14b80*/  LDL.LU R117, [R1+0x51c] ;  /* 0x00051c0001757983 */ /* 0x001f280000300800 */
[----:B------:R0:W-:Y:S04]  /*14b90*/  STL [R1+0x680], R119 ;  /* 0x0006807701007387 */ /* 0x0001e80000100800 */
[----:B0-----:R-:W3:Y:S04]  /*14ba0*/  LDL.LU R119, [R1+0x3c] ;  /* 0x00003c0001777983 */ /* 0x001ee80000300800 */
[----:B------:R0:W-:Y:S04]  /*14bb0*/  STL [R1+0x67c], R121 ;  /* 0x00067c7901007387 */ /* 0x0001e80000100800 */
[----:B0-----:R-:W3:Y:S04]  /*14bc0*/  LDL.LU R121, [R1+0x50] ;  /* 0x0000500001797983 */ /* 0x001ee80000300800 */
[----:B------:R0:W-:Y:S01]  /*14bd0*/  STL [R1+0x678], R123 ;  /* 0x0006787b01007387 */ /* 0x0001e20000100800 */
[----:B-----5:R-:W-:-:S03]  /*14be0*/  PRMT R5, R62, 0x5410, R63 ;  /* 0x000054103e057816 */ /* 0x020fc6000000003f */
[----:B0-----:R-:W3:Y:S04]  /*14bf0*/  LDL.LU R123, [R1+0x4c] ;  /* 0x00004c00017b7983 */ /* 0x001ee80000300800 */
[----:B------:R0:W-:Y:S04]  /*14c00*/  STL [R1+0x674], R125 ;  /* 0x0006747d01007387 */ /* 0x0001e80000100800 */
[----:B0-----:R-:W3:Y:S04]  /*14c10*/  LDL.LU R125, [R1+0x44] ;  /* 0x00004400017d7983 */ /* 0x001ee80000300800 */
[----:B------:R0:W-:Y:S04]  /*14c20*/  STL [R1+0x670], R36 ;  /* 0x0006702401007387 */ /* 0x0001e80000100800 */
[----:B------:R1:W-:Y:S04]  /*14c30*/  STL [R1+0x65c], R41 ;  /* 0x00065c2901007387 */ /* 0x0003e80000100800 */
[----:B------:R-:W-:Y:S04]  /*14c40*/  STL [R1+0x658], R40 ;  /* 0x0006582801007387 */ /* 0x000fe80000100800 */
[----:B------:R-:W-:Y:S04]  /*14c50*/  STL [R1+0x654], R37 ;  /* 0x0006542501007387 */ /* 0x000fe80000100800 */
[----:B------:R-:W-:Y:S04]  /*14c60*/  STL [R1+0x650], R3 ;  /* 0x0006500301007387 */ /* 0x000fe80000100800 */
[----:B------:R-:W-:Y:S04]  /*14c70*/  STL [R1+0x64c], R2 ;  /* 0x00064c0201007387 */ /* 0x000fe80000100800 */
[----:B------:R-:W-:Y:S04]  /*14c80*/  STL [R1+0x648], R0 ;  /* 0x0006480001007387 */ /* 0x000fe80000100800 */
[----:B------:R-:W3:Y:S01]  /*14c90*/  LDL.LU R62, [R1+0x38] ;  /* 0x00003800013e7983 */ /* 0x000ee20000300800 */
        /* <DEDUP_REMOVED lines=30> */
[----:B0-----:R-:W-:-:S02]  /*14e80*/  PRMT R36, RZ, 0x7610, R36 ;  /* 0x00007610ff247816 */ /* 0x001fc40000000024 */
[----:B------:R0:W-:Y:S01]  /*14e90*/  STTM.x32 tmem[UR10+0x100], R4 ;  /* 0x00010004000079ed */ /* 0x0001e200082c000a */
[----:B------:R-:W0:Y:S01]  /*14ea0*/  FENCE.VIEW.ASYNC.T ;  /* 0x00000000000073c6 */ /* 0x000e220000000200 */
[----:B-1----:R-:W-:Y:S02]  /*14eb0*/  PRMT R41, RZ, 0x7610, R41 ;  /* 0x00007610ff297816 */ /* 0x002fe40000000029 */
[----:B0-----:R-:W-:Y:S02]  /*14ec0*/  PRMT R18, RZ, 0x7610, R18 ;  /* 0x00007610ff127816 */ /* 0x001fe40000000012 */
[-C--:B--2---:R-:W-:Y:S02]  /*14ed0*/  IADD3 R111, P1, PT, R111, R39.reuse, RZ ;  /* 0x000000276f6f7210 */ /* 0x084fe40007f3e0ff */
[----:B----4-:R-:W-:-:S05]  /*14ee0*/  IADD3 R117, P3, PT, R117, R39, RZ ;  /* 0x0000002775757210 */ /* 0x010fca0007f7e0ff */
[----:B------:R-:W-:Y:S01]  /*14ef0*/  @!P0 IMAD.MOV.U32 R4, RZ, RZ, R117 ;  /* 0x000000ffff048224 */ /* 0x000fe200078e0075 */
[----:B------:R0:W-:Y:S04]  /*14f00*/  STL [R1+0x51c], R117 ;  /* 0x00051c7501007387 */ /* 0x0001e80000100800 */
[----:B------:R-:W-:Y:S01]  /*14f10*/  STL [R1+0x40], R111 ;  /* 0x0000406f01007387 */ /* 0x000fe20000100800 */
[--C-:B---3--:R-:W-:Y:S02]  /*14f20*/  IMAD.X R119, R119, 0x1, R38.reuse, P1 ;  /* 0x0000000177777824 */ /* 0x108fe400008e0626 */
[----:B------:R-:W-:Y:S01]  /*14f30*/  IMAD.X R62, R62, 0x1, R38, P3 ;  /* 0x000000013e3e7824 */ /* 0x000fe200018e0626 */
[----:B------:R-:W-:-:S03]  /*14f40*/  IADD3 R115, P3, PT, R115, R39, RZ ;  /* 0x0000002773737210 */ /* 0x000fc60007f7e0ff */
[----:B------:R-:W-:Y:S01]  /*14f50*/  @!P0 IMAD.MOV.U32 R5, RZ, RZ, R62 ;  /* 0x000000ffff058224 */ /* 0x000fe200078e003e */
[----:B------:R-:W-:Y:S01]  /*14f60*/  BAR.SYNC.DEFER_BLOCKING 0x0 ;  /* 0x0000000000007b1d */ /* 0x000fe20000010000 */
[----:B------:R-:W-:Y:S01]  /*14f70*/  IMAD.X R125, R125, 0x1, R38, P3 ;  /* 0x000000017d7d7824 */ /* 0x000fe200018e0626 */
[----:B------:R-:W-:-:S04]  /*14f80*/  IADD3 R121, P1, PT, R121, R39, RZ ;  /* 0x0000002779797210 */ /* 0x000fc80007f3e0ff */
[----:B------:R-:W-:Y:S04]  /*14f90*/  STL [R1+0x38], R62 ;  /* 0x0000383e01007387 */ /* 0x000fe80000100800 */
[----:B------:R-:W-:Y:S04]  /*14fa0*/  STL [R1+0x48], R115 ;  /* 0x0000487301007387 */ /* 0x000fe80000100800 */
[----:B0-----:R-:W2:Y:S04]  /*14fb0*/  LDL.LU R117, [R1+0x58] ;  /* 0x0000580001757983 */ /* 0x001ea80000300800 */
[----:B------:R0:W-:Y:S04]  /*14fc0*/  STL [R1+0x3c], R119 ;  /* 0x00003c7701007387 */ /* 0x0001e80000100800 */
[----:B------:R1:W3:Y:S04]  /*14fd0*/  @!P0 LDG.E.U16 R36, desc[UR20][R4.64] ;  /* 0x0000001404248981 */ /* 0x0002e8000c1e1500 */
[----:B------:R-:W-:Y:S01]  /*14fe0*/  STL [R1+0x50], R121 ;  /* 0x0000507901007387 */ /* 0x000fe20000100800 */
[----:B-1----:R-:W-:-:S02]  /*14ff0*/  @!P0 IMAD.MOV.U32 R4, RZ, RZ, R111 ;  /* 0x000000ffff048224 */ /* 0x002fc400078e006f */
[----:B------:R-:W-:-:S05]  /*15000*/  @!P0 IMAD.MOV.U32 R5, RZ, RZ, R119 ;  /* 0x000000ffff058224 */ /* 0x000fca00078e0077 */
[----:B------:R1:W4:Y:S04]  /*15010*/  @!P0 LDG.E.U16 R18, desc[UR20][R4.64] ;  /* 0x0000001404128981 */ /* 0x000328000c1e1500 */
[----:B------:R-:W-:Y:S04]  /*15020*/  STL [R1+0x44], R125 ;  /* 0x0000447d01007387 */ /* 0x000fe80000100800 */
[----:B0-----:R-:W2:Y:S01]  /*15030*/  LDL.LU R119, [R1+0x54] ;  /* 0x0000540001777983 */ /* 0x001ea20000300800 */
[----:B-1----:R-:W-:Y:S02]  /*15040*/  @!P0 IMAD.MOV.U32 R4, RZ, RZ, R115 ;  /* 0x000000ffff048224 */ /* 0x002fe400078e0073 */
[----:B------:R-:W-:Y:S01]  /*15050*/  @!P0 IMAD.MOV.U32 R5, RZ, RZ, R125 ;  /* 0x000000ffff058224 */ /* 0x000fe200078e007d */
[----:B------:R-:W2:Y:S04]  /*15060*/  LDL.LU R111, [R1+0x60] ;  /* 0x00006000016f7983 */ /* 0x000ea80000300800 */
[----:B------:R-:W2:Y:S01]  /*15070*/  @!P0 LDG.E.U16 R41, desc[UR20][R4.64] ;  /* 0x0000001404298981 */ /* 0x000ea2000c1e1500 */
[----:B------:R-:W-:-:S03]  /*15080*/  IMAD.X R123, R123, 0x1, R38, P1 ;  /* 0x000000017b7b7824 */ /* 0x000fc600008e0626 */
[----:B------:R-:W3:Y:S01]  /*15090*/  LDL.LU R31, [R1+0x68] ;  /* 0x00006800011f7983 */ /* 0x000ee20000300800 */
[----:B------:R-:W-:-:S03]  /*150a0*/  PRMT R3, RZ, 0x7610, R3 ;  /* 0x00007610ff037816 */ /* 0x000fc60000000003 */
[----:B------:R-:W4:Y:S04]  /*150b0*/  LDL.LU R115, [R1+0x5c] ;  /* 0x00005c0001737983 */ /* 0x000f280000300800 */
[----:B------:R-:W-:Y:S04]  /*150c0*/  STL [R1+0x4c], R123 ;  /* 0x00004c7b01007387 */ /* 0x000fe80000100800 */
[----:B--2---:R-:W-:Y:S04]  /*150d0*/  STL [R1+0x660], R41 ;  /* 0x0006602901007387 */ /* 0x004fe80000100800 */
[----:B---3--:R0:W-:Y:S04]  /*150e0*/  STL [R1+0x34], R36 ;  /* 0x0000342401007387 */ /* 0x0081e80000100800 */
[----:B0-----:R-:W2:Y:S01]  /*150f0*/  LDL.LU R36, [R1+0x64] ;  /* 0x0000640001247983 */ /* 0x001ea20000300800 */
[----:B------:R-:W-:Y:S01]  /*15100*/  IADD3 R117, P1, PT, R117, R39, RZ ;  /* 0x0000002775757210 */ /* 0x000fe20007f3e0ff */
[----:B------:R-:W-:-:S02]  /*15110*/  @!P0 IMAD.MOV.U32 R4, RZ, RZ, R121 ;  /* 0x000000ffff048224 */ /* 0x000fc400078e0079 */
[----:B------:R-:W-:Y:S01]  /*15120*/  @!P0 IMAD.MOV.U32 R5, RZ, RZ, R123 ;  /* 0x000000ffff058224 */ /* 0x000fe200078e007b */
[-C--:B------:R-:W-:Y:S01]  /*15130*/  IADD3 R111, P3, PT, R111, R39.reuse, RZ ;  /* 0x000000276f6f7210 */ /* 0x080fe20007f7e0ff */
[--C-:B------:R-:W-:Y:S01]  /*15140*/  IMAD.X R119, R119, 0x1, R38.reuse, P1 ;  /* 0x0000000177777824 */ /* 0x100fe200008e0626 */
[----:B------:R-:W-:Y:S01]  /*15150*/  PRMT R113, RZ, 0x7610, R113 ;  /* 0x00007610ff717816 */ /* 0x000fe20000000071 */
[----:B------:R-:W3:Y:S04]  /*15160*/  LDL.LU R62, [R1+0x6c] ;  /* 0x00006c00013e7983 */ /* 0x000ee80000300800 */
[----:B------:R0:W3:Y:S01]  /*15170*/  @!P0 LDG.E.U16 R3, desc[UR20][R4.64] ;  /* 0x0000001404038981 */ /* 0x0000e2000c1e1500 */
[----:B----4-:R-:W-:Y:S01]  /*15180*/  IMAD.X R115, R115, 0x1, R38, P3 ;  /* 0x0000000173737824 */ /* 0x010fe200018e0626 */
[----:B------:R-:W-:-:S02]  /*15190*/  IADD3 R31, P1, PT, R31, R39, RZ ;  /* 0x000000271f1f7210 */ /* 0x000fc40007f3e0ff */
[----:B------:R-:W-:Y:S01]  /*151a0*/  PRMT R63, RZ, 0x7610, R63 ;  /* 0x00007610ff3f7816 */ /* 0x000fe2000000003f */
[----:B0-----:R-:W-:Y:S02]  /*151b0*/  @!P0 IMAD.MOV.U32 R4, RZ, RZ, R117 ;  /* 0x000000ffff048224 */ /* 0x001fe400078e0075 */
[----:B------:R-:W-:Y:S01]  /*151c0*/  @!P0 IMAD.MOV.U32 R5, RZ, RZ, R119 ;  /* 0x000000ffff058224 */ /* 0x000fe200078e0077 */
[----:B------:R-:W-:Y:S04]  /*151d0*/  STL [R1+0x58], R117 ;  /* 0x0000587501007387 */ /* 0x000fe80000100800 */
[----:B------:R0:W4:Y:S01]  /*151e0*/  @!P0 LDG.E.U16 R113, desc[UR20][R4.64] ;  /* 0x0000001404718981 */ /* 0x000122000c1e1500 */
[----:B------:R-:W-:-:S03]  /*151f0*/  PRMT R40, RZ, 0x7610, R40 ;  /* 0x00007610ff287816 */ /* 0x000fc60000000028 */
[----:B------:R1:W-:Y:S01]  /*15200*/  STL [R1+0x30], R18 ;  /* 0x0000301201007387 */ /* 0x0003e20000100800 */
[----:B0-----:R-:W-:Y:S02]  /*15210*/  @!P0 IMAD.MOV.U32 R4, RZ, RZ, R111 ;  /* 0x000000ffff048224 */ /* 0x001fe400078e006f */
[----:B------:R-:W-:Y:S01]  /*15220*/  @!P0 IMAD.MOV.U32 R5, RZ, RZ, R115 ;  /* 0x000000ffff058224 */ /* 0x000fe200078e0073 */
[----:B-1----:R-:W4:Y:S04]  /*15230*/  LDL.LU R18, [R1+0x70] ;  /* 0x0000700001127983 */ /* 0x002f280000300800 */
[----:B------:R0:W4:Y:S04]  /*15240*/  @!P0 LDG.E.U16 R63, desc[UR20][R4.64] ;  /* 0x00000014043f8981 */ /* 0x000128000c1e1500 */
[----:B------:R-:W4:Y:S04]  /*15250*/  LDL.LU R19, [R1+0x78] ;  /* 0x0000780001137983 */ /* 0x000f280000300800 */
[----:B------:R-:W4:Y:S01]  /*15260*/  LDL.LU R30, [R1+0x80] ;  /* 0x00008000011e7983 */ /* 0x000f220000300800 */
[----:B0-----:R-:W-:-:S02]  /*15270*/  @!P0 IMAD.MOV.U32 R4, RZ, RZ, R31 ;  /* 0x000000ffff048224 */ /* 0x001fc400078e001f */
[----:B--2---:R-:W-:-:S04]  /*15280*/  IMAD.X R36, R36, 0x1, R38, P1 ;  /* 0x0000000124247824 */ /* 0x004fc800008e0626 */
[----:B------:R-:W-:-:S05]  /*15290*/  @!P0 IMAD.MOV.U32 R5, RZ, RZ, R36 ;  /* 0x000000ffff058224 */ /* 0x000fca00078e0024 */
[----:B------:R0:W2:Y:S04]  /*152a0*/  @!P0 LDG.E.U16 R40, desc[UR20][R4.64] ;  /* 0x0000001404288981 */ /* 0x0000a8000c1e1500 */
[----:B---3--:R-:W-:Y:S04]  /*152b0*/  STL [R1+0x664], R3 ;  /* 0x0006640301007387 */ /* 0x008fe80000100800 */
[----:B------:R-:W-:Y:S04]  /*152c0*/  STL [R1+0x60], R111 ;  /* 0x0000606f01007387 */ /* 0x000fe80000100800 */
[----:B------:R-:W-:Y:S04]  /*152d0*/  STL [R1+0x54], R119 ;  /* 0x0000547701007387 */ /* 0x000fe80000100800 */
[----:B------:R-:W-:Y:S04]  /*152e0*/  STL [R1+0x68], R31 ;  /* 0x0000681f01007387 */ /* 0x000fe80000100800 */
[----:B------:R-:W-:Y:S04]  /*152f0*/  STL [R1+0x5c], R115 ;  /* 0x00005c7301007387 */ /* 0x000fe80000100800 */
[----:B----4-:R1:W-:Y:S01]  /*15300*/  STL [R1+0x24], R113 ;  /* 0x0000247101007387 */ /* 0x0103e20000100800 */
[----:B0-----:R-:W-:-:S02]  /*15310*/  PRMT R4, RZ, 0x7610, R4 ;  /* 0x00007610ff047816 */ /* 0x001fc40000000004 */
[-C--:B------:R-:W-:Y:S01]  /*15320*/  IADD3 R18, P1, PT, R18, R39.reuse, RZ ;  /* 0x0000002712127210 */ /* 0x080fe20007f3e0ff */
[----:B-1----:R-:W3:Y:S04]  /*15330*/  LDL.LU R113, [R1+0x74] ;  /* 0x0000740001717983 */ /* 0x002ee80000300800 */
[----:B------:R-:W-:Y:S01]  /*15340*/  STL [R1+0x64], R36 ;  /* 0x0000642401007387 */ /* 0x000fe20000100800 */
[----:B------:R-:W-:Y:S01]  /*15350*/  IMAD.X R62, R62, 0x1, R38, P1 ;  /* 0x000000013e3e7824 */ /* 0x000fe200008e0626 */
[----:B------:R-:W-:Y:S02]  /*15360*/  IADD3 R19, P3, PT, R19, R39, RZ ;  /* 0x0000002713137210 */ /* 0x000fe40007f7e0ff */
[----:B------:R0:W-:Y:S01]  /*15370*/  STL [R1+0x20], R63 ;  /* 0x0000203f01007387 */ /* 0x0001e20000100800 */
[----:B------:R-:W-:Y:S01]  /*15380*/  PRMT R2, RZ, 0x7610, R2 ;  /* 0x00007610ff027816 */ /* 0x000fe20000000002 */
[----:B------:R-:W-:-:S02]  /*15390*/  @!P0 IMAD.MOV.U32 R5, RZ, RZ, R62 ;  /* 0x000000ffff058224 */ /* 0x000fc400078e003e */
[----:B0-----:R-:W4:Y:S04]  /*153a0*/  LDL.LU R63, [R1+0x7c] ;  /* 0x00007c00013f7983 */ /* 0x001f280000300800 */
[----:B------:R-:W4:Y:S04]  /*153b0*/  LDL.LU R31, [R1+0x88] ;  /* 0x00008800011f7983 */ /* 0x000f280000300800 */
[----:B------:R-:W-:Y:S04]  /*153c0*/  STL [R1+0x70], R18 ;  /* 0x0000701201007387 */ /* 0x000fe80000100800 */
[----:B--2---:R-:W-:Y:S04]  /*153d0*/  STL [R1+0x668], R40 ;  /* 0x0006682801007387 */ /* 0x004fe80000100800 */
[----:B------:R-:W-:Y:S04]  /*153e0*/  STL [R1+0x78], R19 ;  /* 0x0000781301007387 */ /* 0x000fe80000100800 */
[----:B------:R-:W-:Y:S04]  /*153f0*/  STL [R1+0x6c], R62 ;  /* 0x00006c3e01007387 */ /* 0x000fe80000100800 */
[----:B------:R-:W2:Y:S04]  /*15400*/  LDL.LU R36, [R1+0x90] ;  /* 0x0000900001247983 */ /* 0x000ea80000300800 */
[----:B------:R0:W-:Y:S02]  /*15410*/  STL.S16 [R1+0x14], R4 ;  /* 0x0000140401007387 */ /* 0x0001e40000100600 */
[----:B0-----:R-:W-:-:S05]  /*15420*/  @!P0 IMAD.MOV.U32 R4, RZ, RZ, R18 ;  /* 0x000000ffff048224 */ /* 0x001fca00078e0012 */
[----:B------:R-:W2:Y:S01]  /*15430*/  @!P0 LDG.E.U16 R2, desc[UR20][R4.64] ;  /* 0x0000001404028981 */ /* 0x000ea2000c1e1500 */
[----:B------:R-:W-:Y:S01]  /*15440*/  IADD3 R30, P1, PT, R30, R39, RZ ;  /* 0x000000271e1e7210 */ /* 0x000fe20007f3e0ff */
[----:B---3--:R-:W-:-:S04]  /*15450*/  IMAD.X R113, R113, 0x1, R38, P3 ;  /* 0x0000000171717824 */ /* 0x008fc800018e0626 */
[----:B------:R-:W-:Y:S04]  /*15460*/  STL [R1+0x80], R30 ;  /* 0x0000801e01007387 */ /* 0x000fe80000100800 */
[----:B------:R-:W3:Y:S04]  /*15470*/  LDL.LU R111, [R1+0x84] ;  /* 0x00008400016f7983 */ /* 0x000ee80000300800 */
[----:B------:R-:W-:Y:S04]  /*15480*/  STL [R1+0x74], R113 ;  /* 0x0000747101007387 */ /* 0x000fe80000100800 */
[----:B------:R-:W3:Y:S04]  /*15490*/  LDL.LU R62, [R1+0x8c] ;  /* 0x00008c00013e7983 */ /* 0x000ee80000300800 */
[----:B------:R-:W3:Y:S04]  /*154a0*/  LDL.LU R18, [R1+0x98] ;  /* 0x0000980001127983 */ /* 0x000ee80000300800 */
[----:B--2---:R0:W-:Y:S04]  /*154b0*/  STL [R1+0x66c], R2 ;  /* 0x00066c0201007387 */ /* 0x0041e80000100800 */
[----:B0-----:R-:W2:Y:S01]  /*154c0*/  LDL.LU R2, [R1+0x14] ;  /* 0x0000140001027983 */ /* 0x001ea20000300800 */
[----:B----4-:R-:W-:Y:S01]  /*154d0*/  IMAD.X R63, R63, 0x1, R38, P1 ;  /* 0x000000013f3f7824 */ /* 0x010fe200008e0626 */
[----:B------:R-:W-:Y:S01]  /*154e0*/  IADD3 R31, P1, PT, R31, R39, RZ ;  /* 0x000000271f1f7210 */ /* 0x000fe20007f3e0ff */
[----:B------:R-:W-:-:S02]  /*154f0*/  @!P0 IMAD.MOV.U32 R4, RZ, RZ, R19 ;  /* 0x000000ffff048224 */ /* 0x000fc400078e0013 */
[----:B------:R-:W-:Y:S01]  /*15500*/  @!P0 IMAD.MOV.U32 R5, RZ, RZ, R113 ;  /* 0x000000ffff058224 */ /* 0x000fe200078e0071 */
[----:B------:R-:W4:Y:S01]  /*15510*/  LDL.LU R19, [R1+0x94] ;  /* 0x0000940001137983 */ /* 0x000f220000300800 */
[-C--:B------:R-:W-:Y:S01]  /*15520*/  IADD3 R36, P3, PT, R36, R39.reuse, RZ ;  /* 0x0000002724247210 */ /* 0x080fe20007f7e0ff */
[--C-:B---3--:R-:W-:Y:S01]  /*15530*/  IMAD.X R111, R111, 0x1, R38.reuse, P1 ;  /* 0x000000016f6f7824 */ /* 0x108fe200008e0626 */
[----:B------:R-:W-:Y:S01]  /*15540*/  PRMT R3, RZ, 0x7610, R3 ;  /* 0x00007610ff037816 */ /* 0x000fe20000000003 */
[----:B------:R0:W-:Y:S01]  /*15550*/  STL [R1+0x7c], R63 ;  /* 0x00007c3f01007387 */ /* 0x0001e20000100800 */
[----:B------:R-:W-:Y:S01]  /*15560*/  IADD3 R18, P1, PT, R18, R39, RZ ;  /* 0x0000002712127210 */ /* 0x000fe20007f3e0ff */
[----:B------:R-:W-:Y:S02]  /*15570*/  IMAD.X R62, R62, 0x1, R38, P3 ;  /* 0x000000013e3e7824 */ /* 0x000fe400018e0626 */
[----:B--2---:R1:W2:Y:S02]  /*15580*/  @!P0 LDG.E.U16 R2, desc[UR20][R4.64] ;  /* 0x0000001404028981 */ /* 0x0042a4000c1e1500 */
[----:B-1----:R-:W-:-:S02]  /*15590*/  @!P0 IMAD.MOV.U32 R5, RZ, RZ, R63 ;  /* 0x000000ffff058224 */ /* 0x002fc400078e003f */
[----:B------:R-:W-:Y:S01]  /*155a0*/  @!P0 IMAD.MOV.U32 R4, RZ, RZ, R30 ;  /* 0x000000ffff048224 */ /* 0x000fe200078e001e */
[----:B0-----:R-:W3:Y:S04]  /*155b0*/  LDL.LU R63, [R1+0xa0] ;  /* 0x0000a000013f7983 */ /* 0x001ee80000300800 */
[----:B------:R-:W2:Y:S04]  /*155c0*/  LDL.LU R30, [R1+0xa8] ;  /* 0x0000a800011e7983 */ /* 0x000ea80000300800 */
[----:B------:R0:W-:Y:S04]  /*155d0*/  STL [R1+0x88], R31 ;  /* 0x0000881f01007387 */ /* 0x0001e80000100800 */
[----:B------:R-:W-:Y:S04]  /*155e0*/  STL [R1+0x90], R36 ;  /* 0x0000902401007387 */ /* 0x000fe80000100800 */
[----:B------:R-:W-:Y:S04]  /*155f0*/  STL [R1+0x84], R111 ;  /* 0x0000846f01007387 */ /* 0x000fe80000100800 */
[----:B------:R-:W-:Y:S04]  /*15600*/  STL [R1+0x98], R18 ;  /* 0x0000981201007387 */ /* 0x000fe80000100800 */
[----:B------:R1:W2:Y:S04]  /*15610*/  @!P0 LDG.E.U16 R3, desc[UR20][R4.64] ;  /* 0x0000001404038981 */ /* 0x0002a8000c1e1500 */
[----:B------:R-:W2:Y:S04]  /*15620*/  LDL.LU R115, [R1+0x9c] ;  /* 0x00009c0001737983 */ /* 0x000ea80000300800 */
[----:B------:R4:W-:Y:S01]  /*15630*/  STL [R1+0x8c], R62 ;  /* 0x00008c3e01007387 */ /* 0x0009e20000100800 */
[----:B-1----:R-:W-:-:S03]  /*15640*/  @!P0 IMAD.MOV.U32 R4, RZ, RZ, R31 ;  /* 0x000000ffff048224 */ /* 0x002fc600078e001f */
[----:B0-----:R-:W2:Y:S01]  /*15650*/  LDL.LU R31, [R1+0xb0] ;  /* 0x0000b000011f7983 */ /* 0x001ea20000300800 */
[----:B------:R-:W-:Y:S01]  /*15660*/  PRMT R37, RZ, 0x7610, R37 ;  /* 0x00007610ff257816 */ /* 0x000fe20000000025 */
[----:B------:R-:W-:Y:S01]  /*15670*/  @!P0 IMAD.MOV.U32 R5, RZ, RZ, R111 ;  /* 0x000000ffff058224 */ /* 0x000fe200078e006f */
[----:B------:R-:W-:Y:S01]  /*15680*/  PRMT R0, RZ, 0x7610, R0 ;  /* 0x00007610ff007816 */ /* 0x000fe20000000000 */
[----:B----4-:R-:W-:Y:S01]  /*15690*/  IMAD.X R19, R19, 0x1, R38, P1 ;  /* 0x0000000113137824 */ /* 0x010fe200008e0626 */
[----:B------:R-:W4:Y:S04]  /*156a0*/  LDL.LU R113, [R1+0xa4] ;  /* 0x0000a40001717983 */ /* 0x000f280000300800 */
[----:B------:R0:W4:Y:S04]  /*156b0*/  @!P0 LDG.E.U16 R37, desc[UR20][R4.64] ;  /* 0x0000001404258981 */ /* 0x000128000c1e1500 */
[----:B------:R1:W-:Y:S01]  /*156c0*/  STL [R1+0x94], R19 ;  /* 0x0000941301007387 */ /* 0x0003e20000100800 */
[----:B0-----:R-:W-:-:S02]  /*156d0*/  @!P0 IMAD.MOV.U32 R4, RZ, RZ, R36 ;  /* 0x000000ffff048224 */ /* 0x001fc400078e0024 */
[----:B------:R-:W-:Y:S02]  /*156e0*/  @!P0 IMAD.MOV.U32 R5, RZ, RZ, R62 ;  /* 0x000000ffff058224 */ /* 0x000fe400078e003e */
[----:B------:R-:W4:Y:S01]  /*156f0*/  LDL.LU R62, [R1+0xac] ;  /* 0x0000ac00013e7983 */ /* 0x000f220000300800 */
[----:B------:R-:W-:-:S03]  /*15700*/  PRMT R40, RZ, 0x7610, R40 ;  /* 0x00007610ff287816 */ /* 0x000fc60000000028 */
[----:B------:R0:W4:Y:S04]  /*15710*/  @!P0 LDG.E.U16 R0, desc[UR20][R4.64] ;  /* 0x0000001404008981 */ /* 0x000128000c1e1500 */
[----:B------:R-:W4:Y:S01]  /*15720*/  LDL.LU R111, [R1+0xb4] ;  /* 0x0000b400016f7983 */ /* 0x000f220000300800 */
[----:B0-----:R-:W-:Y:S02]  /*15730*/  @!P0 IMAD.MOV.U32 R5, RZ, RZ, R19 ;  /* 0x000000ffff058224 */ /* 0x001fe400078e0013 */
[----:B------:R-:W-:-:S05]  /*15740*/  @!P0 IMAD.MOV.U32 R4, RZ, RZ, R18 ;  /* 0x000000ffff048224 */ /* 0x000fca00078e0012 */
[----:B------:R0:W4:Y:S01]  /*15750*/  @!P0 LDG.E.U16 R40, desc[UR20][R4.64] ;  /* 0x0000001404288981 */ /* 0x000122000c1e1500 */
[-C--:B---3--:R-:W-:Y:S02]  /*15760*/  IADD3 R63, P1, PT, R63, R39.reuse, RZ ;  /* 0x000000273f3f7210 */ /* 0x088fe40007f3e0ff */
[----:B--2---:R-:W-:-:S03]  /*15770*/  IADD3 R30, P3, PT, R30, R39, RZ ;  /* 0x000000271e1e7210 */ /* 0x004fc60007f7e0ff */
[----:B------:R2:W-:Y:S04]  /*15780*/  STL [R1+0xa0], R63 ;  /* 0x0000a03f01007387 */ /* 0x0005e80000100800 */
[----:B-1----:R-:W3:Y:S04]  /*15790*/  LDL.LU R19, [R1+0xb8] ;  /* 0x0000b80001137983 */ /* 0x002ee80000300800 */
[----:B------:R-:W3:Y:S01]  /*157a0*/  LDL.LU R36, [R1+0xc0] ;  /* 0x0000c00001247983 */ /* 0x000ee20000300800 */
[----:B0-----:R-:W-:-:S03]  /*157b0*/  @!P0 IMAD.MOV.U32 R4, RZ, RZ, R63 ;  /* 0x000000ffff048224 */ /* 0x001fc600078e003f */
[----:B------:R-:W3:Y:S04]  /*157c0*/  LDL.LU R18, [R1+0xc8] ;  /* 0x0000c80001127983 */ /* 0x000ee80000300800 */
[----:B------:R0:W-:Y:S01]  /*157d0*/  STL [R1+0xa8], R30 ;  /* 0x0000a81e01007387 */ /* 0x0001e20000100800 */
[----:B------:R-:W-:Y:S01]  /*157e0*/  IMAD.X R115, R115, 0x1, R38, P1 ;  /* 0x0000000173737824 */ /* 0x000fe200008e0626 */
[----:B------:R-:W-:-:S04]  /*157f0*/  IADD3 R31, P1, PT, R31, R39, RZ ;  /* 0x000000271f1f7210 */ /* 0x000fc80007f3e0ff */
[----:B------:R-:W-:Y:S04]  /*15800*/  STL [R1+0x9c], R115 ;  /* 0x00009c7301007387 */ /* 0x000fe80000100800 */
[----:B------:R-:W-:Y:S04]  /*15810*/  STL [R1+0xb0], R31 ;  /* 0x0000b01f01007387 */ /* 0x000fe80000100800 */
[----:B--2---:R-:W2:Y:S01]  /*15820*/  LDL.LU R63, [R1+0xbc] ;  /* 0x0000bc00013f7983 */ /* 0x004ea20000300800 */
[----:B------:R-:W-:Y:S01]  /*15830*/  PRMT R41, RZ, 0x7610, R41 ;  /* 0x00007610ff297816 */ /* 0x000fe20000000029 */
[----:B------:R-:W-:-:S02]  /*15840*/  @!P0 IMAD.MOV.U32 R5, RZ, RZ, R115 ;  /* 0x000000ffff058224 */ /* 0x000fc400078e0073 */
[----:B----4-:R-:W-:Y:S01]  /*15850*/  IMAD.X R113, R113, 0x1, R38, P3 ;  /* 0x0000000171717824 */ /* 0x010fe200018e0626 */
[----:B------:R-:W-:Y:S02]  /*15860*/  PRMT R124, RZ, 0x7610, R124 ;  /* 0x00007610ff7c7816 */ /* 0x000fe4000000007c */
[----:B------:R1:W4:Y:S04]  /*15870*/  @!P0 LDG.E.U16 R41, desc[UR20][R4.64] ;  /* 0x0000001404298981 */ /* 0x000328000c1e1500 */
[----:B------:R-:W-:Y:S01]  /*15880*/  STL [R1+0xa4], R113 ;  /* 0x0000a47101007387 */ /* 0x000fe20000100800 */
[----:B------:R-:W-:Y:S02]  /*15890*/  IMAD.X R62, R62, 0x1, R38, P1 ;  /* 0x000000013e3e7824 */ /* 0x000fe400008e0626 */
[----:B-1----:R-:W-:-:S02]  /*158a0*/  @!P0 IMAD.MOV.U32 R4, RZ, RZ, R30 ;  /* 0x000000ffff048224 */ /* 0x002fc400078e001e */
[----:B------:R-:W-:Y:S01]  /*158b0*/  @!P0 IMAD.MOV.U32 R5, RZ, RZ, R113 ;  /* 0x000000ffff058224 */ /* 0x000fe200078e0071 */
[----:B0-----:R-:W4:Y:S01]  /*158c0*/  LDL.LU R30, [R1+0xc4] ;  /* 0x0000c400011e7983 */ /* 0x001f220000300800 */
[----:B------:R-:W-:-:S03]  /*158d0*/  PRMT R122, RZ, 0x7610, R122 ;  /* 0x00007610ff7a7816 */ /* 0x000fc6000000007a */
[----:B------:R0:W4:Y:S04]  /*158e0*/  @!P0 LDG.E.U16 R124, desc[UR20][R4.64] ;  /* 0x00000014047c8981 */ /* 0x000128000c1e1500 */
[----:B------:R1:W-:Y:S01]  /*158f0*/  STL [R1+0xac], R62 ;  /* 0x0000ac3e01007387 */ /* 0x0003e20000100800 */
[----:B0-----:R-:W-:Y:S02]  /*15900*/  @!P0 IMAD.MOV.U32 R5, RZ, RZ, R62 ;  /* 0x000000ffff058224 */ /* 0x001fe400078e003e */
[----:B------:R-:W-:Y:S01]  /*15910*/  @!P0 IMAD.MOV.U32 R4, RZ, RZ, R31 ;  /* 0x000000ffff048224 */ /* 0x000fe200078e001f */
[----:B-1----:R-:W4:Y:S04]  /*15920*/  LDL.LU R62, [R1+0xd0] ;  /* 0x0000d000013e7983 */ /* 0x002f280000300800 */
[----:B------:R-:W4:Y:S04]  /*15930*/  LDL.LU R31, [R1+0xd8] ;  /* 0x0000d800011f7983 */ /* 0x000f280000300800 */
[----:B------:R0:W4:Y:S01]  /*15940*/  @!P0 LDG.E.U16 R122, desc[UR20][R4.64] ;  /* 0x00000014047a8981 */ /* 0x000122000c1e1500 */
[----:B---3--:R-:W-:-:S02]  /*15950*/  IADD3 R19, P1, PT, R19, R39, RZ ;  /* 0x0000002713137210 */ /* 0x008fc40007f3e0ff */
[----:B------:R-:W-:-:S03]  /*15960*/  IADD3 R36, P3, PT, R36, R39, RZ ;  /* 0x0000002724247210 */ /* 0x000fc60007f7e0ff */
[----:B------:R-:W-:Y:S01]  /*15970*/  IMAD.X R111, R111, 0x1, R38, P1 ;  /* 0x000000016f6f7824 */ /* 0x000fe200008e0626 */
[----:B------:R1:W-:Y:S01]  /*15980*/  STL [R1+0xb8], R19 ;  /* 0x0000b81301007387 */ /* 0x0003e20000100800 */
[----:B------:R-:W-:-:S03]  /*15990*/  IADD3 R18, P1, PT, R18, R39, RZ ;  /* 0x0000002712127210 */ /* 0x000fc60007f3e0ff */
[----:B------:R-:W-:Y:S01]  /*159a0*/  STL [R1+0xc0], R36 ;  /* 0x0000c02401007387 */ /* 0x000fe20000100800 */
[----:B0-----:R-:W-:-:S03]  /*159b0*/  @!P0 IMAD.MOV.U32 R4, RZ, RZ, R19 ;  /* 0x000000ffff048224 */ /* 0x001fc600078e0013 */
[----:B------:R-:W-:Y:S04]  /*159c0*/  STL [R1+0xb4], R111 ;  /* 0x0000b46f01007387 */ /* 0x000fe80000100800 */
[----:B------:R-:W-:Y:S04]  /*159d0*/  STL [R1+0xc8], R18 ;  /* 0x0000c81201007387 */ /* 0x000fe80000100800 */
[----:B------:R-:W3:Y:S01]  /*159e0*/  LDL.LU R115, [R1+0xcc] ;  /* 0x0000cc0001737983 */ /* 0x000ee20000300800 */
[----:B--2---:R-:W-:-:S05]  /*159f0*/  IMAD.X R63, R63, 0x1, R38, P3 ;  /* 0x000000013f3f7824 */ /* 0x004fca00018e0626 */
[----:B------:R0:W-:Y:S04]  /*15a00*/  STL [R1+0xbc], R63 ;  /* 0x0000bc3f01007387 */ /* 0x0001e80000100800 */
[----:B-1----:R-:W2:Y:S01]  /*15a10*/  LDL.LU R19, [R1+0xe0] ;  /* 0x0000e00001137983 */ /* 0x002ea20000300800 */
[----:B------:R-:W-:Y:S01]  /*15a20*/  PRMT R120, RZ, 0x7610, R120 ;  /* 0x00007610ff787816 */ /* 0x000fe20000000078 */
[----:B------:R-:W-:Y:S01]  /*15a30*/  @!P0 IMAD.MOV.U32 R5, RZ, RZ, R111 ;  /* 0x000000ffff058224 */ /* 0x000fe200078e006f */
[----:B------:R-:W-:Y:S01]  /*15a40*/  PRMT R118, RZ, 0x7610, R118 ;  /* 0x00007610ff767816 */ /* 0x000fe20000000076 */
[----:B------:R-:W2:Y:S04]  /*15a50*/  LDL.LU R113, [R1+0xd4] ;  /* 0x0000d40001717983 */ /* 0x000ea80000300800 */
[----:B------:R1:W2:Y:S01]  /*15a60*/  @!P0 LDG.E.U16 R120, desc[UR20][R4.64] ;  /* 0x0000001404788981 */ /* 0x0002a2000c1e1500 */
[----:B----4-:R-:W-:-:S02]  /*15a70*/  IMAD.X R30, R30, 0x1, R38, P1 ;  /* 0x000000011e1e7824 */ /* 0x010fc400008e0626 */
[----:B-1----:R-:W-:Y:S02]  /*15a80*/  @!P0 IMAD.MOV.U32 R4, RZ, RZ, R36 ;  /* 0x000000ffff048224 */ /* 0x002fe400078e0024 */
[----:B------:R-:W-:Y:S01]  /*15a90*/  @!P0 IMAD.MOV.U32 R5, RZ, RZ, R63 ;  /* 0x000000ffff058224 */ /* 0x000fe200078e003f */
[----:B------:R1:W-:Y:S01]  /*15aa0*/  STL [R1+0xc4], R30 ;  /* 0x0000c41e01007387 */ /* 0x0003e20000100800 */
[----:B------:R-:W-:-:S03]  /*15ab0*/  PRMT R116, RZ, 0x7610, R116 ;  /* 0x00007610ff747816 */ /* 0x000fc60000000074 */
[----:B0-----:R-:W4:Y:S01]  /*15ac0*/  LDL.LU R63, [R1+0xdc] ;  /* 0x0000dc00013f7983 */ /* 0x001f220000300800 */
[----:B------:R-:W-:-:S03]  /*15ad0*/  IADD3 R62, P1, PT, R62, R39, RZ ;  /* 0x000000273e3e7210 */ /* 0x000fc60007f3e0ff */
[----:B------:R0:W4:Y:S04]  /*15ae0*/  @!P0 LDG.E.U16 R118, desc[UR20][R4.64] ;  /* 0x0000001404768981 */ /* 0x000128000c1e1500 */
[----:B------:R-:W4:Y:S01]  /*15af0*/  LDL.LU R111, [R1+0xe4] ;  /* 0x0000e400016f7983 */ /* 0x000f220000300800 */
[----:B------:R-:W-:-:S03]  /*15b00*/  IADD3 R31, P3, PT, R31, R39, RZ ;  /* 0x000000271f1f7210 */ /* 0x000fc60007f7e0ff */
[----:B------:R2:W-:Y:S01]  /*15b10*/  STL [R1+0xd0], R62 ;  /* 0x0000d03e01007387 */ /* 0x0005e20000100800 */
[----:B0-----:R-:W-:-:S03]  /*15b20*/  @!P0 IMAD.MOV.U32 R5, RZ, RZ, R30 ;  /* 0x000000ffff058224 */ /* 0x001fc600078e001e */
[----:B-1----:R-:W4:Y:S01]  /*15b30*/  LDL.LU R30, [R1+0xe8] ;  /* 0x0000e800011e7983 */ /* 0x002f220000300800 */
[----:B------:R-:W-:-:S03]  /*15b40*/  @!P0 IMAD.MOV.U32 R4, RZ, RZ, R18 ;  /* 0x000000ffff048224 */ /* 0x000fc600078e0012 */
[----:B------:R-:W4:Y:S04]  /*15b50*/  LDL.LU R36, [R1+0xf0] ;  /* 0x0000f00001247983 */ /* 0x000f280000300800 */
[----:B------:R-:W4:Y:S04]  /*15b60*/  LDL.LU R18, [R1+0xf8] ;  /* 0x0000f80001127983 */ /* 0x000f280000300800 */
[----:B------:R0:W-:Y:S04]  /*15b70*/  STL [R1+0xd8], R31 ;  /* 0x0000d81f01007387 */ /* 0x0001e80000100800 */
[----:B------:R1:W4:Y:S02]  /*15b80*/  @!P0 LDG.E.U16 R116, desc[UR20][R4.64] ;  /* 0x0000001404748981 */ /* 0x000324000c1e1500 */
[----:B-1----:R-:W-:-:S02]  /*15b90*/  @!P0 IMAD.MOV.U32 R4, RZ, RZ, R62 ;  /* 0x000000ffff048224 */ /* 0x002fc400078e003e */
[----:B---3--:R-:W-:-:S05]  /*15ba0*/  IMAD.X R115, R115, 0x1, R38, P1 ;  /* 0x0000000173737824 */ /* 0x008fca00008e0626 */
[----:B------:R-:W-:Y:S01]  /*15bb0*/  STL [R1+0xcc], R115 ;  /* 0x0000cc7301007387 */ /* 0x000fe20000100800 */
[----:B--2---:R-:W-:-:S05]  /*15bc0*/  IADD3 R19, P1, PT, R19, R39, RZ ;  /* 0x0000002713137210 */ /* 0x004fca0007f3e0ff */
[----:B------:R-:W-:Y:S04]  /*15bd0*/  STL [R1+0xe0], R19 ;  /* 0x0000e01301007387 */ /* 0x000fe80000100800 */
[----:B------:R-:W2:Y:S01]  /*15be0*/  LDL.LU R62, [R1+0xec] ;  /* 0x0000ec00013e7983 */ /* 0x000ea20000300800 */
[----:B------:R-:W-:Y:S01]  /*15bf0*/  PRMT R114, RZ, 0x7610, R114 ;  /* 0x00007610ff727816 */ /* 0x000fe20000000072 */
[----:B------:R-:W-:Y:S02]  /*15c00*/  @!P0 IMAD.MOV.U32 R5, RZ, RZ, R115 ;  /* 0x000000ffff058224 */ /* 0x000fe400078e0073 */
[----:B------:R-:W-:Y:S01]  /*15c10*/  IMAD.X R113, R113, 0x1, R38, P3 ;  /* 0x0000000171717824 */ /* 0x000fe200018e0626 */
[----:B------:R-:W-:Y:S02]  /*15c20*/  PRMT R112, RZ, 0x7610, R112 ;  /* 0x00007610ff707816 */ /* 0x000fe40000000070 */
[----:B------:R1:W3:Y:S04]  /*15c30*/  @!P0 LDG.E.U16 R114, desc[UR20][R4.64] ;  /* 0x0000001404728981 */ /* 0x0002e8000c1e1500 */
[----:B------:R-:W-:Y:S01]  /*15c40*/  STL [R1+0xd4], R113 ;  /* 0x0000d47101007387 */ /* 0x000fe20000100800 */
[----:B----4-:R-:W-:-:S02]  /*15c50*/  IMAD.X R63, R63, 0x1, R38, P1 ;  /* 0x000000013f3f7824 */ /* 0x010fc400008e0626 */
[----:B-1----:R-:W-:Y:S02]  /*15c60*/  @!P0 IMAD.MOV.U32 R4, RZ, RZ, R31 ;  /* 0x000000ffff048224 */ /* 0x002fe400078e001f */
[----:B------:R-:W-:Y:S01]  /*15c70*/  @!P0 IMAD.MOV.U32 R5, RZ, RZ, R113 ;  /* 0x000000ffff058224 */ /* 0x000fe200078e0071 */
[----:B0-----:R-:W4:Y:S01]  /*15c80*/  LDL.LU R31, [R1+0xf4] ;  /* 0x0000f400011f7983 */ /* 0x001f220000300800 */
[----:B------:R-:W-:-:S03]  /*15c90*/  PRMT R110, RZ, 0x7610, R110 ;  /* 0x00007610ff6e7816 */ /* 0x000fc6000000006e */
[----:B------:R0:W3:Y:S01]  /*15ca0*/  @!P0 LDG.E.U16 R112, desc[UR20][R4.64] ;  /* 0x0000001404708981 */ /* 0x0000e2000c1e1500 */
[----:B------:R-:W-:-:S03]  /*15cb0*/  IADD3 R30, P1, PT, R30, R39, RZ ;  /* 0x000000271e1e7210 */ /* 0x000fc60007f3e0ff */
[----:B------:R1:W-:Y:S01]  /*15cc0*/  STL [R1+0xdc], R63 ;  /* 0x0000dc3f01007387 */ /* 0x0003e20000100800 */
[----:B0-----:R-:W-:Y:S01]  /*15cd0*/  @!P0 IMAD.MOV.U32 R5, RZ, RZ, R63 ;  /* 0x000000ffff058224 */ /* 0x001fe200078e003f */
[-C--:B------:R-:W-:Y:S01]  /*15ce0*/  IADD3 R36, P3, PT, R36, R39.reuse, RZ ;  /* 0x0000002724247210 */ /* 0x080fe20007f7e0ff */
[----:B------:R-:W-:Y:S02]  /*15cf0*/  IMAD.X R111, R111, 0x1, R38, P1 ;  /* 0x000000016f6f7824 */ /* 0x000fe400008e0626 */
[----:B------:R-:W-:Y:S01]  /*15d00*/  @!P0 IMAD.MOV.U32 R4, RZ, RZ, R19 ;  /* 0x000000ffff048224 */ /* 0x000fe200078e0013 */
[----:B------:R-:W-:Y:S01]  /*15d10*/  IADD3 R18, P1, PT, R18, R39, RZ ;  /* 0x0000002712127210 */ /* 0x000fe20007f3e0ff */
[----:B-1----:R-:W3:Y:S04]  /*15d20*/  LDL.LU R63, [R1+0x100] ;  /* 0x00010000013f7983 */ /* 0x002ee80000300800 */
[----:B------:R-:W3:Y:S04]  /*15d30*/  LDL.LU R19, [R1+0x108] ;  /* 0x0001080001137983 */ /* 0x000ee80000300800 */
[----:B------:R0:W-:Y:S04]  /*15d40*/  STL [R1+0xe8], R30 ;  /* 0x0000e81e01007387 */ /* 0x0001e80000100800 */
[----:B------:R-:W-:Y:S04]  /*15d50*/  STL [R1+0xf0], R36 ;  /* 0x0000f02401007387 */ /* 0x000fe80000100800 */
[----:B------:R-:W-:Y:S04]  /*15d60*/  STL [R1+0xe4], R111 ;  /* 0x0000e46f01007387 */ /* 0x000fe80000100800 */
[----:B------:R-:W-:Y:S04]  /*15d70*/  STL [R1+0xf8], R18 ;  /* 0x0000f81201007387 */ /* 0x000fe80000100800 */
[----:B------:R1:W3:Y:S04]  /*15d80*/  @!P0 LDG.E.U16 R110, desc[UR20][R4.64] ;  /* 0x00000014046e8981 */ /* 0x0002e8000c1e1500 */
[----:B------:R-:W3:Y:S01]  /*15d90*/  LDL.LU R115, [R1+0xfc] ;  /* 0x0000fc0001737983 */ /* 0x000ee20000300800 */
[----:B-1----:R-:W-:-:S02]  /*15da0*/  @!P0 IMAD.MOV.U32 R4, RZ, RZ, R30 ;  /* 0x000000ffff048224 */ /* 0x002fc400078e001e */
[----:B--2---:R-:W-:-:S05]  /*15db0*/  IMAD.X R62, R62, 0x1, R38, P3 ;  /* 0x000000013e3e7824 */ /* 0x004fca00018e0626 */
[----:B------:R1:W-:Y:S04]  /*15dc0*/  STL [R1+0xec], R62 ;  /* 0x0000ec3e01007387 */ /* 0x0003e80000100800 */
[----:B0-----:R-:W2:Y:S01]  /*15dd0*/  LDL.LU R30, [R1+0x110] ;  /* 0x00011000011e7983 */ /* 0x001ea20000300800 */
[----:B------:R-:W-:Y:S01]  /*15de0*/  PRMT R108, RZ, 0x7610, R108 ;  /* 0x00007610ff6c7816 */ /* 0x000fe2000000006c */
[----:B------:R-:W-:Y:S01]  /*15df0*/  @!P0 IMAD.MOV.U32 R5, RZ, RZ, R111 ;  /* 0x000000ffff058224 */ /* 0x000fe200078e006f */
[----:B------:R-:W-:Y:S01]  /*15e00*/  PRMT R106, RZ, 0x7610, R106 ;  /* 0x00007610ff6a7816 */ /* 0x000fe2000000006a */
[----:B------:R-:W2:Y:S04]  /*15e10*/  LDL.LU R113, [R1+0x104] ;  /* 0x0001040001717983 */ /* 0x000ea80000300800 */
[----:B------:R0:W2:Y:S01]  /*15e20*/  @!P0 LDG.E.U16 R108, desc[UR20][R4.64] ;  /* 0x00000014046c8981 */ /* 0x0000a2000c1e1500 */
[----:B----4-:R-:W-:-:S02]  /*15e30*/  IMAD.X R31, R31, 0x1, R38, P1 ;  /* 0x000000011f1f7824 */ /* 0x010fc400008e0626 */
[----:B0-----:R-:W-:Y:S02]  /*15e40*/  @!P0 IMAD.MOV.U32 R4, RZ, RZ, R36 ;  /* 0x000000ffff048224 */ /* 0x001fe400078e0024 */
[----:B------:R-:W-:Y:S01]  /*15e50*/  @!P0 IMAD.MOV.U32 R5, RZ, RZ, R62 ;  /* 0x000000ffff058224 */ /* 0x000fe200078e003e */
[----:B------:R0:W-:Y:S01]  /*15e60*/  STL [R1+0xf4], R31 ;  /* 0x0000f41f01007387 */ /* 0x0001e20000100800 */
[----:B------:R-:W-:-:S03]  /*15e70*/  PRMT R104, RZ, 0x7610, R104 ;  /* 0x00007610ff687816 */ /* 0x000fc60000000068 */
[----:B-1----:R-:W4:Y:S04]  /*15e80*/  LDL.LU R62, [R1+0x10c] ;  /* 0x00010c00013e7983 */ /* 0x002f280000300800 */
[----:B------:R1:W4:Y:S04]  /*15e90*/  @!P0 LDG.E.U16 R106, desc[UR20][R4.64] ;  /* 0x00000014046a8981 */ /* 0x000328000c1e1500 */
[----:B------:R-:W4:Y:S01]  /*15ea0*/  LDL.LU R111, [R1+0x114] ;  /* 0x00011400016f7983 */ /* 0x000f220000300800 */
[----:B---3--:R-:W-:Y:S01]  /*15eb0*/  IADD3 R63, P1, PT, R63, R39, RZ ;  /* 0x000000273f3f7210 */ /* 0x008fe20007f3e0ff */
[----:B-1----:R-:W-:-:S04]  /*15ec0*/  @!P0 IMAD.MOV.U32 R5, RZ, RZ, R31 ;  /* 0x000000ffff058224 */ /* 0x002fc800078e001f */
[----:B------:R1:W-:Y:S01]  /*15ed0*/  STL [R1+0x100], R63 ;  /* 0x0001003f01007387 */ /* 0x0003e20000100800 */
[----:B------:R-:W-:Y:S01]  /*15ee0*/  IADD3 R19, P3, PT, R19, R39, RZ ;  /* 0x0000002713137210 */ /* 0x000fe20007f7e0ff */
[----:B------:R-:W-:Y:S02]  /*15ef0*/  @!P0 IMAD.MOV.U32 R4, RZ, RZ, R18 ;  /* 0x000000ffff048224 */ /* 0x000fe400078e0012 */
[----:B0-----:R-:W3:Y:S04]  /*15f00*/  LDL.LU R31, [R1+0x118] ;  /* 0x00011800011f7983 */ /* 0x001ee80000300800 */
[----:B------:R-:W3:Y:S04]  /*15f10*/  LDL.LU R36, [R1+0x120] ;  /* 0x0001200001247983 */ /* 0x000ee80000300800 */
[----:B------:R-:W3:Y:S04]  /*15f20*/  LDL.LU R18, [R1+0x128] ;  /* 0x0001280001127983 */ /* 0x000ee80000300800 */
[----:B------:R0:W-:Y:S04]  /*15f30*/  STL [R1+0x108], R19 ;  /* 0x0001081301007387 */ /* 0x0001e80000100800 */
[----:B------:R0:W3:Y:S01]  /*15f40*/  @!P0 LDG.E.U16 R104, desc[UR20][R4.64] ;  /* 0x0000001404688981 */ /* 0x0000e2000c1e1500 */
[----:B------:R-:W-:-:S05]  /*15f50*/  IMAD.X R115, R115, 0x1, R38, P1 ;  /* 0x0000000173737824 */ /* 0x000fca00008e0626 */
[----:B------:R-:W-:Y:S01]  /*15f60*/  STL [R1+0xfc], R115 ;  /* 0x0000fc7301007387 */ /* 0x000fe20000100800 */
[----:B0-----:R-:W-:Y:S01]  /*15f70*/  @!P0 IMAD.MOV.U32 R4, RZ, RZ, R63 ;  /* 0x000000ffff048224 */ /* 0x001fe200078e003f */
[----:B--2---:R-:W-:-:S05]  /*15f80*/  IADD3 R30, P1, PT, R30, R39, RZ ;  /* 0x000000271e1e7210 */ /* 0x004fca0007f3e0ff */
[----:B------:R-:W-:Y:S04]  /*15f90*/  STL [R1+0x110], R30 ;  /* 0x0001101e01007387 */ /* 0x000fe80000100800 */
[----:B-1----:R-:W2:Y:S01]  /*15fa0*/  LDL.LU R63, [R1+0x11c] ;  /* 0x00011c00013f7983 */ /* 0x002ea20000300800 */
[----:B------:R-:W-:Y:S01]  /*15fb0*/  PRMT R102, RZ, 0x7610, R102 ;  /* 0x00007610ff667816 */ /* 0x000fe20000000066 */
[----:B------:R-:W-:Y:S02]  /*15fc0*/  @!P0 IMAD.MOV.U32 R5, RZ, RZ, R115 ;  /* 0x000000ffff058224 */ /* 0x000fe400078e0073 */
[----:B------:R-:W-:Y:S01]  /*15fd0*/  IMAD.X R113, R113, 0x1, R38, P3 ;  /* 0x0000000171717824 */ /* 0x000fe200018e0626 */
[----:B------:R-:W-:Y:S02]  /*15fe0*/  PRMT R100, RZ, 0x7610, R100 ;  /* 0x00007610ff647816 */ /* 0x000fe40000000064 */
[----:B------:R0:W2:Y:S04]  /*15ff0*/  @!P0 LDG.E.U16 R102, desc[UR20][R4.64] ;  /* 0x0000001404668981 */ /* 0x0000a8000c1e1500 */
[----:B------:R-:W-:Y:S01]  /*16000*/  STL [R1+0x104], R113 ;  /* 0x0001047101007387 */ /* 0x000fe20000100800 */
[----:B----4-:R-:W-:-:S02]  /*16010*/  IMAD.X R62, R62, 0x1, R38, P1 ;  /* 0x000000013e3e7824 */ /* 0x010fc400008e0626 */
[----:B0-----:R-:W-:Y:S02]  /*16020*/  @!P0 IMAD.MOV.U32 R4, RZ, RZ, R19 ;  /* 0x000000ffff048224 */ /* 0x001fe400078e0013 */
[----:B------:R-:W-:Y:S01]  /*16030*/  @!P0 IMAD.MOV.U32 R5, RZ, RZ, R113 ;  /* 0x000000ffff058224 */ /* 0x000fe200078e0071 */
[----:B------:R-:W4:Y:S01]  /*16040*/  LDL.LU R19, [R1+0x124] ;  /* 0x0001240001137983 */ /* 0x000f220000300800 */
[----:B------:R-:W-:-:S03]  /*16050*/  PRMT R98, RZ, 0x7610, R98 ;  /* 0x00007610ff627816 */ /* 0x000fc60000000062 */
[----:B------:R0:W4:Y:S04]  /*16060*/  @!P0 LDG.E.U16 R100, desc[UR20][R4.64] ;  /* 0x0000001404648981 */ /* 0x000128000c1e1500 */
[----:B------:R1:W-:Y:S01]  /*16070*/  STL [R1+0x10c], R62 ;  /* 0x00010c3e01007387 */ /* 0x0003e20000100800 */
[-C--:B---3--:R-:W-:Y:S01]  /*16080*/  IADD3 R31, P1, PT, R31, R39.reuse, RZ ;  /* 0x000000271f1f7210 */ /* 0x088fe20007f3e0ff */
[----:B0-----:R-:W-:Y:S01]  /*16090*/  @!P0 IMAD.MOV.U32 R5, RZ, RZ, R62 ;  /* 0x000000ffff058224 */ /* 0x001fe200078e003e */
[----:B------:R-:W-:-:S03]  /*160a0*/  IADD3 R36, P3, PT, R36, R39, RZ ;  /* 0x0000002724247210 */ /* 0x000fc60007f7e0ff */
[----:B------:R-:W-:Y:S01]  /*160b0*/  IMAD.X R111, R111, 0x1, R38, P1 ;  /* 0x000000016f6f7824 */ /* 0x000fe200008e0626 */
[----:B-1----:R-:W3:Y:S01]  /*160c0*/  LDL.LU R62, [R1+0x130] ;  /* 0x00013000013e7983 */ /* 0x002ee20000300800 */
[----:B------:R-:W-:Y:S01]  /*160d0*/  @!P0 IMAD.MOV.U32 R4, RZ, RZ, R30 ;  /* 0x000000ffff048224 */ /* 0x000fe200078e001e */
[----:B------:R-:W-:Y:S02]  /*160e0*/  IADD3 R18, P1, PT, R18, R39, RZ ;  /* 0x0000002712127210 */ /* 0x000fe40007f3e0ff */
        /* <DEDUP_REMOVED lines=22> */
[----:B------:R1:W4:Y:S01]  /*16250*/  @!P0 LDG.E.U16 R94, desc[UR20][R4.64] ;  /* 0x00000014045e8981 */ /* 0x000322000c1e1500 */
[----:B---3--:R-:W-:-:S03]  /*16260*/  IADD3 R62, P1, PT, R62, R39, RZ ;  /* 0x000000273e3e7210 */ /* 0x008fc60007f3e0ff */
[----:B------:R-:W3:Y:S01]  /*16270*/  LDL.LU R111, [R1+0x144] ;  /* 0x00014400016f7983 */ /* 0x000ee20000300800 */
[----:B------:R-:W-:-:S03]  /*16280*/  IADD3 R30, P3, PT, R30, R39, RZ ;  /* 0x000000271e1e7210 */ /* 0x000fc60007f7e0ff */
[----:B------:R2:W-:Y:S01]  /*16290*/  STL [R1+0x130], R62 ;  /* 0x0001303e01007387 */ /* 0x0005e20000100800 */
[----:B-1----:R-:W-:-:S03]  /*162a0*/  @!P0 IMAD.MOV.U32 R5, RZ, RZ, R19 ;  /* 0x000000ffff058224 */ /* 0x002fc600078e0013 */
[----:B0-----:R-:W3:Y:S01]  /*162b0*/  LDL.LU R19, [R1+0x148] ;  /* 0x0001480001137983 */ /* 0x001ee20000300800 */
[----:B------:R-:W-:-:S03]  /*162c0*/  @!P0 IMAD.MOV.U32 R4, RZ, RZ, R18 ;  /* 0x000000ffff048224 */ /* 0x000fc600078e0012 */
[----:B------:R-:W3:Y:S04]  /*162d0*/  LDL.LU R36, [R1+0x150] ;  /* 0x0001500001247983 */ /* 0x000ee80000300800 */
[----:B------:R-:W3:Y:S04]  /*162e0*/  LDL.LU R18, [R1+0x158] ;  /* 0x0001580001127983 */ /* 0x000ee80000300800 */
[----:B------:R0:W-:Y:S04]  /*162f0*/  STL [R1+0x138], R30 ;  /* 0x0001381e01007387 */ /* 0x0001e80000100800 */
[----:B------:R1:W3:Y:S01]  /*16300*/  @!P0 LDG.E.U16 R92, desc[UR20][R4.64] ;  /* 0x00000014045c8981 */ /* 0x0002e2000c1e1500 */
[----:B------:R-:W-:-:S05]  /*16310*/  IMAD.X R115, R115, 0x1, R38, P1 ;  /* 0x0000000173737824 */ /* 0x000fca00008e0626 */
[----:B------:R-:W-:Y:S01]  /*16320*/  STL [R1+0x12c], R115 ;  /* 0x00012c7301007387 */ /* 0x000fe20000100800 */
[----:B-1----:R-:W-:Y:S01]  /*16330*/  @!P0 IMAD.MOV.U32 R4, RZ, RZ, R62 ;  /* 0x000000ffff048224 */ /* 0x002fe200078e003e */
[----:B--2---:R-:W-:-:S05]  /*16340*/  IADD3 R31, P1, PT, R31, R39, RZ ;  /* 0x000000271f1f7210 */ /* 0x004fca0007f3e0ff */
[----:B------:R-:W-:Y:S04]  /*16350*/  STL [R1+0x140], R31 ;  /* 0x0001401f01007387 */ /* 0x000fe80000100800 */
[----:B------:R-:W2:Y:S01]  /*16360*/  LDL.LU R62, [R1+0x14c] ;  /* 0x00014c00013e7983 */ /* 0x000ea20000300800 */
[----:B------:R-:W-:Y:S01]  /*16370*/  PRMT R90, RZ, 0x7610, R90 ;  /* 0x00007610ff5a7816 */ /* 0x000fe2000000005a */
[----:B------:R-:W-:Y:S02]  /*16380*/  @!P0 IMAD.MOV.U32 R5, RZ, RZ, R115 ;  /* 0x000000ffff058224 */ /* 0x000fe400078e0073 */
[----:B------:R-:W-:Y:S01]  /*16390*/  IMAD.X R113, R113, 0x1, R38, P3 ;  /* 0x0000000171717824 */ /* 0x000fe200018e0626 */
[----:B------:R-:W-:Y:S02]  /*163a0*/  PRMT R88, RZ, 0x7610, R88 ;  /* 0x00007610ff587816 */ /* 0x000fe40000000058 */
[----:B------:R1:W2:Y:S04]  /*163b0*/  @!P0 LDG.E.U16 R90, desc[UR20][R4.64] ;  /* 0x00000014045a8981 */ /* 0x0002a8000c1e1500 */
[----:B------:R-:W-:Y:S01]  /*163c0*/  STL [R1+0x134], R113 ;  /* 0x0001347101007387 */ /* 0x000fe20000100800 */
[----:B----4-:R-:W-:-:S02]  /*163d0*/  IMAD.X R63, R63, 0x1, R38, P1 ;  /* 0x000000013f3f7824 */ /* 0x010fc400008e0626 */
[----:B-1----:R-:W-:Y:S02]  /*163e0*/  @!P0 IMAD.MOV.U32 R4, RZ, RZ, R30 ;  /* 0x000000ffff048224 */ /* 0x002fe400078e001e */
[----:B------:R-:W-:Y:S01]  /*163f0*/  @!P0 IMAD.MOV.U32 R5, RZ, RZ, R113 ;  /* 0x000000ffff058224 */ /* 0x000fe200078e0071 */
[----:B0-----:R-:W4:Y:S01]  /*16400*/  LDL.LU R30, [R1+0x154] ;  /* 0x00015400011e7983 */ /* 0x001f220000300800 */
[----:B------:R-:W-:-:S03]  /*16410*/  PRMT R86, RZ, 0x7610, R86 ;  /* 0x00007610ff567816 */ /* 0x000fc60000000056 */
[----:B------:R0:W4:Y:S01]  /*16420*/  @!P0 LDG.E.U16 R88, desc[UR20][R4.64] ;  /* 0x0000001404588981 */ /* 0x000122000c1e1500 */
[----:B---3--:R-:W-:-:S03]  /*16430*/  IADD3 R19, P1, PT, R19, R39, RZ ;  /* 0x0000002713137210 */ /* 0x008fc60007f3e0ff */
[----:B------:R1:W-:Y:S01]  /*16440*/  STL [R1+0x13c], R63 ;  /* 0x00013c3f01007387 */ /* 0x0003e20000100800 */
[-C--:B------:R-:W-:Y:S01]  /*16450*/  IADD3 R36, P3, PT, R36, R39.reuse, RZ ;  /* 0x0000002724247210 */ /* 0x080fe20007f7e0ff */
[----:B0-----:R-:W-:Y:S02]  /*16460*/  @!P0 IMAD.MOV.U32 R5, RZ, RZ, R63 ;  /* 0x000000ffff058224 */ /* 0x001fe400078e003f */
[----:B------:R-:W-:Y:S01]  /*16470*/  IMAD.X R111, R111, 0x1, R38, P1 ;  /* 0x000000016f6f7824 */ /* 0x000fe200008e0626 */
[----:B------:R-:W-:Y:S01]  /*16480*/  IADD3 R18, P1, PT, R18, R39, RZ ;  /* 0x0000002712127210 */ /* 0x000fe20007f3e0ff */
[----:B------:R-:W-:Y:S01]  /*16490*/  @!P0 IMAD.MOV.U32 R4, RZ, RZ, R31 ;  /* 0x000000ffff048224 */ /* 0x000fe200078e001f */
        /* <DEDUP_REMOVED lines=25> */
[-C--:B---3--:R-:W-:Y:S02]  /*16630*/  IADD3 R63, P1, PT, R63, R39.reuse, RZ ;  /* 0x000000273f3f7210 */ /* 0x088fe40007f3e0ff */
[----:B------:R-:W-:Y:S01]  /*16640*/  IADD3 R31, P3, PT, R31, R39, RZ ;  /* 0x000000271f1f7210 */ /* 0x000fe20007f7e0ff */
[----:B-1----:R-:W-:-:S02]  /*16650*/  @!P0 IMAD.MOV.U32 R5, RZ, RZ, R30 ;  /* 0x000000ffff058224 */ /* 0x002fc400078e001e */
[----:B------:R1:W-:Y:S01]  /*16660*/  STL [R1+0x160], R63 ;  /* 0x0001603f01007387 */ /* 0x0003e20000100800 */
[----:B------:R-:W-:-:S03]  /*16670*/  @!P0 IMAD.MOV.U32 R4, RZ, RZ, R18 ;  /* 0x000000ffff048224 */ /* 0x000fc600078e0012 */
        /* <DEDUP_REMOVED lines=133> */
[--C-:B------:R-:W-:Y:S01]  /*16ed0*/  IMAD.X R113, R113, 0x1, R38.reuse, P3 ;  /* 0x0000000171717824 */ /* 0x100fe200018e0626 */
        /* <DEDUP_REMOVED lines=59> */
[--C-:B------:R-:W-:Y:S01]  /*17290*/  IMAD.X R113, R113, 0x1, R38.reuse, P3 ;  /* 0x0000000171717824 */ /* 0x100fe200018e0626 */
        /* <DEDUP_REMOVED lines=33> */
[----:B----4-:R-:W-:Y:S01]  /*174b0*/  IMAD.X R31, R31, 0x1, R38, P1 ;  /* 0x000000011f1f7824 */ /* 0x010fe200008e0626 */
[----:B------:R-:W-:-:S04]  /*174c0*/  PRMT R10, RZ, 0x7610, R10 ;  /* 0x00007610ff0a7816 */ /* 0x000fc8000000000a */
[----:B------:R4:W-:Y:S01]  /*174d0*/  STL [R1+0x228], R31 ;  /* 0x0002281f01007387 */ /* 0x0009e20000100800 */
[----:B0-----:R-:W-:Y:S02]  /*174e0*/  @!P0 IMAD.MOV.U32 R4, RZ, RZ, R36 ;  /* 0x000000ffff048224 */ /* 0x001fe400078e0024 */
[----:B------:R-:W-:Y:S02]  /*174f0*/  @!P0 IMAD.MOV.U32 R5, RZ, RZ, R62 ;  /* 0x000000ffff058224 */ /* 0x000fe400078e003e */
[----:B-1----:R-:W2:Y:S04]  /*17500*/  LDL.LU R62, [R1+0x240] ;  /* 0x00024000013e7983 */ /* 0x002ea80000300800 */
[----:B------:R-:W2:Y:S04]  /*17510*/  LDL.LU R111, [R1+0x248] ;  /* 0x00024800016f7983 */ /* 0x000ea80000300800 */
[----:B------:R0:W2:Y:S01]  /*17520*/  @!P0 LDG.E.U16 R26, desc[UR20][R4.64] ;  /* 0x00000014041a8981 */ /* 0x0000a2000c1e1500 */
[----:B---3--:R-:W-:-:S02]  /*17530*/  IADD3 R63, P1, PT, R63, R39, RZ ;  /* 0x000000273f3f7210 */ /* 0x008fc40007f3e0ff */
[----:B------:R-:W-:-:S03]  /*17540*/  IADD3 R19, P3, PT, R19, R39, RZ ;  /* 0x0000002713137210 */ /* 0x000fc60007f7e0ff */
[----:B------:R1:W-:Y:S01]  /*17550*/  STL [R1+0x234], R63 ;  /* 0x0002343f01007387 */ /* 0x0003e20000100800 */
[----:B0-----:R-:W-:Y:S02]  /*17560*/  @!P0 IMAD.MOV.U32 R4, RZ, RZ, R18 ;  /* 0x000000ffff048224 */ /* 0x001fe400078e0012 */
[----:B------:R-:W-:Y:S01]  /*17570*/  @!P0 IMAD.MOV.U32 R5, RZ, RZ, R31 ;  /* 0x000000ffff058224 */ /* 0x000fe200078e001f */
[----:B------:R-:W3:Y:S04]  /*17580*/  LDL.LU R36, [R1+0x24c] ;  /* 0x00024c0001247983 */ /* 0x000ee80000300800 */
[----:B----4-:R-:W4:Y:S04]  /*17590*/  LDL.LU R31, [R1+0x254] ;  /* 0x00025400011f7983 */ /* 0x010f280000300800 */
[----:B------:R-:W4:Y:S04]  /*175a0*/  LDL.LU R18, [R1+0x25c] ;  /* 0x00025c0001127983 */ /* 0x000f280000300800 */
[----:B------:R0:W-:Y:S04]  /*175b0*/  STL [R1+0x23c], R19 ;  /* 0x00023c1301007387 */ /* 0x0001e80000100800 */
[----:B------:R0:W4:Y:S01]  /*175c0*/  @!P0 LDG.E.U16 R10, desc[UR20][R4.64] ;  /* 0x00000014040a8981 */ /* 0x000122000c1e1500 */
        /* <DEDUP_REMOVED lines=10> */
[----:B------:R0:W2:Y:S01]  /*17670*/  @!P0 LDG.E.U16 R57, desc[UR20][R4.64] ;  /* 0x0000001404398981 */ /* 0x0000a2000c1e1500 */
[----:B------:R-:W-:-:S03]  /*17680*/  IMAD.X R62, R62, 0x1, R38, P1 ;  /* 0x000000013e3e7824 */ /* 0x000fc600008e0626 */
[----:B------:R-:W-:Y:S01]  /*17690*/  STL [R1+0x238], R113 ;  /* 0x0002387101007387 */ /* 0x000fe20000100800 */
[----:B0-----:R-:W-:Y:S02]  /*176a0*/  @!P0 IMAD.MOV.U32 R4, RZ, RZ, R19 ;  /* 0x000000ffff048224 */ /* 0x001fe400078e0013 */
[----:B------:R-:W-:Y:S01]  /*176b0*/  @!P0 IMAD.MOV.U32 R5, RZ, RZ, R113 ;  /* 0x000000ffff058224 */ /* 0x000fe200078e0071 */
[----:B------:R-:W2:Y:S01]  /*176c0*/  LDL.LU R19, [R1+0x258] ;  /* 0x0002580001137983 */ /* 0x000ea20000300800 */
[----:B------:R-:W-:-:S03]  /*176d0*/  PRMT R25, RZ, 0x7610, R25 ;  /* 0x00007610ff197816 */ /* 0x000fc60000000019 */
[----:B------:R0:W2:Y:S04]  /*176e0*/  @!P0 LDG.E.U16 R44, desc[UR20][R4.64] ;  /* 0x00000014042c8981 */ /* 0x0000a8000c1e1500 */
[----:B------:R1:W-:Y:S01]  /*176f0*/  STL [R1+0x240], R62 ;  /* 0x0002403e01007387 */ /* 0x0003e20000100800 */
[-C--:B---3--:R-:W-:Y:S01]  /*17700*/  IADD3 R36, P1, PT, R36, R39.reuse, RZ ;  /* 0x0000002724247210 */ /* 0x088fe20007f3e0ff */
[----:B0-----:R-:W-:Y:S01]  /*17710*/  @!P0 IMAD.MOV.U32 R5, RZ, RZ, R62 ;  /* 0x000000ffff058224 */ /* 0x001fe200078e003e */
[----:B----4-:R-:W-:-:S03]  /*17720*/  IADD3 R31, P3, PT, R31, R39, RZ ;  /* 0x000000271f1f7210 */ /* 0x010fc60007f7e0ff */
[----:B------:R-:W-:Y:S01]  /*17730*/  IMAD.X R111, R111, 0x1, R38, P1 ;  /* 0x000000016f6f7824 */ /* 0x000fe200008e0626 */
[----:B-1----:R-:W3:Y:S01]  /*17740*/  LDL.LU R62, [R1+0x264] ;  /* 0x00026400013e7983 */ /* 0x002ee20000300800 */
[----:B------:R-:W-:Y:S01]  /*17750*/  @!P0 IMAD.MOV.U32 R4, RZ, RZ, R30 ;  /* 0x000000ffff048224 */ /* 0x000fe200078e001e */
[----:B------:R-:W-:Y:S02]  /*17760*/  IADD3 R18, P1, PT, R18, R39, RZ ;  /* 0x0000002712127210 */ /* 0x000fe40007f3e0ff */
[----:B------:R-:W4:Y:S04]  /*17770*/  LDL.LU R30, [R1+0x26c] ;  /* 0x00026c00011e7983 */ /* 0x000f280000300800 */
[----:B------:R0:W-:Y:S04]  /*17780*/  STL [R1+0x24c], R36 ;  /* 0x00024c2401007387 */ /* 0x0001e80000100800 */
[----:B------:R-:W-:Y:S04]  /*17790*/  STL [R1+0x254], R31 ;  /* 0x0002541f01007387 */ /* 0x000fe80000100800 */
[----:B------:R1:W-:Y:S04]  /*177a0*/  STL [R1+0x248], R111 ;  /* 0x0002486f01007387 */ /* 0x0003e80000100800 */
[----:B------:R-:W-:Y:S04]  /*177b0*/  STL [R1+0x25c], R18 ;  /* 0x00025c1201007387 */ /* 0x000fe80000100800 */
[----:B------:R0:W4:Y:S04]  /*177c0*/  @!P0 LDG.E.U16 R25, desc[UR20][R4.64] ;  /* 0x0000001404198981 */ /* 0x000128000c1e1500 */
[----:B------:R-:W4:Y:S01]  /*177d0*/  LDL.LU R115, [R1+0x260] ;  /* 0x0002600001737983 */ /* 0x000f220000300800 */
[----:B0-----:R-:W-:-:S02]  /*177e0*/  @!P0 IMAD.MOV.U32 R4, RZ, RZ, R36 ;  /* 0x000000ffff048224 */ /* 0x001fc400078e0024 */
[----:B--2---:R-:W-:-:S05]  /*177f0*/  IMAD.X R63, R63, 0x1, R38, P3 ;  /* 0x000000013f3f7824 */ /* 0x004fca00018e0626 */
[----:B------:R0:W-:Y:S04]  /*17800*/  STL [R1+0x250], R63 ;  /* 0x0002503f01007387 */ /* 0x0001e80000100800 */
[----:B------:R-:W2:Y:S01]  /*17810*/  LDL.LU R36, [R1+0x274] ;  /* 0x0002740001247983 */ /* 0x000ea20000300800 */
[----:B------:R-:W-:Y:S01]  /*17820*/  PRMT R6, RZ, 0x7610, R6 ;  /* 0x00007610ff067816 */ /* 0x000fe20000000006 */
[----:B------:R-:W-:Y:S01]  /*17830*/  @!P0 IMAD.MOV.U32 R5, RZ, RZ, R111 ;  /* 0x000000ffff058224 */ /* 0x000fe200078e006f */
[----:B------:R-:W-:Y:S01]  /*17840*/  PRMT R56, RZ, 0x7610, R56 ;  /* 0x00007610ff387816 */ /* 0x000fe20000000038 */
[----:B------:R-:W2:Y:S04]  /*17850*/  LDL.LU R113, [R1+0x268] ;  /* 0x0002680001717983 */ /* 0x000ea80000300800 */
[----:B------:R0:W2:Y:S01]  /*17860*/  @!P0 LDG.E.U16 R6, desc[UR20][R4.64] ;  /* 0x0000001404068981 */ /* 0x0000a2000c1e1500 */
[----:B------:R-:W-:-:S02]  /*17870*/  IMAD.X R19, R19, 0x1, R38, P1 ;  /* 0x0000000113137824 */ /* 0x000fc400008e0626 */
[----:B0-----:R-:W-:Y:S02]  /*17880*/  @!P0 IMAD.MOV.U32 R4, RZ, RZ, R31 ;  /* 0x000000ffff048224 */ /* 0x001fe400078e001f */
[----:B------:R-:W-:Y:S01]  /*17890*/  @!P0 IMAD.MOV.U32 R5, RZ, RZ, R63 ;  /* 0x000000ffff058224 */ /* 0x000fe200078e003f */
[----:B------:R0:W-:Y:S01]  /*178a0*/  STL [R1+0x258], R19 ;  /* 0x0002581301007387 */ /* 0x0001e20000100800 */
[----:B------:R-:W-:-:S03]  /*178b0*/  PRMT R43, RZ, 0x7610, R43 ;  /* 0x00007610ff2b7816 */ /* 0x000fc6000000002b */
[----:B-1----:R-:W2:Y:S04]  /*178c0*/  LDL.LU R111, [R1+0x270] ;  /* 0x00027000016f7983 */ /* 0x002ea80000300800 */
[----:B------:R1:W2:Y:S01]  /*178d0*/  @!P0 LDG.E.U16 R56, desc[UR20][R4.64] ;  /* 0x0000001404388981 */ /* 0x0002a2000c1e1500 */
[----:B---3--:R-:W-:-:S03]  /*178e0*/  IADD3 R62, P1, PT, R62, R39, RZ ;  /* 0x000000273e3e7210 */ /* 0x008fc60007f3e0ff */
[----:B------:R-:W3:Y:S01]  /*178f0*/  LDL.LU R63, [R1+0x278] ;  /* 0x00027800013f7983 */ /* 0x000ee20000300800 */
[----:B----4-:R-:W-:-:S03]  /*17900*/  IADD3 R30, P3, PT, R30, R39, RZ ;  /* 0x000000271e1e7210 */ /* 0x010fc60007f7e0ff */
[----:B------:R4:W-:Y:S01]  /*17910*/  STL [R1+0x264], R62 ;  /* 0x0002643e01007387 */ /* 0x0009e20000100800 */
[----:B-1----:R-:W-:-:S03]  /*17920*/  @!P0 IMAD.MOV.U32 R4, RZ, RZ, R18 ;  /* 0x000000ffff048224 */ /* 0x002fc600078e0012 */
[----:B------:R-:W3:Y:S01]  /*17930*/  LDL.LU R18, [R1+0x27c] ;  /* 0x00027c0001127983 */ /* 0x000ee20000300800 */
[----:B------:R-:W-:-:S03]  /*17940*/  @!P0 IMAD.MOV.U32 R5, RZ, RZ, R19 ;  /* 0x000000ffff058224 */ /* 0x000fc600078e0013 */
[----:B------:R-:W3:Y:S04]  /*17950*/  LDL.LU R31, [R1+0x284] ;  /* 0x00028400011f7983 */ /* 0x000ee80000300800 */
[----:B0-----:R-:W3:Y:S04]  /*17960*/  LDL.LU R19, [R1+0x28c] ;  /* 0x00028c0001137983 */ /* 0x001ee80000300800 */
[----:B------:R0:W-:Y:S04]  /*17970*/  STL [R1+0x26c], R30 ;  /* 0x00026c1e01007387 */ /* 0x0001e80000100800 */
[----:B------:R1:W3:Y:S01]  /*17980*/  @!P0 LDG.E.U16 R43, desc[UR20][R4.64] ;  /* 0x00000014042b8981 */ /* 0x0002e2000c1e1500 */
[----:B------:R-:W-:-:S05]  /*17990*/  IMAD.X R115, R115, 0x1, R38, P1 ;  /* 0x0000000173737824 */ /* 0x000fca00008e0626 */
[----:B------:R-:W-:Y:S01]  /*179a0*/  STL [R1+0x260], R115 ;  /* 0x0002607301007387 */ /* 0x000fe20000100800 */
[----:B-1----:R-:W-:Y:S01]  /*179b0*/  @!P0 IMAD.MOV.U32 R4, RZ, RZ, R62 ;  /* 0x000000ffff048224 */ /* 0x002fe200078e003e */
[----:B--2---:R-:W-:-:S05]  /*179c0*/  IADD3 R36, P1, PT, R36, R39, RZ ;  /* 0x0000002724247210 */ /* 0x004fca0007f3e0ff */
[----:B------:R-:W-:Y:S04]  /*179d0*/  STL [R1+0x274], R36 ;  /* 0x0002742401007387 */ /* 0x000fe80000100800 */
[----:B----4-:R-:W2:Y:S01]  /*179e0*/  LDL.LU R62, [R1+0x280] ;  /* 0x00028000013e7983 */ /* 0x010ea20000300800 */
[----:B------:R-:W-:Y:S01]  /*179f0*/  PRMT R24, RZ, 0x7610, R24 ;  /* 0x00007610ff187816 */ /* 0x000fe20000000018 */
[----:B------:R-:W-:Y:S02]  /*17a00*/  @!P0 IMAD.MOV.U32 R5, RZ, RZ, R115 ;  /* 0x000000ffff058224 */ /* 0x000fe400078e0073 */
[----:B------:R-:W-:Y:S01]  /*17a10*/  IMAD.X R113, R113, 0x1, R38, P3 ;  /* 0x0000000171717824 */ /* 0x000fe200018e0626 */
[----:B------:R-:W-:Y:S02]  /*17a20*/  PRMT R14, RZ, 0x7610, R14 ;  /* 0x00007610ff0e7816 */ /* 0x000fe4000000000e */
[----:B------:R1:W4:Y:S04]  /*17a30*/  @!P0 LDG.E.U16 R24, desc[UR20][R4.64] ;  /* 0x0000001404188981 */ /* 0x000328000c1e1500 */
[----:B------:R-:W-:Y:S01]  /*17a40*/  STL [R1+0x268], R113 ;  /* 0x0002687101007387 */ /* 0x000fe20000100800 */
[----:B------:R-:W-:-:S02]  /*17a50*/  IMAD.X R111, R111, 0x1, R38, P1 ;  /* 0x000000016f6f7824 */ /* 0x000fc400008e0626 */
        /* <DEDUP_REMOVED lines=32> */
[----:B------:R0:W-:Y:S04]  /*17c60*/  STL [R1+0x288], R30 ;  /* 0x0002881e01007387 */ /* 0x0001e80000100800 */
[----:B------:R4:W2:Y:S01]  /*17c70*/  @!P0 LDG.E.U16 R23, desc[UR20][R4.64] ;  /* 0x0000001404178981 */ /* 0x0008a2000c1e1500 */
[----:B------:R-:W-:-:S03]  /*17c80*/  PRMT R13, RZ, 0x7610, R13 ;  /* 0x00007610ff0d7816 */ /* 0x000fc6000000000d */
[----:B-1----:R-:W2:Y:S01]  /*17c90*/  LDL.LU R62, [R1+0x2a0] ;  /* 0x0002a000013e7983 */ /* 0x002ea20000300800 */
[-C--:B---3--:R-:W-:Y:S01]  /*17ca0*/  IADD3 R111, P1, PT, R111, R39.reuse, RZ ;  /* 0x000000276f6f7210 */ /* 0x088fe20007f3e0ff */
[----:B----4-:R-:W-:Y:S02]  /*17cb0*/  @!P0 IMAD.MOV.U32 R5, RZ, RZ, R30 ;  /* 0x000000ffff058224 */ /* 0x010fe400078e001e */
[----:B0-----:R-:W3:Y:S01]  /*17cc0*/  LDL.LU R30, [R1+0x2a8] ;  /* 0x0002a800011e7983 */ /* 0x001ee20000300800 */
[----:B------:R-:W-:Y:S01]  /*17cd0*/  @!P0 IMAD.MOV.U32 R4, RZ, RZ, R19 ;  /* 0x000000ffff048224 */ /* 0x000fe200078e0013 */
[----:B------:R-:W-:Y:S02]  /*17ce0*/  IADD3 R36, P3, PT, R36, R39, RZ ;  /* 0x0000002724247210 */ /* 0x000fe40007f7e0ff */
[----:B------:R0:W-:Y:S04]  /*17cf0*/  STL [R1+0x294], R111 ;  /* 0x0002946f01007387 */ /* 0x0001e80000100800 */
[----:B------:R-:W4:Y:S04]  /*17d00*/  LDL.LU R19, [R1+0x2ac] ;  /* 0x0002ac0001137983 */ /* 0x000f280000300800 */
        /* <DEDUP_REMOVED lines=8> */
[----:B------:R0:W-:Y:S04]  /*17d90*/  STL [R1+0x2a4], R18 ;  /* 0x0002a41201007387 */ /* 0x0001e80000100800 */
[----:B------:R-:W2:Y:S01]  /*17da0*/  LDL.LU R111, [R1+0x2b0] ;  /* 0x0002b000016f7983 */ /* 0x000ea20000300800 */
[----:B------:R-:W-:Y:S01]  /*17db0*/  PRMT R54, RZ, 0x7610, R54 ;  /* 0x00007610ff367816 */ /* 0x000fe20000000036 */
[----:B------:R-:W-:Y:S02]  /*17dc0*/  @!P0 IMAD.MOV.U32 R5, RZ, RZ, R115 ;  /* 0x000000ffff058224 */ /* 0x000fe400078e0073 */
[----:B------:R-:W-:Y:S01]  /*17dd0*/  IMAD.X R113, R113, 0x1, R38, P3 ;  /* 0x0000000171717824 */ /* 0x000fe200018e0626 */
[----:B------:R-:W-:Y:S02]  /*17de0*/  PRMT R35, RZ, 0x7610, R35 ;  /* 0x00007610ff237816 */ /* 0x000fe40000000023 */
[----:B------:R0:W2:Y:S01]  /*17df0*/  @!P0 LDG.E.U16 R54, desc[UR20][R4.64] ;  /* 0x0000001404368981 */ /* 0x0000a2000c1e1500 */
[----:B------:R-:W-:-:S03]  /*17e00*/  PRMT R22, RZ, 0x7610, R22 ;  /* 0x00007610ff167816 */ /* 0x000fc60000000016 */
[----:B------:R-:W-:Y:S01]  /*17e10*/  STL [R1+0x298], R113 ;  /* 0x0002987101007387 */ /* 0x000fe20000100800 */
[----:B0-----:R-:W-:Y:S02]  /*17e20*/  @!P0 IMAD.MOV.U32 R4, RZ, RZ, R36 ;  /* 0x000000ffff048224 */ /* 0x001fe400078e0024 */
[----:B------:R-:W-:Y:S01]  /*17e30*/  @!P0 IMAD.MOV.U32 R5, RZ, RZ, R113 ;  /* 0x000000ffff058224 */ /* 0x000fe200078e0071 */
[----:B-1----:R-:W2:Y:S01]  /*17e40*/  LDL.LU R36, [R1+0x2b8] ;  /* 0x0002b80001247983 */ /* 0x002ea20000300800 */
[----:B------:R-:W-:-:S03]  /*17e50*/  IMAD.X R62, R62, 0x1, R38, P1 ;  /* 0x000000013e3e7824 */ /* 0x000fc600008e0626 */
[----:B------:R0:W2:Y:S04]  /*17e60*/  @!P0 LDG.E.U16 R35, desc[UR20][R4.64] ;  /* 0x0000001404238981 */ /* 0x0000a8000c1e1500 */
[----:B------:R1:W-:Y:S01]  /*17e70*/  STL [R1+0x2a0], R62 ;  /* 0x0002a03e01007387 */ /* 0x0003e20000100800 */
[-C--:B----4-:R-:W-:Y:S01]  /*17e80*/  IADD3 R19, P1, PT, R19, R39.reuse, RZ ;  /* 0x0000002713137210 */ /* 0x090fe20007f3e0ff */
[----:B0-----:R-:W-:Y:S01]  /*17e90*/  @!P0 IMAD.MOV.U32 R4, RZ, RZ, R18 ;  /* 0x000000ffff048224 */ /* 0x001fe200078e0012 */
[-C--:B---3--:R-:W-:Y:S01]  /*17ea0*/  IADD3 R63, P3, PT, R63, R39.reuse, RZ ;  /* 0x000000273f3f7210 */ /* 0x088fe20007f7e0ff */
[----:B------:R-:W-:Y:S01]  /*17eb0*/  @!P0 IMAD.MOV.U32 R5, RZ, RZ, R62 ;  /* 0x000000ffff058224 */ /* 0x000fe200078e003e */
[----:B------:R-:W3:Y:S01]  /*17ec0*/  LDL.LU R18, [R1+0x2c4] ;  /* 0x0002c40001127983 */ /* 0x000ee20000300800 */
[----:B------:R-:W-:Y:S01]  /*17ed0*/  IMAD.X R30, R30, 0x1, R38, P1 ;  /* 0x000000011e1e7824 */ /* 0x000fe200008e0626 */
[----:B------:R-:W-:-:S02]  /*17ee0*/  IADD3 R31, P1, PT, R31, R39, RZ ;  /* 0x000000271f1f7210 */ /* 0x000fc40007f3e0ff */
[----:B-1----:R-:W4:Y:S04]  /*17ef0*/  LDL.LU R62, [R1+0x2cc] ;  /* 0x0002cc00013e7983 */ /* 0x002f280000300800 */
[----:B------:R0:W-:Y:S04]  /*17f00*/  STL [R1+0x2ac], R19 ;  /* 0x0002ac1301007387 */ /* 0x0001e80000100800 */
[----:B------:R-:W-:Y:S04]  /*17f10*/  STL [R1+0x2b4], R63 ;  /* 0x0002b43f01007387 */ /* 0x000fe80000100800 */
[----:B------:R1:W4:Y:S04]  /*17f20*/  @!P0 LDG.E.U16 R22, desc[UR20][R4.64] ;  /* 0x0000001404168981 */ /* 0x000328000c1e1500 */
[----:B------:R2:W-:Y:S04]  /*17f30*/  STL [R1+0x2a8], R30 ;  /* 0x0002a81e01007387 */ /* 0x0005e80000100800 */
[----:B------:R2:W-:Y:S01]  /*17f40*/  STL [R1+0x2bc], R31 ;  /* 0x0002bc1f01007387 */ /* 0x0005e20000100800 */
[----:B-1----:R-:W-:-:S03]  /*17f50*/  @!P0 IMAD.MOV.U32 R4, RZ, RZ, R19 ;  /* 0x000000ffff048224 */ /* 0x002fc600078e0013 */
[----:B0-----:R-:W4:Y:S01]  /*17f60*/  LDL.LU R19, [R1+0x2c0] ;  /* 0x0002c00001137983 */ /* 0x001f220000300800 */
[----:B------:R-:W-:Y:S02]  /*17f70*/  @!P0 IMAD.MOV.U32 R5, RZ, RZ, R30 ;  /* 0x000000ffff058224 */ /* 0x000fe400078e001e */
[----:B--2---:R-:W-:-:S05]  /*17f80*/  IMAD.X R111, R111, 0x1, R38, P3 ;  /* 0x000000016f6f7824 */ /* 0x004fca00018e0626 */
[----:B------:R-:W-:Y:S04]  /*17f90*/  STL [R1+0x2b0], R111 ;  /* 0x0002b06f01007387 */ /* 0x000fe80000100800 */
[----:B------:R-:W2:Y:S04]  /*17fa0*/  LDL.LU R30, [R1+0x2d4] ;  /* 0x0002d400011e7983 */ /* 0x000ea80000300800 */
[----:B------:R-:W2:Y:S01]  /*17fb0*/  LDL.LU R117, [R1+0x2c8] ;  /* 0x0002c80001757983 */ /* 0x000ea20000300800 */
[----:B------:R-:W-:Y:S02]  /*17fc0*/  PRMT R9, RZ, 0x7610, R9 ;  /* 0x00007610ff097816 */ /* 0x000fe40000000009 */
[----:B------:R-:W-:Y:S01]  /*17fd0*/  PRMT R53, RZ, 0x7610, R53 ;  /* 0x00007610ff357816 */ /* 0x000fe20000000035 */
[----:B------:R-:W-:-:S03]  /*17fe0*/  IMAD.X R36, R36, 0x1, R38, P1 ;  /* 0x0000000124247824 */ /* 0x000fc600008e0626 */
[----:B------:R0:W2:Y:S04]  /*17ff0*/  @!P0 LDG.E.U16 R9, desc[UR20][R4.64] ;  /* 0x0000001404098981 */ /* 0x0000a8000c1e1500 */
[----:B------:R1:W-:Y:S01]  /*18000*/  STL [R1+0x2b8], R36 ;  /* 0x0002b82401007387 */ /* 0x0003e20000100800 */
[----:B0-----:R-:W-:Y:S02]  /*18010*/  @!P0 IMAD.MOV.U32 R4, RZ, RZ, R63 ;  /* 0x000000ffff048224 */ /* 0x001fe400078e003f */
[----:B------:R-:W-:Y:S01]  /*18020*/  @!P0 IMAD.MOV.U32 R5, RZ, RZ, R111 ;  /* 0x000000ffff058224 */ /* 0x000fe200078e006f */
[----:B------:R-:W2:Y:S04]  /*18030*/  LDL.LU R63, [R1+0x2d0] ;  /* 0x0002d000013f7983 */ /* 0x000ea80000300800 */
[----:B------:R-:W2:Y:S01]  /*18040*/  LDL.LU R115, [R1+0x2d8] ;  /* 0x0002d80001737983 */ /* 0x000ea20000300800 */
[----:B---3--:R-:W-:-:S03]  /*18050*/  IADD3 R18, P1, PT, R18, R39, RZ ;  /* 0x0000002712127210 */ /* 0x008fc60007f3e0ff */
[----:B------:R0:W3:Y:S01]  /*18060*/  @!P0 LDG.E.U16 R53, desc[UR20][R4.64] ;  /* 0x0000001404358981 */ /* 0x0000e2000c1e1500 */
[----:B----4-:R-:W-:-:S03]  /*18070*/  IADD3 R62, P3, PT, R62, R39, RZ ;  /* 0x000000273e3e7210 */ /* 0x010fc60007f7e0ff */
[----:B------:R4:W-:Y:S04]  /*18080*/  STL [R1+0x2c4], R18 ;  /* 0x0002c41201007387 */ /* 0x0009e80000100800 */
[----:B------:R-:W3:Y:S01]  /*18090*/  LDL.LU R113, [R1+0x2dc] ;  /* 0x0002dc0001717983 */ /* 0x000ee20000300800 */
[----:B0-----:R-:W-:Y:S02]  /*180a0*/  @!P0 IMAD.MOV.U32 R4, RZ, RZ, R31 ;  /* 0x000000ffff048224 */ /* 0x001fe400078e001f */
[----:B------:R-:W-:Y:S01]  /*180b0*/  @!P0 IMAD.MOV.U32 R5, RZ, RZ, R36 ;  /* 0x000000ffff058224 */ /* 0x000fe200078e0024 */
[----:B------:R-:W3:Y:S01]  /*180c0*/  LDL.LU R31, [R1+0x2e4] ;  /* 0x0002e400011f7983 */ /* 0x000ee20000300800 */
[----:B------:R-:W-:-:S03]  /*180d0*/  PRMT R21, RZ, 0x7610, R21 ;  /* 0x00007610ff157816 */ /* 0x000fc60000000015 */
[----:B-1----:R-:W3:Y:S04]  /*180e0*/  LDL.LU R36, [R1+0x2ec] ;  /* 0x0002ec0001247983 */ /* 0x002ee80000300800 */
[----:B------:R0:W-:Y:S01]  /*180f0*/  STL [R1+0x2cc], R62 ;  /* 0x0002cc3e01007387 */ /* 0x0001e20000100800 */
[----:B------:R-:W-:-:S05]  /*18100*/  IMAD.X R19, R19, 0x1, R38, P1 ;  /* 0x0000000113137824 */ /* 0x000fca00008e0626 */
[----:B------:R1:W-:Y:S04]  /*18110*/  STL [R1+0x2c0], R19 ;  /* 0x0002c01301007387 */ /* 0x0003e80000100800 */
[----:B------:R4:W3:Y:S02]  /*18120*/  @!P0 LDG.E.U16 R21, desc[UR20][R18.64] ;  /* 0x0000001412158981 */ /* 0x0008e4000c1e1500 */
[----:B----4-:R-:W-:Y:S01]  /*18130*/  @!P0 IMAD.MOV.U32 R18, RZ, RZ, R62 ;  /* 0x000000ffff128224 */ /* 0x010fe200078e003e */
[----:B--2---:R-:W-:Y:S01]  /*18140*/  IADD3 R30, P1, PT, R30, R39, RZ ;  /* 0x000000271e1e7210 */ /* 0x004fe20007f3e0ff */
[----:B------:R-:W-:-:S04]  /*18150*/  IMAD.X R117, R117, 0x1, R38, P3 ;  /* 0x0000000175757824 */ /* 0x000fc800018e0626 */
[----:B------:R-:W-:Y:S04]  /*18160*/  STL [R1+0x2d4], R30 ;  /* 0x0002d41e01007387 */ /* 0x000fe80000100800 */
[----:B------:R-:W2:Y:S04]  /*18170*/  LDL.LU R111, [R1+0x2e0] ;  /* 0x0002e000016f7983 */ /* 0x000ea80000300800 */
[----:B------:R-:W-:Y:S04]  /*18180*/  STL [R1+0x2c8], R117 ;  /* 0x0002c87501007387 */ /* 0x000fe80000100800 */
[----:B0-----:R-:W4:Y:S01]  /*18190*/  LDL.LU R62, [R1+0x2e8] ;  /* 0x0002e800013e7983 */ /* 0x001f220000300800 */
[----:B------:R-:W-:Y:S01]  /*181a0*/  PRMT R34, RZ, 0x7610, R34 ;  /* 0x00007610ff227816 */ /* 0x000fe20000000022 */
[----:B-1----:R-:W-:-:S05]  /*181b0*/  @!P0 IMAD.MOV.U32 R19, RZ, RZ, R117 ;  /* 0x000000ffff138224 */ /* 0x002fca00078e0075 */
[----:B------:R0:W4:Y:S01]  /*181c0*/  @!P0 LDG.E.U16 R34, desc[UR20][R4.64] ;  /* 0x0000001404228981 */ /* 0x000122000c1e1500 */
[----:B------:R-:W-:Y:S01]  /*181d0*/  IMAD.X R63, R63, 0x1, R38, P1 ;  /* 0x000000013f3f7824 */ /* 0x000fe200008e0626 */
[----:B------:R-:W-:Y:S02]  /*181e0*/  PRMT R52, RZ, 0x7610, R52 ;  /* 0x00007610ff347816 */ /* 0x000fe40000000034 */
[----:B0-----:R-:W-:Y:S02]  /*181f0*/  PRMT R5, RZ, 0x7610, R5 ;  /* 0x00007610ff057816 */ /* 0x001fe40000000005 */
[----:B------:R0:W-:Y:S04]  /*18200*/  STL [R1+0x2d0], R63 ;  /* 0x0002d03f01007387 */ /* 0x0001e80000100800 */
[----:B------:R1:W4:Y:S01]  /*18210*/  @!P0 LDG.E.U16 R5, desc[UR20][R18.64] ;  /* 0x0000001412058981 */ /* 0x000322000c1e1500 */
[----:B---3--:R-:W-:-:S02]  /*18220*/  IADD3 R113, P1, PT, R113, R39, RZ ;  /* 0x0000002771717210 */ /* 0x008fc40007f3e0ff */
[----:B------:R-:W-:-:S03]  /*18230*/  IADD3 R31, P3, PT, R31, R39, RZ ;  /* 0x000000271f1f7210 */ /* 0x000fc60007f7e0ff */
[----:B------:R-:W-:Y:S02]  /*18240*/  IMAD.X R115, R115, 0x1, R38, P1 ;  /* 0x0000000173737824 */ /* 0x000fe400008e0626 */
[----:B-1----:R-:W-:Y:S02]  /*18250*/  @!P0 IMAD.MOV.U32 R18, RZ, RZ, R30 ;  /* 0x000000ffff128224 */ /* 0x002fe400078e001e */
[----:B------:R-:W-:Y:S01]  /*18260*/  @!P0 IMAD.MOV.U32 R19, RZ, RZ, R63 ;  /* 0x000000ffff138224 */ /* 0x000fe200078e003f */
[----:B------:R-:W-:Y:S01]  /*18270*/  IADD3 R36, P1, PT, R36, R39, RZ ;  /* 0x0000002724247210 */ /* 0x000fe20007f3e0ff */
[----:B0-----:R-:W3:Y:S01]  /*18280*/  LDL.LU R63, [R1+0x2f4] ;  /* 0x0002f400013f7983 */ /* 0x001ee20000300800 */
[----:B------:R-:W-:-:S03]  /*18290*/  PRMT R33, RZ, 0x7610, R33 ;  /* 0x00007610ff217816 */ /* 0x000fc60000000021 */
[----:B------:R-:W3:Y:S04]  /*182a0*/  LDL.LU R30, [R1+0x2fc] ;  /* 0x0002fc00011e7983 */ /* 0x000ee80000300800 */
[----:B------:R0:W-:Y:S04]  /*182b0*/  STL [R1+0x2dc], R113 ;  /* 0x0002dc7101007387 */ /* 0x0001e80000100800 */
[----:B------:R1:W3:Y:S04]  /*182c0*/  @!P0 LDG.E.U16 R52, desc[UR20][R18.64] ;  /* 0x0000001412348981 */ /* 0x0002e8000c1e1500 */
[----:B------:R0:W-:Y:S04]  /*182d0*/  STL [R1+0x2e4], R31 ;  /* 0x0002e41f01007387 */ /* 0x0001e80000100800 */
[----:B------:R2:W-:Y:S01]  /*182e0*/  STL [R1+0x2d8], R115 ;  /* 0x0002d87301007387 */ /* 0x0005e20000100800 */
[----:B-1----:R-:W-:-:S02]  /*182f0*/  @!P0 IMAD.MOV.U32 R18, RZ, RZ, R113 ;  /* 0x000000ffff128224 */ /* 0x002fc400078e0071 */
[----:B------:R-:W-:Y:S01]  /*18300*/  @!P0 IMAD.MOV.U32 R19, RZ, RZ, R115 ;  /* 0x000000ffff138224 */ /* 0x000fe200078e0073 */
[----:B------:R1:W-:Y:S04]  /*18310*/  STL [R1+0x2ec], R36 ;  /* 0x0002ec2401007387 */ /* 0x0003e80000100800 */
[----:B0-----:R-:W3:Y:S04]  /*18320*/  LDL.LU R113, [R1+0x2f0] ;  /* 0x0002f00001717983 */ /* 0x001ee80000300800 */
[----:B------:R0:W3:Y:S02]  /*18330*/  @!P0 LDG.E.U16 R33, desc[UR20][R18.64] ;  /* 0x0000001412218981 */ /* 0x0000e4000c1e1500 */
[----:B0-----:R-:W-:-:S02]  /*18340*/  @!P0 IMAD.MOV.U32 R18, RZ, RZ, R31 ;  /* 0x000000ffff128224 */ /* 0x001fc400078e001f */
[----:B--2---:R-:W-:-:S05]  /*18350*/  IMAD.X R111, R111, 0x1, R38, P3 ;  /* 0x000000016f6f7824 */ /* 0x004fca00018e0626 */
[----:B------:R-:W-:Y:S01]  /*18360*/  STL [R1+0x2e0], R111 ;  /* 0x0002e06f01007387 */ /* 0x000fe20000100800 */
[----:B----4-:R-:W-:-:S03]  /*18370*/  IMAD.X R62, R62, 0x1, R38, P1 ;  /* 0x000000013e3e7824 */ /* 0x010fc600008e0626 */
[----:B------:R-:W2:Y:S04]  /*18380*/  LDL.LU R117, [R1+0x304] ;  /* 0x0003040001757983 */ /* 0x000ea80000300800 */
[----:B------:R-:W4:Y:S04]  /*18390*/  LDL.LU R31, [R1+0x2f8] ;  /* 0x0002f800011f7983 */ /* 0x000f280000300800 */
[----:B------:R0:W-:Y:S04]  /*183a0*/  STL [R1+0x2e8], R62 ;  /* 0x0002e83e01007387 */ /* 0x0001e80000100800 */
[----:B------:R-:W4:Y:S01]  /*183b0*/  LDL.LU R119, [R1+0x300] ;  /* 0x0003000001777983 */ /* 0x000f220000300800 */
[----:B------:R-:W-:Y:S01]  /*183c0*/  PRMT R20, RZ, 0x7610, R20 ;  /* 0x00007610ff147816 */ /* 0x000fe20000000014 */
[----:B------:R-:W-:-:S02]  /*183d0*/  @!P0 IMAD.MOV.U32 R19, RZ, RZ, R111 ;  /* 0x000000ffff138224 */ /* 0x000fc400078e006f */
[----:B------:R-:W4:Y:S01]  /*183e0*/  LDL.LU R115, [R1+0x308] ;  /* 0x0003080001737983 */ /* 0x000f220000300800 */
[----:B------:R-:W-:-:S03]  /*183f0*/  PRMT R12, RZ, 0x7610, R12 ;  /* 0x00007610ff0c7816 */ /* 0x000fc6000000000c */
[----:B------:R0:W4:Y:S02]  /*18400*/  @!P0 LDG.E.U16 R20, desc[UR20][R18.64] ;  /* 0x0000001412148981 */ /* 0x000124000c1e1500 */
[----:B0-----:R-:W-:Y:S01]  /*18410*/  @!P0 IMAD.MOV.U32 R18, RZ, RZ, R36 ;  /* 0x000000ffff128224 */ /* 0x001fe200078e0024 */
[-C--:B---3--:R-:W-:Y:S01]  /*18420*/  IADD3 R63, P1, PT, R63, R39.reuse, RZ ;  /* 0x000000273f3f7210 */ /* 0x088fe20007f3e0ff */
[----:B------:R-:W-:Y:S01]  /*18430*/  @!P0 IMAD.MOV.U32 R19, RZ, RZ, R62 ;  /* 0x000000ffff138224 */ /* 0x000fe200078e003e */
[----:B------:R-:W-:-:S03]  /*18440*/  IADD3 R30, P3, PT, R30, R39, RZ ;  /* 0x000000271e1e7210 */ /* 0x000fc60007f7e0ff */
[----:B------:R0:W-:Y:S04]  /*18450*/  STL [R1+0x2f4], R63 ;  /* 0x0002f43f01007387 */ /* 0x0001e80000100800 */
[----:B-1----:R-:W3:Y:S04]  /*18460*/  LDL.LU R36, [R1+0x30c] ;  /* 0x00030c0001247983 */ /* 0x002ee80000300800 */
[----:B------:R-:W3:Y:S04]  /*18470*/  LDL.LU R62, [R1+0x314] ;  /* 0x00031400013e7983 */ /* 0x000ee80000300800 */
[----:B------:R-:W3:Y:S04]  /*18480*/  LDL.LU R111, [R1+0x31c] ;  /* 0x00031c00016f7983 */ /* 0x000ee80000300800 */
[----:B------:R-:W-:Y:S04]  /*18490*/  STL [R1+0x2fc], R30 ;  /* 0x0002fc1e01007387 */ /* 0x000fe80000100800 */
[----:B------:R1:W3:Y:S01]  /*184a0*/  @!P0 LDG.E.U16 R12, desc[UR20][R18.64] ;  /* 0x00000014120c8981 */ /* 0x0002e2000c1e1500 */
[----:B------:R-:W-:-:S05]  /*184b0*/  IMAD.X R113, R113, 0x1, R38, P1 ;  /* 0x0000000171717824 */ /* 0x000fca00008e0626 */
[----:B------:R0:W-:Y:S01]  /*184c0*/  STL [R1+0x2f0], R113 ;  /* 0x0002f07101007387 */ /* 0x0001e20000100800 */
[----:B-1----:R-:W-:Y:S02]  /*184d0*/  @!P0 IMAD.MOV.U32 R18, RZ, RZ, R63 ;  /* 0x000000ffff128224 */ /* 0x002fe400078e003f */
[----:B------:R-:W-:Y:S01]  /*184e0*/  @!P0 IMAD.MOV.U32 R19, RZ, RZ, R113 ;  /* 0x000000ffff138224 */ /* 0x000fe200078e0071 */
[----:B--2---:R-:W-:Y:S01]  /*184f0*/  IADD3 R117, P1, PT, R117, R39, RZ ;  /* 0x0000002775757210 */ /* 0x004fe20007f3e0ff */
[----:B----4-:R-:W-:-:S04]  /*18500*/  IMAD.X R31, R31, 0x1, R38, P3 ;  /* 0x000000011f1f7824 */ /* 0x010fc800018e0626 */
[----:B------:R-:W-:Y:S04]  /*18510*/  STL [R1+0x304], R117 ;  /* 0x0003047501007387 */ /* 0x000fe80000100800 */
[----:B0-----:R-:W2:Y:S01]  /*18520*/  LDL.LU R63, [R1+0x310] ;  /* 0x00031000013f7983 */ /* 0x001ea20000300800 */
[----:B------:R-:W-:-:S03]  /*18530*/  IMAD.X R119, R119, 0x1, R38, P1 ;  /* 0x0000000177777824 */ /* 0x000fc600008e0626 */
[----:B------:R0:W-:Y:S04]  /*18540*/  STL [R1+0x2f8], R31 ;  /* 0x0002f81f01007387 */ /* 0x0001e80000100800 */
[----:B------:R-:W4:Y:S04]  /*18550*/  LDL.LU R113, [R1+0x318] ;  /* 0x0003180001717983 */ /* 0x000f280000300800 */
[----:B------:R1:W-:Y:S04]  /*18560*/  STL [R1+0x300], R119 ;  /* 0x0003007701007387 */ /* 0x0003e80000100800 */
[----:B------:R-:W4:Y:S01]  /*18570*/  LDL.LU R121, [R1+0x324] ;  /* 0x0003240001797983 */ /* 0x000f220000300800 */
[----:B------:R-:W-:-:S02]  /*18580*/  PRMT R51, RZ, 0x7610, R51 ;  /* 0x00007610ff337816 */ /* 0x000fc40000000033 */
[----:B------:R-:W-:-:S04]  /*18590*/  PRMT R32, RZ, 0x7610, R32 ;  /* 0x00007610ff207816 */ /* 0x000fc80000000020 */
[----:B------:R0:W4:Y:S04]  /*185a0*/  @!P0 LDG.E.U16 R51, desc[UR20][R18.64] ;  /* 0x0000001412338981 */ /* 0x000128000c1e1500 */
[----:B------:R1:W4:Y:S01]  /*185b0*/  @!P0 LDG.E.U16 R32, desc[UR20][R30.64] ;  /* 0x000000141e208981 */ /* 0x000322000c1e1500 */
[----:B0-----:R-:W-:Y:S02]  /*185c0*/  PRMT R19, RZ, 0x7610, R19 ;  /* 0x00007610ff137816 */ /* 0x001fe40000000013 */
[-C--:B---3--:R-:W-:Y:S01]  /*185d0*/  IADD3 R36, P1, PT, R36, R39.reuse, RZ ;  /* 0x0000002724247210 */ /* 0x088fe20007f3e0ff */
[----:B-1----:R-:W-:Y:S02]  /*185e0*/  @!P0 IMAD.MOV.U32 R30, RZ, RZ, R117 ;  /* 0x000000ffff1e8224 */ /* 0x002fe400078e0075 */
[----:B------:R-:W-:Y:S01]  /*185f0*/  @!P0 IMAD.MOV.U32 R31, RZ, RZ, R119 ;  /* 0x000000ffff1f8224 */ /* 0x000fe200078e0077 */
[-C--:B------:R-:W-:Y:S01]  /*18600*/  IADD3 R62, P3, PT, R62, R39.reuse, RZ ;  /* 0x000000273e3e7210 */ /* 0x080fe20007f7e0ff */
[----:B------:R-:W-:Y:S01]  /*18610*/  IMAD.X R115, R115, 0x1, R38, P1 ;  /* 0x0000000173737824 */ /* 0x000fe200008e0626 */
[----:B------:R-:W3:Y:S01]  /*18620*/  LDL.LU R119, [R1+0x32c] ;  /* 0x00032c0001777983 */ /* 0x000ee20000300800 */
[----:B------:R-:W-:-:S03]  /*18630*/  IADD3 R111, P1, PT, R111, R39, RZ ;  /* 0x000000276f6f7210 */ /* 0x000fc60007f3e0ff */
[----:B------:R0:W-:Y:S01]  /*18640*/  STL [R1+0x30c], R36 ;  /* 0x00030c2401007387 */ /* 0x0001e20000100800 */
[----:B------:R-:W-:Y:S02]  /*18650*/  PRMT R11, RZ, 0x7610, R11 ;  /* 0x00007610ff0b7816 */ /* 0x000fe4000000000b */
[----:B------:R-:W-:Y:S01]  /*18660*/  PRMT R50, RZ, 0x7610, R50 ;  /* 0x00007610ff327816 */ /* 0x000fe20000000032 */
[----:B------:R1:W3:Y:S04]  /*18670*/  @!P0 LDG.E.U16 R19, desc[UR20][R30.64] ;  /* 0x000000141e138981 */ /* 0x0002e8000c1e1500 */
[----:B------:R0:W-:Y:S04]  /*18680*/  STL [R1+0x314], R62 ;  /* 0x0003143e01007387 */ /* 0x0001e80000100800 */
[----:B------:R-:W-:Y:S01]  /*18690*/  STL [R1+0x308], R115 ;  /* 0x0003087301007387 */ /* 0x000fe20000100800 */
[----:B-1----:R-:W-:-:S02]  /*186a0*/  @!P0 IMAD.MOV.U32 R30, RZ, RZ, R36 ;  /* 0x000000ffff1e8224 */ /* 0x002fc400078e0024 */
[----:B------:R-:W-:Y:S01]  /*186b0*/  @!P0 IMAD.MOV.U32 R31, RZ, RZ, R115 ;  /* 0x000000ffff1f8224 */ /* 0x000fe200078e0073 */
[----:B------:R-:W-:Y:S04]  /*186c0*/  STL [R1+0x31c], R111 ;  /* 0x00031c6f01007387 */ /* 0x000fe80000100800 */
[----:B0-----:R-:W3:Y:S04]  /*186d0*/  LDL.LU R36, [R1+0x334] ;  /* 0x0003340001247983 */ /* 0x001ee80000300800 */
[----:B------:R0:W3:Y:S02]  /*186e0*/  @!P0 LDG.E.U16 R11, desc[UR20][R30.64] ;  /* 0x000000141e0b8981 */ /* 0x0000e4000c1e1500 */
[----:B0-----:R-:W-:Y:S01]  /*186f0*/  PRMT R31, RZ, 0x7610, R31 ;  /* 0x00007610ff1f7816 */ /* 0x001fe2000000001f */
[----:B--2---:R-:W-:-:S05]  /*18700*/  IMAD.X R63, R63, 0x1, R38, P3 ;  /* 0x000000013f3f7824 */ /* 0x004fca00018e0626 */
[----:B------:R0:W-:Y:S01]  /*18710*/  STL [R1+0x310], R63 ;  /* 0x0003103f01007387 */ /* 0x0001e20000100800 */
[----:B----4-:R-:W-:-:S03]  /*18720*/  IMAD.X R113, R113, 0x1, R38, P1 ;  /* 0x0000000171717824 */ /* 0x010fc600008e0626 */
[----:B------:R-:W2:Y:S04]  /*18730*/  LDL.LU R125, [R1+0x328] ;  /* 0x00032800017d7983 */ /* 0x000ea80000300800 */
[----:B------:R1:W4:Y:S01]  /*18740*/  @!P0 LDG.E.U16 R50, desc[UR20][R62.64] ;  /* 0x000000143e328981 */ /* 0x000322000c1e1500 */
[----:B------:R-:W-:-:S03]  /*18750*/  IADD3 R121, P1, PT, R121, R39, RZ ;  /* 0x0000002779797210 */ /* 0x000fc60007f3e0ff */
[----:B------:R0:W-:Y:S01]  /*18760*/  STL [R1+0x318], R113 ;  /* 0x0003187101007387 */ /* 0x0001e20000100800 */
[----:B-1----:R-:W-:Y:S02]  /*18770*/  @!P0 IMAD.MOV.U32 R62, RZ, RZ, R111 ;  /* 0x000000ffff3e8224 */ /* 0x002fe400078e006f */
[----:B0-----:R-:W-:Y:S01]  /*18780*/  @!P0 IMAD.MOV.U32 R63, RZ, RZ, R113 ;  /* 0x000000ffff3f8224 */ /* 0x001fe200078e0071 */
[----:B------:R-:W4:Y:S04]  /*18790*/  LDL.LU R111, [R1+0x330] ;  /* 0x00033000016f7983 */ /* 0x000f280000300800 */
[----:B------:R-:W4:Y:S04]  /*187a0*/  LDL.LU R123, [R1+0x338] ;  /* 0x00033800017b7983 */ /* 0x000f280000300800 */
[----:B------:R0:W-:Y:S04]  /*187b0*/  STL [R1+0x324], R121 ;  /* 0x0003247901007387 */ /* 0x0001e80000100800 */
[----:B------:R-:W4:Y:S04]  /*187c0*/  LDL.LU R117, [R1+0x33c] ;  /* 0x00033c0001757983 */ /* 0x000f280000300800 */
[----:B------:R-:W4:Y:S04]  /*187d0*/  LDL.LU R113, [R1+0x344] ;  /* 0x0003440001717983 */ /* 0x000f280000300800 */
[----:B------:R-:W4:Y:S04]  /*187e0*/  LDL.LU R115, [R1+0x34c] ;  /* 0x00034c0001737983 */ /* 0x000f280000300800 */
[----:B------:R1:W4:Y:S04]  /*187f0*/  @!P0 LDG.E.U16 R31, desc[UR20][R62.64] ;  /* 0x000000143e1f8981 */ /* 0x000328000c1e1500 */
[----:B------:R-:W4:Y:S01]  /*18800*/  LDL.LU R63, [R1+0x320] ;  /* 0x00032000013f7983 */ /* 0x000f220000300800 */
[----:B---3--:R-:W-:Y:S01]  /*18810*/  IADD3 R119, P3, PT, R119, R39, RZ ;  /* 0x0000002777777210 */ /* 0x008fe20007f7e0ff */
[----:B-1----:R-:W-:Y:S01]  /*18820*/  @!P0 IMAD.MOV.U32 R62, RZ, RZ, R121 ;  /* 0x000000ffff3e8224 */ /* 0x002fe200078e0079 */
[----:B------:R-:W-:-:S03]  /*18830*/  PRMT R18, RZ, 0x7610, R18 ;  /* 0x00007610ff127816 */ /* 0x000fc60000000012 */
[----:B------:R-:W-:Y:S01]  /*18840*/  STL [R1+0x32c], R119 ;  /* 0x00032c7701007387 */ /* 0x000fe20000100800 */
[----:B------:R-:W-:Y:S01]  /*18850*/  PRMT R8, RZ, 0x7610, R8 ;  /* 0x00007610ff087816 */ /* 0x000fe20000000008 */
[--C-:B--2---:R-:W-:Y:S02]  /*18860*/  IMAD.X R125, R125, 0x1, R38.reuse, P3 ;  /* 0x000000017d7d7824 */ /* 0x104fe400018e0626 */
[----:B----4-:R-:W-:Y:S01]  /*18870*/  IMAD.X R63, R63, 0x1, R38, P1 ;  /* 0x000000013f3f7824 */ /* 0x010fe200008e0626 */
[----:B------:R-:W-:-:S04]  /*18880*/  IADD3 R36, P1, PT, R36, R39, RZ ;  /* 0x0000002724247210 */ /* 0x000fc80007f3e0ff */
[----:B------:R1:W-:Y:S01]  /*18890*/  STL [R1+0x320], R63 ;  /* 0x0003203f01007387 */ /* 0x0003e20000100800 */
[----:B------:R-:W-:-:S03]  /*188a0*/  IMAD.X R111, R111, 0x1, R38, P1 ;  /* 0x000000016f6f7824 */ /* 0x000fc600008e0626 */
[----:B------:R-:W-:Y:S04]  /*188b0*/  STL [R1+0x334], R36 ;  /* 0x0003342401007387 */ /* 0x000fe80000100800 */
[----:B0-----:R-:W2:Y:S04]  /*188c0*/  LDL.LU R121, [R1+0x340] ;  /* 0x0003400001797983 */ /* 0x001ea80000300800 */
[----:B------:R0:W3:Y:S04]  /*188d0*/  @!P0 LDG.E.U16 R18, desc[UR20][R62.64] ;  /* 0x000000143e128981 */ /* 0x0000e8000c1e1500 */
[----:B------:R-:W-:Y:S01]  /*188e0*/  STL [R1+0x328], R125 ;  /* 0x0003287d01007387 */ /* 0x000fe20000100800 */
[----:B0-----:R-:W-:-:S02]  /*188f0*/  @!P0 IMAD.MOV.U32 R62, RZ, RZ, R119 ;  /* 0x000000ffff3e8224 */ /* 0x001fc400078e0077 */
[----:B-1----:R-:W-:Y:S01]  /*18900*/  @!P0 IMAD.MOV.U32 R63, RZ, RZ, R125 ;  /* 0x000000ffff3f8224 */ /* 0x002fe200078e007d */
[----:B------:R-:W4:Y:S04]  /*18910*/  LDL.LU R119, [R1+0x348] ;  /* 0x0003480001777983 */ /* 0x000f280000300800 */
[----:B------:R0:W3:Y:S04]  /*18920*/  @!P0 LDG.E.U16 R8, desc[UR20][R62.64] ;  /* 0x000000143e088981 */ /* 0x0000e8000c1e1500 */
[----:B------:R1:W-:Y:S01]  /*18930*/  STL [R1+0x330], R111 ;  /* 0x0003306f01007387 */ /* 0x0003e20000100800 */
[----:B0-----:R-:W-:-:S03]  /*18940*/  @!P0 IMAD.MOV.U32 R63, RZ, RZ, R111 ;  /* 0x000000ffff3f8224 */ /* 0x001fc600078e006f */
[----:B-1----:R-:W3:Y:S01]  /*18950*/  LDL.LU R111, [R1+0x354] ;  /* 0x00035400016f7983 */ /* 0x002ee20000300800 */
[-C--:B------:R-:W-:Y:S01]  /*18960*/  IADD3 R117, P1, PT, R117, R39.reuse, RZ ;  /* 0x0000002775757210 */ /* 0x080fe20007f3e0ff */
[----:B------:R-:W-:Y:S01]  /*18970*/  @!P0 IMAD.MOV.U32 R62, RZ, RZ, R36 ;  /* 0x000000ffff3e8224 */ /* 0x000fe200078e0024 */
[----:B------:R-:W-:Y:S01]  /*18980*/  PRMT R49, RZ, 0x7610, R49 ;  /* 0x00007610ff317816 */ /* 0x000fe20000000031 */
[----:B------:R-:W3:Y:S01]  /*18990*/  LDL.LU R36, [R1+0x35c] ;  /* 0x00035c0001247983 */ /* 0x000ee20000300800 */
[-C--:B------:R-:W-:Y:S01]  /*189a0*/  IADD3 R113, P3, PT, R113, R39.reuse, RZ ;  /* 0x0000002771717210 */ /* 0x080fe20007f7e0ff */
[----:B------:R-:W-:Y:S01]  /*189b0*/  IMAD.X R123, R123, 0x1, R38, P1 ;  /* 0x000000017b7b7824 */ /* 0x000fe200008e0626 */
[----:B------:R-:W-:Y:S02]  /*189c0*/  PRMT R30, RZ, 0x7610, R30 ;  /* 0x00007610ff1e7816 */ /* 0x000fe4000000001e */
[----:B------:R0:W3:Y:S01]  /*189d0*/  @!P0 LDG.E.U16 R49, desc[UR20][R62.64] ;  /* 0x000000143e318981 */ /* 0x0000e2000c1e1500 */
[----:B------:R-:W-:-:S02]  /*189e0*/  IADD3 R115, P1, PT, R115, R39, RZ ;  /* 0x0000002773737210 */ /* 0x000fc40007f3e0ff */
[----:B------:R-:W-:Y:S01]  /*189f0*/  PRMT R17, RZ, 0x7610, R17 ;  /* 0x00007610ff117816 */ /* 0x000fe20000000011 */
[----:B------:R1:W-:Y:S01]  /*18a00*/  STL [R1+0x33c], R117 ;  /* 0x00033c7501007387 */ /* 0x0003e20000100800 */
[----:B0-----:R-:W-:Y:S02]  /*18a10*/  @!P0 IMAD.MOV.U32 R62, RZ, RZ, R117 ;  /* 0x000000ffff3e8224 */ /* 0x001fe400078e0075 */
[----:B------:R-:W-:Y:S01]  /*18a20*/  @!P0 IMAD.MOV.U32 R63, RZ, RZ, R123 ;  /* 0x000000ffff3f8224 */ /* 0x000fe200078e007b */
[----:B------:R0:W-:Y:S04]  /*18a30*/  STL [R1+0x344], R113 ;  /* 0x0003447101007387 */ /* 0x0001e80000100800 */
[----:B------:R0:W3:Y:S04]  /*18a40*/  @!P0 LDG.E.U16 R30, desc[UR20][R62.64] ;  /* 0x000000143e1e8981 */ /* 0x0000e8000c1e1500 */
[----:B------:R-:W-:Y:S01]  /*18a50*/  STL [R1+0x338], R123 ;  /* 0x0003387b01007387 */ /* 0x000fe20000100800 */
[----:B------:R-:W-:-:S03]  /*18a60*/  PRMT R4, RZ, 0x7610, R4 ;  /* 0x00007610ff047816 */ /* 0x000fc60000000004 */
[----:B------:R2:W-:Y:S01]  /*18a70*/  STL [R1+0x34c], R115 ;  /* 0x00034c7301007387 */ /* 0x0005e20000100800 */
[----:B0-----:R-:W-:-:S03]  /*18a80*/  @!P0 IMAD.MOV.U32 R62, RZ, RZ, R113 ;  /* 0x000000ffff3e8224 */ /* 0x001fc600078e0071 */
[----:B-1----:R-:W3:Y:S01]  /*18a90*/  LDL.LU R117, [R1+0x364] ;  /* 0x0003640001757983 */ /* 0x002ee20000300800 */
[----:B--2---:R-:W-:-:S04]  /*18aa0*/  IMAD.X R121, R121, 0x1, R38, P3 ;  /* 0x0000000179797824 */ /* 0x004fc800018e0626 */
[----:B------:R-:W-:Y:S01]  /*18ab0*/  @!P0 IMAD.MOV.U32 R63, RZ, RZ, R121 ;  /* 0x000000ffff3f8224 */ /* 0x000fe200078e0079 */
[----:B------:R-:W-:Y:S04]  /*18ac0*/  STL [R1+0x340], R121 ;  /* 0x0003407901007387 */ /* 0x000fe80000100800 */
[----:B------:R-:W2:Y:S04]  /*18ad0*/  LDL.LU R113, [R1+0x358] ;  /* 0x0003580001717983 */ /* 0x000ea80000300800 */
[----:B------:R0:W2:Y:S01]  /*18ae0*/  @!P0 LDG.E.U16 R17, desc[UR20][R62.64] ;  /* 0x000000143e118981 */ /* 0x0000a2000c1e1500 */
[----:B----4-:R-:W-:-:S05]  /*18af0*/  IMAD.X R119, R119, 0x1, R38, P1 ;  /* 0x0000000177777824 */ /* 0x010fca00008e0626 */
[----:B------:R1:W-:Y:S01]  /*18b00*/  STL [R1+0x348], R119 ;  /* 0x0003487701007387 */ /* 0x0003e20000100800 */
[----:B0-----:R-:W-:Y:S02]  /*18b10*/  @!P0 IMAD.MOV.U32 R62, RZ, RZ, R115 ;  /* 0x000000ffff3e8224 */ /* 0x001fe400078e0073 */
[----:B------:R-:W-:Y:S01]  /*18b20*/  @!P0 IMAD.MOV.U32 R63, RZ, RZ, R119 ;  /* 0x000000ffff3f8224 */ /* 0x000fe200078e0077 */
[----:B------:R-:W4:Y:S04]  /*18b30*/  LDL.LU R115, [R1+0x360] ;  /* 0x0003600001737983 */ /* 0x000f280000300800 */
[----:B------:R0:W4:Y:S04]  /*18b40*/  @!P0 LDG.E.U16 R4, desc[UR20][R62.64] ;  /* 0x000000143e048981 */ /* 0x000128000c1e1500 */
[----:B-1----:R-:W4:Y:S01]  /*18b50*/  LDL.LU R119, [R1+0x36c] ;  /* 0x00036c0001777983 */ /* 0x002f220000300800 */
[----:B---3--:R-:W-:-:S05]  /*18b60*/  IADD3 R111, P1, PT, R111, R39, RZ ;  /* 0x000000276f6f7210 */ /* 0x008fca0007f3e0ff */
[----:B------:R1:W-:Y:S01]  /*18b70*/  STL [R1+0x354], R111 ;  /* 0x0003546f01007387 */ /* 0x0003e20000100800 */
[----:B0-----:R-:W-:-:S03]  /*18b80*/  IMAD.MOV.U32 R63, RZ, RZ, R111 ;  /* 0x000000ffff3f7224 */ /* 0x001fc600078e006f */
[----:B------:R-:W3:Y:S04]  /*18b90*/  LDL.LU R121, [R1+0x370] ;  /* 0x0003700001797983 */ /* 0x000ee80000300800 */
[----:B------:R-:W3:Y:S04]  /*18ba0*/  LDL.LU R123, [R1+0x374] ;  /* 0x00037400017b7983 */ /* 0x000ee80000300800 */
[----:B------:R-:W3:Y:S04]  /*18bb0*/  LDL.LU R125, [R1+0x37c] ;  /* 0x00037c00017d7983 */ /* 0x000ee80000300800 */
[----:B-1----:R-:W3:Y:S04]  /*18bc0*/  LDL.LU R111, [R1+0x690] ;  /* 0x00069000016f7983 */ /* 0x002ee80000300800 */
[----:B------:R-:W3:Y:S01]  /*18bd0*/  LDL.LU R62, [R1+0x350] ;  /* 0x00035000013e7983 */ /* 0x000ee20000300800 */
[----:B------:R-:W-:-:S05]  /*18be0*/  IADD3 R36, P3, PT, R36, R39, RZ ;  /* 0x0000002724247210 */ /* 0x000fca0007f7e0ff */
[----:B------:R-:W-:Y:S01]  /*18bf0*/  STL [R1+0x35c], R36 ;  /* 0x00035c2401007387 */ /* 0x000fe20000100800 */
[----:B------:R-:W-:Y:S02]  /*18c00*/  PRMT R64, RZ, 0x7610, R64 ;  /* 0x00007610ff407816 */ /* 0x000fe40000000040 */
[----:B------:R-:W-:Y:S02]  /*18c10*/  PRMT R65, RZ, 0x7610, R65 ;  /* 0x00007610ff417816 */ /* 0x000fe40000000041 */
[----:B------:R-:W-:Y:S01]  /*18c20*/  PRMT R67, RZ, 0x7610, R67 ;  /* 0x00007610ff437816 */ /* 0x000fe20000000043 */
[--C-:B--2---:R-:W-:Y:S02]  /*18c30*/  IMAD.X R113, R113, 0x1, R38.reuse, P3 ;  /* 0x0000000171717824 */ /* 0x104fe400018e0626 */
[----:B---3--:R-:W-:-:S05]  /*18c40*/  IMAD.X R62, R62, 0x1, R38, P1 ;  /* 0x000000013e3e7824 */ /* 0x008fca00008e0626 */
[-C--:B------:R-:W-:Y:S01]  /*18c50*/  @!P0 LOP3.LUT R63, R63, R62.reuse, RZ, 0x3c, !PT ;  /* 0x0000003e3f3f8212 */ /* 0x080fe200078e3cff */
[----:B------:R0:W-:Y:S01]  /*18c60*/  STL [R1+0x350], R62 ;  /* 0x0003503e01007387 */ /* 0x0001e20000100800 */
[----:B------:R-:W-:Y:S02]  /*18c70*/  IADD3 R117, P1, PT, R117, R39, RZ ;  /* 0x0000002775757210 */ /* 0x000fe40007f3e0ff */
[----:B0-----:R-:W-:-:S04]  /*18c80*/  @!P0 LOP3.LUT R62, R63, R62, RZ, 0x3c, !PT ;  /* 0x0000003e3f3e8212 */ /* 0x001fc800078e3cff */
[----:B------:R-:W-:Y:S01]  /*18c90*/  @!P0 LOP3.LUT R63, R63, R62, RZ, 0x3c, !PT ;  /* 0x0000003e3f3f8212 */ /* 0x000fe200078e3cff */
[----:B----4-:R-:W-:-:S04]  /*18ca0*/  IMAD.X R115, R115, 0x1, R38, P1 ;  /* 0x0000000173737824 */ /* 0x010fc800008e0626 */
[----:B------:R0:W2:Y:S02]  /*18cb0*/  @!P0 LDG.E.U16 R64, desc[UR20][R62.64] ;  /* 0x000000143e408981 */ /* 0x0000a4000c1e1500 */
[----:B0-----:R-:W-:Y:S02]  /*18cc0*/  @!P0 IMAD.MOV.U32 R62, RZ, RZ, R36 ;  /* 0x000000ffff3e8224 */ /* 0x001fe400078e0024 */
[----:B------:R-:W-:-:S05]  /*18cd0*/  @!P0 IMAD.MOV.U32 R63, RZ, RZ, R113 ;  /* 0x000000ffff3f8224 */ /* 0x000fca00078e0071 */
[----:B------:R0:W3:Y:S02]  /*18ce0*/  @!P0 LDG.E.U16 R65, desc[UR20][R62.64] ;  /* 0x000000143e418981 */ /* 0x0000e4000c1e1500 */
[----:B0-----:R-:W-:Y:S02]  /*18cf0*/  IMAD.MOV.U32 R62, RZ, RZ, R115 ;  /* 0x000000ffff3e7224 */ /* 0x001fe400078e0073 */
[----:B------:R-:W-:-:S05]  /*18d00*/  IMAD.MOV.U32 R63, RZ, RZ, R117 ;  /* 0x000000ffff3f7224 */ /* 0x000fca00078e0075 */
[-C--:B------:R-:W-:Y:S01]  /*18d10*/  @!P0 LOP3.LUT R63, R63, R62.reuse, RZ, 0x3c, !PT ;  /* 0x0000003e3f3f8212 */ /* 0x080fe200078e3cff */
[----:B------:R-:W-:Y:S03]  /*18d20*/  STL [R1+0x364], R117 ;  /* 0x0003647501007387 */ /* 0x000fe60000100800 */
[----:B------:R-:W-:Y:S01]  /*18d30*/  @!P0 LOP3.LUT R62, R63, R62, RZ, 0x3c, !PT ;  /* 0x0000003e3f3e8212 */ /* 0x000fe200078e3cff */
[----:B------:R0:W-:Y:S01]  /*18d40*/  STL [R1+0x358], R113 ;  /* 0x0003587101007387 */ /* 0x0001e20000100800 */
[----:B------:R-:W-:Y:S02]  /*18d50*/  IADD3 R119, P3, PT, R119, R39, RZ ;  /* 0x0000002777777210 */ /* 0x000fe40007f7e0ff */
[----:B------:R-:W-:-:S05]  /*18d60*/  @!P0 LOP3.LUT R63, R63, R62, RZ, 0x3c, !PT ;  /* 0x0000003e3f3f8212 */ /* 0x000fca00078e3cff */
[----:B------:R1:W4:Y:S04]  /*18d70*/  @!P0 LDG.E.U16 R67, desc[UR20][R62.64] ;  /* 0x000000143e438981 */ /* 0x000328000c1e1500 */
[----:B0-----:R-:W2:Y:S04]  /*18d80*/  LDL.LU R113, [R1+0x68c] ;  /* 0x00068c0001717983 */ /* 0x001ea80000300800 */
[----:B------:R-:W2:Y:S04]  /*18d90*/  LDL.LU R36, [R1+0x384] ;  /* 0x0003840001247983 */ /* 0x000ea80000300800 */
[----:B------:R0:W-:Y:S01]  /*18da0*/  STL [R1+0x360], R115 ;  /* 0x0003607301007387 */ /* 0x0001e20000100800 */
[----:B-1----:R-:W-:-:S03]  /*18db0*/  IMAD.MOV.U32 R63, RZ, RZ, R119 ;  /* 0x000000ffff3f7224 */ /* 0x002fc600078e0077 */
[----:B0-----:R-:W2:Y:S04]  /*18dc0*/  LDL.LU R115, [R1+0x688] ;  /* 0x0006880001737983 */ /* 0x001ea80000300800 */
[----:B------:R-:W2:Y:S04]  /*18dd0*/  LDL.LU R117, [R1+0x684] ;  /* 0x0006840001757983 */ /* 0x000ea80000300800 */
[----:B------:R0:W-:Y:S04]  /*18de0*/  STL [R1+0x36c], R119 ;  /* 0x00036c7701007387 */ /* 0x0001e80000100800 */
[----:B0-----:R-:W2:Y:S04]  /*18df0*/  LDL.LU R119, [R1+0x680] ;  /* 0x0006800001777983 */ /* 0x001ea80000300800 */
[----:B------:R-:W2:Y:S01]  /*18e00*/  LDL.LU R62, [R1+0x368] ;  /* 0x00036800013e7983 */ /* 0x000ea20000300800 */
[----:B------:R-:W-:-:S05]  /*18e10*/  IADD3 R123, P1, PT, R123, R39, RZ ;  /* 0x000000277b7b7210 */ /* 0x000fca0007f3e0ff */
[----:B------:R-:W-:Y:S01]  /*18e20*/  STL [R1+0x374], R123 ;  /* 0x0003747b01007387 */ /* 0x000fe20000100800 */
[----:B------:R-:W-:Y:S01]  /*18e30*/  PRMT R70, RZ, 0x7610, R70 ;  /* 0x00007610ff467816 */ /* 0x000fe20000000046 */
[--C-:B------:R-:W-:Y:S01]  /*18e40*/  IMAD.X R121, R121, 0x1, R38.reuse, P1 ;  /* 0x0000000179797824 */ /* 0x100fe200008e0626 */
[----:B------:R-:W-:Y:S02]  /*18e50*/  PRMT R71, RZ, 0x7610, R71 ;  /* 0x00007610ff477816 */ /* 0x000fe40000000047 */
[----:B------:R-:W-:Y:S01]  /*18e60*/  IADD3 R125, P1, PT, R125, R39, RZ ;  /* 0x000000277d7d7210 */ /* 0x000fe20007f3e0ff */
[----:B--2---:R-:W-:-:S05]  /*18e70*/  IMAD.X R62, R62, 0x1, R38, P3 ;  /* 0x000000013e3e7824 */ /* 0x004fca00018e0626 */
[-C--:B------:R-:W-:Y:S01]  /*18e80*/  @!P0 LOP3.LUT R63, R63, R62.reuse, RZ, 0x3c, !PT ;  /* 0x0000003e3f3f8212 */ /* 0x080fe200078e3cff */
[----:B------:R0:W-:Y:S03]  /*18e90*/  STL [R1+0x368], R62 ;  /* 0x0003683e01007387 */ /* 0x0001e60000100800 */
[----:B0-----:R-:W-:-:S04]  /*18ea0*/  @!P0 LOP3.LUT R62, R63, R62, RZ, 0x3c, !PT ;  /* 0x0000003e3f3e8212 */ /* 0x001fc800078e3cff */
[----:B------:R-:W-:Y:S01]  /*18eb0*/  @!P0 LOP3.LUT R63, R63, R62, RZ, 0x3c, !PT ;  /* 0x0000003e3f3f8212 */ /* 0x000fe200078e3cff */
[----:B------:R0:W-:Y:S04]  /*18ec0*/  STL [R1+0x370], R121 ;  /* 0x0003707901007387 */ /* 0x0001e80000100800 */
[----:B------:R1:W2:Y:S02]  /*18ed0*/  @!P0 LDG.E.U16 R70, desc[UR20][R62.64] ;  /* 0x000000143e468981 */ /* 0x0002a4000c1e1500 */
[----:B-1----:R-:W-:Y:S02]  /*18ee0*/  @!P0 IMAD.MOV.U32 R62, RZ, RZ, R123 ;  /* 0x000000ffff3e8224 */ /* 0x002fe400078e007b */
[----:B------:R-:W-:Y:S02]  /*18ef0*/  @!P0 IMAD.MOV.U32 R63, RZ, RZ, R121 ;  /* 0x000000ffff3f8224 */ /* 0x000fe400078e0079 */
[----:B0-----:R-:W2:Y:S04]  /*18f00*/  LDL.LU R121, [R1+0x67c] ;  /* 0x00067c0001797983 */ /* 0x001ea80000300800 */
[----:B------:R-:W2:Y:S04]  /*18f10*/  LDL.LU R123, [R1+0x678] ;  /* 0x00067800017b7983 */ /* 0x000ea80000300800 */
[----:B------:R0:W-:Y:S04]  /*18f20*/  STL [R1+0x37c], R125 ;  /* 0x00037c7d01007387 */ /* 0x0001e80000100800 */
[----:B------:R1:W2:Y:S04]  /*18f30*/  @!P0 LDG.E.U16 R71, desc[UR20][R62.64] ;  /* 0x000000143e478981 */ /* 0x0002a8000c1e1500 */
[----:B------:R-:W2:Y:S01]  /*18f40*/  LDL.LU R63, [R1+0x378] ;  /* 0x00037800013f7983 */ /* 0x000ea20000300800 */
[----:B------:R-:W-:Y:S01]  /*18f50*/  PRMT R75, RZ, 0x7610, R75 ;  /* 0x00007610ff4b7816 */ /* 0x000fe2000000004b */
[----:B-1----:R-:W-:-:S02]  /*18f60*/  @!P0 IMAD.MOV.U32 R62, RZ, RZ, R125 ;  /* 0x000000ffff3e8224 */ /* 0x002fc400078e007d */
[----:B--2---:R-:W-:-:S05]  /*18f70*/  IMAD.X R63, R63, 0x1, R38, P1 ;  /* 0x000000013f3f7824 */ /* 0x004fca00008e0626 */
[----:B------:R1:W-:Y:S04]  /*18f80*/  STL [R1+0x378], R63 ;  /* 0x0003783f01007387 */ /* 0x0003e80000100800 */
[----:B0-----:R-:W2:Y:S04]  /*18f90*/  LDL.LU R125, [R1+0x674] ;  /* 0x00067400017d7983 */ /* 0x001ea80000300800 */
[----:B------:R0:W2:Y:S04]  /*18fa0*/  @!P0 LDG.E.U16 R75, desc[UR20][R62.64] ;  /* 0x000000143e4b8981 */ /* 0x0000a8000c1e1500 */
[----:B-1----:R-:W2:Y:S01]  /*18fb0*/  LDL.LU R63, [R1+0x380] ;  /* 0x00038000013f7983 */ /* 0x002ea20000300800 */
[----:B------:R-:W-:-:S02]  /*18fc0*/  IADD3 R36, P1, PT, R36, R39, RZ ;  /* 0x0000002724247210 */ /* 0x000fc40007f3e0ff */
[----:B------:R-:W-:-:S03]  /*18fd0*/  PRMT R77, RZ, 0x7610, R77 ;  /* 0x00007610ff4d7816 */ /* 0x000fc6000000004d */
[----:B0-----:R-:W-:Y:S01]  /*18fe0*/  @!P0 IMAD.MOV.U32 R62, RZ, RZ, R36 ;  /* 0x000000ffff3e8224 */ /* 0x001fe200078e0024 */
[----:B------:R0:W-:Y:S01]  /*18ff0*/  STL [R1+0x384], R36 ;  /* 0x0003842401007387 */ /* 0x0001e20000100800 */
[----:B--2---:R-:W-:-:S05]  /*19000*/  IMAD.X R63, R63, 0x1, R38, P1 ;  /* 0x000000013f3f7824 */ /* 0x004fca00008e0626 */
[----:B------:R1:W-:Y:S04]  /*19010*/  STL [R1+0x380], R63 ;  /* 0x0003803f01007387 */ /* 0x0003e80000100800 */
[----:B0-----:R-:W2:Y:S04]  /*19020*/  LDL.LU R36, [R1+0x670] ;  /* 0x0006700001247983 */ /* 0x001ea80000300800 */
[----:B------:R0:W2:Y:S04]  /*19030*/  @!P0 LDG.E.U16 R77, desc[UR20][R62.64] ;  /* 0x000000143e4d8981 */ /* 0x0000a8000c1e1500 */
[----:B------:R-:W2:Y:S04]  /*19040*/  LDL.LU R62, [R1+0x388] ;  /* 0x00038800013e7983 */ /* 0x000ea80000300800 */
[----:B-1----:R-:W0:Y:S01]  /*19050*/  LDL.LU R63, [R1+0x38c] ;  /* 0x00038c00013f7983 */ /* 0x002e220000300800 */
[----:B------:R-:W-:-:S02]  /*19060*/  PRMT R79, RZ, 0x7610, R79 ;  /* 0x00007610ff4f7816 */ /* 0x000fc4000000004f */
[----:B0-----:R-:W-:-:S05]  /*19070*/  IADD3 R63, P1, PT, R63, R39, RZ ;  /* 0x000000273f3f7210 */ /* 0x001fca0007f3e0ff */
[----:B--2---:R-:W-:Y:S01]  /*19080*/  IMAD.X R62, R62, 0x1, R38, P1 ;  /* 0x000000013e3e7824 */ /* 0x004fe200008e0626 */
[----:B------:R0:W-:Y:S04]  /*19090*/  STL [R1+0x38c], R63 ;  /* 0x00038c3f01007387 */ /* 0x0001e80000100800 */
[----:B------:R1:W-:Y:S01]  /*190a0*/  STL [R1+0x388], R62 ;  /* 0x0003883e01007387 */ /* 0x0003e20000100800 */
[----:B0-----:R-:W-:-:S04]  /*190b0*/  @!P0 LOP3.LUT R63, R63, R62, RZ, 0x3c, !PT ;  /* 0x0000003e3f3f8212 */ /* 0x001fc800078e3cff */
[----:B-1----:R-:W-:-:S04]  /*190c0*/  @!P0 LOP3.LUT R62, R63, R62, RZ, 0x3c, !PT ;  /* 0x0000003e3f3e8212 */ /* 0x002fc800078e3cff */
[----:B------:R-:W-:-:S05]  /*190d0*/  @!P0 LOP3.LUT R63, R63, R62, RZ, 0x3c, !PT ;  /* 0x0000003e3f3f8212 */ /* 0x000fca00078e3cff */
[----:B------:R0:W2:Y:S04]  /*190e0*/  @!P0 LDG.E.U16 R79, desc[UR20][R62.64] ;  /* 0x000000143e4f8981 */ /* 0x0000a8000c1e1500 */
[----:B------:R-:W2:Y:S04]  /*190f0*/  LDL.LU R62, [R1+0x390] ;  /* 0x00039000013e7983 */ /* 0x000ea80000300800 */
[----:B------:R-:W0:Y:S01]  /*19100*/  LDL.LU R63, [R1+0x394] ;  /* 0x00039400013f7983 */ /* 0x000e220000300800 */
[----:B------:R-:W-:Y:S02]  /*19110*/  PRMT R81, RZ, 0x7610, R81 ;  /* 0x00007610ff517816 */ /* 0x000fe40000000051 */
        /* <DEDUP_REMOVED lines=249> */
[----:B------:R0:W2:Y:S01]  /*1a0b0*/  @!P0 LDG.E.U16 R125, desc[UR20][R62.64] ;  /* 0x000000143e7d8981 */ /* 0x0000a2000c1e1500 */
[----:B------:R-:W-:Y:S06]  /*1a0c0*/  BAR.SYNC.DEFER_BLOCKING 0x0 ;  /* 0x0000000000007b1d */ /* 0x000fec0000010000 */
[----:B------:R-:W2:Y:S04]  /*1a0d0*/  LDL.LU R62, [R1+0x34] ;  /* 0x00003400013e7983 */ /* 0x000ea80000300800 */
[----:B------:R-:W2:Y:S04]  /*1a0e0*/  LDL.LU R63, [R1+0x24] ;  /* 0x00002400013f7983 */ /* 0x000ea80000300800 */
[----:B------:R1:W-:Y:S04]  /*1a0f0*/  STS.U16 [R36+UR9+0x8800], R2 ;  /* 0x0088000224007988 */ /* 0x0003e80008000409 */
[----:B------:R0:W-:Y:S04]  /*1a100*/  STS.U16 [R36+UR9+0x8c00], R40 ;  /* 0x008c002824007988 */ /* 0x0001e80008000409 */
[----:B------:R-:W-:Y:S04]  /*1a110*/  STS.U16 [R36+UR9+0x9000], R120 ;  /* 0x0090007824007988 */ /* 0x000fe80008000409 */
[----:B-1----:R-:W3:Y:S04]  /*1a120*/  LDL.LU R2, [R1+0x66c] ;  /* 0x00066c0001027983 */ /* 0x002ee80000300800 */
[----:B0-----:R-:W3:Y:S04]  /*1a130*/  LDL.LU R40, [R1+0x668] ;  /* 0x0006680001287983 */ /* 0x001ee80000300800 */
[----:B--2---:R0:W-:Y:S04]  /*1a140*/  STS.U16 [R36+UR9+0x8400], R63 ;  /* 0x0084003f24007988 */ /* 0x0041e80008000409 */
[----:B0-----:R-:W2:Y:S04]  /*1a150*/  LDL.LU R63, [R1+0x20] ;  /* 0x00002000013f7983 */ /* 0x001ea80000300800 */
        /* <DEDUP_REMOVED lines=30> */
[----:B--2---:R-:W-:Y:S04]  /*1a340*/  STS.U16 [R62+UR9+0x8100], R120 ;  /* 0x008100783e007988 */ /* 0x004fe80008000409 */
[----:B------:R-:W-:Y:S04]  /*1a350*/  STS.U16 [R62+UR9+0x8500], R63 ;  /* 0x0085003f3e007988 */ /* 0x000fe80008000409 */
[----:B------:R0:W-:Y:S04]  /*1a360*/  STS.U16 [R62+UR9+0x8900], R3 ;  /* 0x008900033e007988 */ /* 0x0001e80008000409 */
[----:B------:R1:W-:Y:S04]  /*1a370*/  STS.U16 [R62+UR9+0x8d00], R41 ;  /* 0x008d00293e007988 */ /* 0x0003e80008000409 */
[----:B0-----:R-:W2:Y:S04]  /*1a380*/  LDL.LU R3, [R1+0x664] ;  /* 0x0006640001037983 */ /* 0x001ea80000300800 */
[----:B-1----:R-:W2:Y:S04]  /*1a390*/  LDL.LU R41, [R1+0x660] ;  /* 0x0006600001297983 */ /* 0x002ea80000300800 */
        /* <DEDUP_REMOVED lines=30> */
[----:B--2---:R0:W-:Y:S04]  /*1a580*/  STS.U16 [R5+UR9+0x8200], R41 ;  /* 0x0082002905007988 */ /* 0x0041e80008000409 */
[----:B---3--:R1:W-:Y:S04]  /*1a590*/  STS.U16 [R5+UR9+0x8600], R40 ;  /* 0x0086002805007988 */ /* 0x0083e80008000409 */
[----:B------:R2:W-:Y:S04]  /*1a5a0*/  STS.U16 [R5+UR9+0x8a00], R37 ;  /* 0x008a002505007988 */ /* 0x0005e80008000409 */
        /* <DEDUP_REMOVED lines=27> */
[----:B0-----:R0:W5:Y:S04]  /*1a760*/  LDL.LU R41, [R1+0x65c] ;  /* 0x00065c0001297983 */ /* 0x0011680000300800 */
[----:B------:R-:W-:Y:S04]  /*1a770*/  STS.U16 [R5+UR9+0xfa00], R117 ;  /* 0x00fa007505007988 */ /* 0x000fe80008000409 */
[----:B-1----:R0:W5:Y:S04]  /*1a780*/  LDL.LU R40, [R1+0x658] ;  /* 0x0006580001287983 */ /* 0x0021680000300800 */
[----:B------:R-:W-:Y:S04]  /*1a790*/  STS.U16 [R5+UR9+0xfe00], R119 ;  /* 0x00fe007705007988 */ /* 0x000fe80008000409 */
[----:B--2---:R0:W5:Y:S04]  /*1a7a0*/  LDL.LU R37, [R1+0x654] ;  /* 0x0006540001257983 */ /* 0x0041680000300800 */
[----:B------:R1:W-:Y:S04]  /*1a7b0*/  STS.U16 [R4+UR9+0x8300], R3 ;  /* 0x0083000304007988 */ /* 0x0003e80008000409 */
[----:B------:R2:W-:Y:S04]  /*1a7c0*/  STS.U16 [R4+UR9+0x8700], R2 ;  /* 0x0087000204007988 */ /* 0x0005e80008000409 */
[----:B------:R3:W-:Y:S04]  /*1a7d0*/  STS.U16 [R4+UR9+0x8b00], R0 ;  /* 0x008b000004007988 */ /* 0x0007e80008000409 */
[----:B-1----:R0:W5:Y:S04]  /*1a7e0*/  LDL.LU R3, [R1+0x650] ;  /* 0x0006500001037983 */ /* 0x0021680000300800 */
[----:B--2---:R0:W5:Y:S04]  /*1a7f0*/  LDL.LU R2, [R1+0x64c] ;  /* 0x00064c0001027983 */ /* 0x0041680000300800 */
[----:B---3--:R0:W5:Y:S04]  /*1a800*/  LDL.LU R0, [R1+0x648] ;  /* 0x0006480001007983 */ /* 0x0081680000300800 */
        /* <DEDUP_REMOVED lines=27> */
[----:B------:R0:W-:Y:S04]  /*1a9c0*/  STS.U16 [R4+UR9+0xfb00], R123 ;  /* 0x00fb007b04007988 */ /* 0x0001e80008000409 */
[----:B------:R0:W-:Y:S01]  /*1a9d0*/  STS.U16 [R4+UR9+0xff00], R125 ;  /* 0x00ff007d04007988 */ /* 0x0001e20008000409 */
[----:B------:R1:W-:Y:S06]  /*1a9e0*/  MEMBAR.ALL.CTA ;  /* 0x0000000000007992 */ /* 0x0003ec0000008000 */
[----:B-1----:R-:W1:Y:S01]  /*1a9f0*/  FENCE.VIEW.ASYNC.S ;  /* 0x00000000000073c6 */ /* 0x002e620000000000 */
[----:B------:R-:W-:-:S04]  /*1aa00*/  ULEA UR6, UR19, UR9, 0x3 ;  /* 0x0000000913067291 */ /* 0x000fc8000f8e18ff */
[----:B------:R-:W-:Y:S01]  /*1aa10*/  UIADD3 UR6, UPT, UPT, UR6, 0x10000, URZ ;  /* 0x0001000006067890 */ /* 0x000fe2000fffe0ff */
[----:B-1----:R-:W-:Y:S06]  /*1aa20*/  BAR.SYNC.DEFER_BLOCKING 0x0 ;  /* 0x0000000000007b1d */ /* 0x002fec0000010000 */
[----:B0-----:R-:W-:Y:S05]  /*1aa30*/  @P5 BRA `(.L_x_10) ;  /* 0x0000000000545947 */ /* 0x001fea0003800000 */
[----:B------:R-:W-:Y:S02]  /*1aa40*/  UIADD3 UR26, UPT, UPT, UR8, 0x108, URZ ;  /* 0x00000108081a7890 */ /* 0x000fe4000fffe0ff */
[----:B------:R-:W-:Y:S02]  /*1aa50*/  UIADD3 UR27, UPT, UPT, UR8, 0x110, URZ ;  /* 0x00000110081b7890 */ /* 0x000fe4000fffe0ff */
[----:B------:R-:W-:Y:S01]  /*1aa60*/  UIADD3 UR32, UPT, UPT, UR8, 0x118, URZ ;  /* 0x0000011808207890 */ /* 0x000fe2000fffe0ff */
[----:B------:R-:W-:Y:S01]  /*1aa70*/  UMOV UR16, 0x0 ;  /* 0x0000000000107882 */ /* 0x000fe20000000000 */
[----:B------:R-:W-:Y:S01]  /*1aa80*/  UMOV UR17, 0x8400010 ;  /* 0x0840001000117882 */ /* 0x000fe20000000000 */
[----:B------:R-:W-:Y:S01]  /*1aa90*/  UMOV UR12, UR18 ;  /* 0x00000012000c7c82 */ /* 0x000fe20008000000 */
[----:B------:R-:W-:Y:S01]  /*1aaa0*/  UMOV UR13, 0x40004040 ;  /* 0x40004040000d7882 */ /* 0x000fe20000000000 */
[----:B------:R-:W-:Y:S01]  /*1aab0*/  UMOV UR28, 0x0 ;  /* 0x00000000001c7882 */ /* 0x000fe20000000000 */
[----:B------:R-:W-:Y:S01]  /*1aac0*/  UMOV UR29, 0x8400010 ;  /* 0x08400010001d7882 */ /* 0x000fe20000000000 */
[----:B------:R-:W-:Y:S01]  /*1aad0*/  UMOV UR30, 0x0 ;  /* 0x00000000001e7882 */ /* 0x000fe20000000000 */
[----:B------:R-:W-:Y:S01]  /*1aae0*/  UMOV UR31, 0x8400010 ;  /* 0x08400010001f7882 */ /* 0x000fe20000000000 */
[----:B------:R-:W-:Y:S01]  /*1aaf0*/  UMOV UR7, URZ ;  /* 0x000000ff00077c82 */ /* 0x000fe20008000000 */
[----:B------:R0:W-:Y:S01]  /*1ab00*/  UTCHMMA tmem[UR11], gdesc[UR12], tmem[UR8], tmem[UR16], idesc[UR17], UPT ;  /* 0x00ff100c0b0079ea */ /* 0x0001e2000b800008 */
        /* <DEDUP_REMOVED lines=8> */
.L_x_10:
[----:B------:R-:W2:Y:S01]  /*1ab90*/  LDL R4, [R1+0x63c] ;  /* 0x00063c0001047983 */ /* 0x000ea20000100800 */
[----:B------:R-:W-:-:S04]  /*1aba0*/  UIADD3 UR19, UPT, UPT, UR19, 0x1, URZ ;  /* 0x0000000113137890 */ /* 0x000fc8000fffe0ff */
[----:B------:R-:W-:-:S04]  /*1abb0*/  UISETP.GT.AND UP1, UPT, UR19, 0x1, UPT ;  /* 0x000000011300788c */ /* 0x000fc8000bf24270 */
[----:B0-----:R-:W-:Y:S02]  /*1abc0*/  USEL UR4, URZ, 0x1, !UP1 ;  /* 0x00000001ff047887 */ /* 0x001fe4000c800000 */
[----:B------:R-:W-:Y:S02]  /*1abd0*/  USEL UR19, UR19, URZ, !UP1 ;  /* 0x000000ff13137287 */ /* 0x000fe4000c800000 */
[----:B------:R-:W-:-:S03]  /*1abe0*/  ULOP3.LUT UR7, UR5, UR4, URZ, 0x3c, !UPT ;  /* 0x0000000405077292 */ /* 0x000fc6000f8e3cff */
[----:B------:R-:W-:-:S04]  /*1abf0*/  UMOV UR4, UR5 ;  /* 0x0000000500047c82 */ /* 0x000fc80008000000 */
[----:B------:R-:W-:Y:S01]  /*1ac00*/  UMOV UR5, UR7 ;  /* 0x0000000700057c82 */ /* 0x000fe20008000000 */
[----:B--2--5:R-:W-:-:S13]  /*1ac10*/  ISETP.NE.U32.AND P0, PT, R37, R4, PT ;  /* 0x000000042500720c */ /* 0x024fda0003f05070 */
[----:B------:R-:W-:Y:S05]  /*1ac20*/  @P0 BRA `(.L_x_11) ;  /* 0xffffff7000a00947 */ /* 0x000fea000383ffff */
.L_x_8:
[----:B------:R-:W2:Y:S01]  /*1ac30*/  LDL.LU R5, [R1+0x640] ;  /* 0x0006400001057983 */ /* 0x000ea20000300800 */
[----:B------:R-:W0:Y:S03]  /*1ac40*/  LDCU.128 UR12, c[0x0][0x390] ;  /* 0x00007200ff0c77ac */ /* 0x000e260008000c00 */
[----:B------:R-:W0:Y:S01]  /*1ac50*/  LDL.LU R4, [R1+0x644] ;  /* 0x0006440001047983 */ /* 0x000e220000300800 */
[----:B------:R-:W1:Y:S01]  /*1ac60*/  LDCU UR11, c[0x0][0x39c] ;  /* 0x00007380ff0b77ac */ /* 0x000e620008000800 */
[----:B------:R-:W-:Y:S01]  /*1ac70*/  VIADD R0, R2, 0x1 ;  /* 0x0000000102007836 */ /* 0x000fe20000000000 */
[----:B------:R-:W3:Y:S01]  /*1ac80*/  LDCU UR7, c[0x0][0x3b4] ;  /* 0x00007680ff0777ac */ /* 0x000ee20008000800 */
[----:B------:R-:W4:Y:S01]  /*1ac90*/  LDCU UR5, c[0x0][0x3b8] ;  /* 0x00007700ff0577ac */ /* 0x000f220008000800 */
[----:B------:R-:W0:Y:S01]  /*1aca0*/  LDCU UR16, c[0x0][0x39c] ;  /* 0x00007380ff1077ac */ /* 0x000e220008000800 */
[----:B------:R-:W0:Y:S01]  /*1acb0*/  LDCU UR17, c[0x0][0x39c] ;  /* 0x00007380ff1177ac */ /* 0x000e220008000800 */
[----:B------:R-:W0:Y:S01]  /*1acc0*/  LDCU UR18, c[0x0][0x39c] ;  /* 0x00007380ff1277ac */ /* 0x000e220008000800 */
[----:B--2---:R-:W-:-:S02]  /*1acd0*/  ISETP.GE.AND P1, PT, R5, 0x40, PT ;  /* 0x000000400500780c */ /* 0x004fc40003f26270 */
[C---:B0-----:R-:W-:Y:S01]  /*1ace0*/  ISETP.GE.AND P0, PT, R4.reuse, UR14, PT ;  /* 0x0000000e04007c0c */ /* 0x041fe2000bf06270 */
[----:B---3--:R-:W-:-:S03]  /*1acf0*/  IMAD R3, R4, UR7, RZ ;  /* 0x0000000704037c24 */ /* 0x008fc6000f8e02ff */
[----:B-1----:R-:W-:Y:S01]  /*1ad00*/  ISETP.LT.AND P3, PT, R0, UR11, !P0 ;  /* 0x0000000b00007c0c */ /* 0x002fe2000c761270 */
[----:B------:R-:W-:-:S06]  /*1ad10*/  VIADD R0, R2, 0x2 ;  /* 0x0000000202007836 */ /* 0x000fcc0000000000 */
[----:B----4-:R-:W-:Y:S06]  /*1ad20*/  @!P1 BRA `(.L_x_12) ;  /* 0x0000000000109947 */ /* 0x010fec0003800000 */
[----:B------:R-:W-:-:S06]  /*1ad30*/  USHF.L.U32 UR4, UR4, 0x1f, URZ ;  /* 0x0000001f04047899 */ /* 0x000fcc00080006ff */
[----:B------:R-:W-:-:S04]  /*1ad40*/  IMAD.U32 R4, RZ, RZ, UR4 ;  /* 0x00000004ff047e24 */ /* 0x000fc8000f8e00ff */
[----:B------:R-:W0:Y:S02]  /*1ad50*/  SYNCS.PHASECHK.TRANS64.TRYWAIT P1, [UR6], R4 ;  /* 0x00000004ff0075a7 */ /* 0x000e240008021106 */
[----:B0-----:R-:W-:Y:S05]  /*1ad60*/  @!P1 BRA `(.L_x_13) ;  /* 0x000000a800789947 */ /* 0x001fea0003800000 */
.L_x_12:
[----:B------:R-:W-:Y:S06]  /*1ad70*/  BAR.SYNC.DEFER_BLOCKING 0x0 ;  /* 0x0000000000007b1d */ /* 0x000fec0000010000 */
[----:B------:R-:W-:Y:S01]  /*1ad80*/  STL [R1+0x7ac], R66 ;  /* 0x0007ac4201007387 */ /* 0x000fe20000100800 */
[----:B------:R-:W-:Y:S01]  /*1ad90*/  ISETP.LT.AND P1, PT, R0, UR16, !P0 ;  /* 0x0000001000007c0c */ /* 0x000fe2000c721270 */
[----:B------:R-:W0:Y:S02]  /*1ada0*/  LDCU UR4, c[0x0][0x39c] ;  /* 0x00007380ff0477ac */ /* 0x000e240008000800 */
[----:B------:R-:W-:Y:S01]  /*1adb0*/  STL [R1+0x7a8], R63 ;  /* 0x0007a83f01007387 */ /* 0x000fe20000100800 */
[----:B------:R-:W1:Y:S03]  /*1adc0*/  LDCU UR7, c[0x0][0x39c] ;  /* 0x00007380ff0777ac */ /* 0x000e660008000800 */
[----:B------:R-:W-:Y:S01]  /*1add0*/  STL [R1+0x7a4], R60 ;  /* 0x0007a43c01007387 */ /* 0x000fe20000100800 */
[----:B------:R-:W2:Y:S03]  /*1ade0*/  LDCU UR6, c[0x0][0x39c] ;  /* 0x00007380ff0677ac */ /* 0x000ea60008000800 */
[----:B------:R-:W-:Y:S04]  /*1adf0*/  STL [R1+0x7a0], R57 ;  /* 0x0007a03901007387 */ /* 0x000fe80000100800 */
[----:B------:R-:W-:Y:S01]  /*1ae00*/  STL [R1+0x79c], R54 ;  /* 0x00079c3601007387 */ /* 0x000fe20000100800 */
[----:B------:R-:W3:Y:S03]  /*1ae10*/  @!P2 SYNCS.CCTL.IV [UR9+0x10000] ;  /* 0x01000000ff00a9b1 */ /* 0x000ee60008000009 */
[----:B------:R-:W-:Y:S04]  /*1ae20*/  STL [R1+0x798], R51 ;  /* 0x0007983301007387 */ /* 0x000fe80000100800 */
        /* <DEDUP_REMOVED lines=12> */
[----:B------:R4:W-:Y:S01]  /*1aef0*/  STL [R1+0x764], R12 ;  /* 0x0007640c01007387 */ /* 0x0009e20000100800 */
[----:B---3--:R-:W-:Y:S06]  /*1af00*/  BAR.SYNC.DEFER_BLOCKING 0x0 ;  /* 0x0000000000007b1d */ /* 0x008fec0000010000 */
[----:B----4-:R-:W3:Y:S01]  /*1af10*/  LDTM.x64 R4, tmem[UR10] ;  /* 0x0000000a000479ee */ /* 0x010ee20008340000 */
[----:B------:R-:W-:Y:S01]  /*1af20*/  LEA R0, P5, R3, UR12, 0x1 ;  /* 0x0000000c03007c11 */ /* 0x000fe2000f8a08ff */
[----:B------:R-:W4:Y:S01]  /*1af30*/  @!P2 SYNCS.CCTL.IV [UR9+0x10008] ;  /* 0x01000800ff00a9b1 */ /* 0x000f220008000009 */
[----:B---3--:R-:W-:Y:S01]  /*1af40*/  STL.64 [R1], R4 ;  /* 0x0000000401007387 */ /* 0x008fe20000100a00 */
[----:B------:R-:W-:-:S02]  /*1af50*/  IMAD.MOV.U32 R107, RZ, RZ, R66 ;  /* 0x000000ffff6b7224 */ /* 0x000fc400078e0042 */
[----:B------:R-:W-:Y:S01]  /*1af60*/  IMAD.MOV.U32 R108, RZ, RZ, R67 ;  /* 0x000000ffff6c7224 */ /* 0x000fe200078e0043 */
[----:B------:R-:W-:Y:S01]  /*1af70*/  STL.64 [R1+0x8], R6 ;  /* 0x0000080601007387 */ /* 0x000fe20000100a00 */
[----:B------:R-:W-:Y:S02]  /*1af80*/  IMAD.MOV.U32 R81, RZ, RZ, R63 ;  /* 0x000000ffff517224 */ /* 0x000fe400078e003f */
[----:B------:R-:W-:Y:S01]  /*1af90*/  IMAD.MOV.U32 R103, RZ, RZ, R65 ;  /* 0x000000ffff677224 */ /* 0x000fe200078e0041 */
[----:B------:R-:W-:Y:S01]  /*1afa0*/  STL.64 [R1+0x10], R8 ;  /* 0x0000100801007387 */ /* 0x000fe20000100a00 */
[----:B------:R-:W-:Y:S02]  /*1afb0*/  IMAD.MOV.U32 R67, RZ, RZ, R60 ;  /* 0x000000ffff437224 */ /* 0x000fe400078e003c */
[----:B------:R-:W-:Y:S01]  /*1afc0*/  IMAD.MOV.U32 R102, RZ, RZ, R64 ;  /* 0x000000ffff667224 */ /* 0x000fe200078e0040 */
[----:B------:R-:W-:Y:S01]  /*1afd0*/  STL.64 [R1+0x18], R10 ;  /* 0x0000180a01007387 */ /* 0x000fe20000100a00 */
[----:B------:R-:W-:-:S02]  /*1afe0*/  IMAD.MOV.U32 R80, RZ, RZ, R62 ;  /* 0x000000ffff507224 */ /* 0x000fc400078e003e */
[----:B------:R-:W-:Y:S01]  /*1aff0*/  IMAD.MOV.U32 R68, RZ, RZ, R61 ;  /* 0x000000ffff447224 */ /* 0x000fe200078e003d */
[----:B------:R-:W-:Y:S01]  /*1b000*/  STL.64 [R1+0x20], R12 ;  /* 0x0000200c01007387 */ /* 0x000fe20000100a00 */
[----:B------:R-:W-:Y:S01]  /*1b010*/  LEA.HI.X.SX32 R3, R3, UR13, 0x1, P5 ;  /* 0x0000000d03037c11 */ /* 0x000fe2000a8f0eff */
[----:B------:R-:W3:Y:S02]  /*1b020*/  LDCU UR9, c[0x0][0x39c] ;  /* 0x00007380ff0977ac */ /* 0x000ee40008000800 */
[----:B------:R-:W-:Y:S04]  /*1b030*/  STL.64 [R1+0x28], R14 ;  /* 0x0000280e01007387 */ /* 0x000fe80000100a00 */
        /* <DEDUP_REMOVED lines=20> */
[----:B------:R5:W-:Y:S04]  /*1b180*/  STL.64 [R1+0xd0], R56 ;  /* 0x0000d03801007387 */ /* 0x000be80000100a00 */
[----:B------:R0:W-:Y:S04]  /*1b190*/  STL.64 [R1+0xd8], R58 ;  /* 0x0000d83a01007387 */ /* 0x0001e80000100a00 */
[----:B------:R0:W2:Y:S04]  /*1b1a0*/  LDL.LU R66, [R1+0x7ac] ;  /* 0x0007ac0001427983 */ /* 0x0000a80000300800 */
[----:B------:R0:W2:Y:S04]  /*1b1b0*/  LDL.LU R63, [R1+0x7a8] ;  /* 0x0007a800013f7983 */ /* 0x0000a80000300800 */
[----:B------:R0:W2:Y:S04]  /*1b1c0*/  LDL.LU R60, [R1+0x7a4] ;  /* 0x0007a400013c7983 */ /* 0x0000a80000300800 */
[----:B-----5:R0:W5:Y:S04]  /*1b1d0*/  LDL.LU R57, [R1+0x7a0] ;  /* 0x0007a00001397983 */ /* 0x0201680000300800 */
[----:B------:R0:W2:Y:S04]  /*1b1e0*/  LDL.LU R54, [R1+0x79c] ;  /* 0x00079c0001367983 */ /* 0x0000a80000300800 */
[----:B------:R0:W3:Y:S04]  /*1b1f0*/  LDL.LU R51, [R1+0x798] ;  /* 0x0007980001337983 */ /* 0x0000e80000300800 */
        /* <DEDUP_REMOVED lines=13> */
[----:B------:R-:W3:Y:S04]  /*1b2d0*/  LDL.LU R65, [R1+0xdc] ;  /* 0x0000dc0001417983 */ /* 0x000ee80000300800 */
[----:B------:R-:W3:Y:S04]  /*1b2e0*/  LDL.LU R64, [R1+0xd8] ;  /* 0x0000d80001407983 */ /* 0x000ee80000300800 */
[----:B------:R-:W4:Y:S04]  /*1b2f0*/  LDL.LU R62, [R1+0xd4] ;  /* 0x0000d400013e7983 */ /* 0x000f280000300800 */
[----:B------:R-:W4:Y:S04]  /*1b300*/  LDL.LU R61, [R1+0xd0] ;  /* 0x0000d000013d7983 */ /* 0x000f280000300800 */
[----:B0-----:R-:W5:Y:S04]  /*1b310*/  LDL.LU R59, [R1+0xcc] ;  /* 0x0000cc00013b7983 */ /* 0x001f680000300800 */
[----:B------:R-:W5:Y:S04]  /*1b320*/  LDL.LU R58, [R1+0xc8] ;  /* 0x0000c800013a7983 */ /* 0x000f680000300800 */
        /* <DEDUP_REMOVED lines=49> */
[----:B------:R-:W5:Y:S01]  /*1b640*/  LDL.LU R74, [R1] ;  /* 0x00000000014a7983 */ /* 0x000f620000300800 */
[----:B------:R-:W-:Y:S01]  /*1b650*/  IMAD R4, R2, UR5, RZ ;  /* 0x0000000502047c24 */ /* 0x000fe2000f8e02ff */
[----:B------:R-:W-:Y:S01]  /*1b660*/  F2FP.F16.F32.PACK_AB R106, R108, R107 ;  /* 0x0000006b6c6a723e */ /* 0x000fe200000000ff */
[----:B------:R-:W-:Y:S01]  /*1b670*/  VIADD R6, R2, 0x3 ;  /* 0x0000000302067836 */ /* 0x000fe20000000000 */
[----:B------:R-:W-:Y:S01]  /*1b680*/  F2FP.F16.F32.PACK_AB R101, R103, R102 ;  /* 0x000000666765723e */ /* 0x000fe200000000ff */
[C---:B------:R-:W-:Y:S01]  /*1b690*/  VIADD R5, R4.reuse, UR5 ;  /* 0x0000000504057c36 */ /* 0x040fe20008000000 */
[-C--:B------:R-:W-:Y:S01]  /*1b6a0*/  LEA R110, P5, R4, R0.reuse, 0x1 ;  /* 0x00000000046e7211 */ /* 0x080fe200078a08ff */
[----:B------:R-:W-:Y:S01]  /*1b6b0*/  VIADD R7, R2, 0x4 ;  /* 0x0000000402077836 */ /* 0x000fe20000000000 */
[----:B------:R-:W-:Y:S01]  /*1b6c0*/  ISETP.LT.AND P4, PT, R6, UR17, !P0 ;  /* 0x0000001106007c0c */ /* 0x000fe2000c781270 */
[C---:B------:R-:W-:Y:S01]  /*1b6d0*/  VIADD R6, R5.reuse, UR5 ;  /* 0x0000000505067c36 */ /* 0x040fe20008000000 */
[----:B------:R-:W-:-:S02]  /*1b6e0*/  LEA R104, P6, R5, R0, 0x1 ;  /* 0x0000000005687211 */ /* 0x000fc400078c08ff */
[-C--:B------:R-:W-:Y:S01]  /*1b6f0*/  LEA.HI.X.SX32 R111, R4, R3.reuse, 0x1, P5 ;  /* 0x00000003046f7211 */ /* 0x080fe200028f0eff */
[----:B------:R-:W-:Y:S01]  /*1b700*/  VIADD R4, R6, UR5 ;  /* 0x0000000506047c36 */ /* 0x000fe20008000000 */
[----:B------:R-:W-:Y:S02]  /*1b710*/  LEA.HI.X.SX32 R105, R5, R3, 0x1, P6 ;  /* 0x0000000305697211 */ /* 0x000fe400030f0eff */
[----:B------:R-:W-:Y:S01]  /*1b720*/  ISETP.LT.AND P5, PT, R7, UR18, !P0 ;  /* 0x0000001207007c0c */ /* 0x000fe2000c7a1270 */
[----:B------:R-:W-:Y:S01]  /*1b730*/  VIADD R5, R4, UR5 ;  /* 0x0000000504057c36 */ /* 0x000fe20008000000 */
[----:B------:R-:W-:Y:S01]  /*1b740*/  F2FP.F16.F32.PACK_AB R69, R81, R80 ;  /* 0x000000505145723e */ /* 0x000fe200000000ff */
[----:B------:R0:W-:Y:S01]  /*1b750*/  STL.64 [R1+0x110], R104 ;  /* 0x0001106801007387 */ /* 0x0001e20000100a00 */
[----:B------:R-:W-:Y:S01]  /*1b760*/  VIADD R7, R2, 0x5 ;  /* 0x0000000502077836 */ /* 0x000fe20000000000 */
[----:B--2---:R-:W-:Y:S02]  /*1b770*/  F2FP.F16.F32.PACK_AB R66, R68, R67 ;  /* 0x000000434442723e */ /* 0x004fe400000000ff */
[----:B------:R-:W-:Y:S01]  /*1b780*/  STL.64 [R1+0x118], R110 ;  /* 0x0001186e01007387 */ /* 0x000fe20000100a00 */
[----:B0-----:R-:W-:-:S04]  /*1b790*/  LEA R104, P6, R6, R0, 0x1 ;  /* 0x0000000006687211 */ /* 0x001fc800078c08ff */
[----:B------:R-:W-:Y:S02]  /*1b7a0*/  LEA.HI.X.SX32 R105, R6, R3, 0x1, P6 ;  /* 0x0000000306697211 */ /* 0x000fe400030f0eff */
[----:B------:R-:W-:Y:S01]  /*1b7b0*/  ISETP.LT.AND P6, PT, R7, UR4, !P0 ;  /* 0x0000000407007c0c */ /* 0x000fe2000c7c1270 */
[----:B------:R-:W0:Y:S02]  /*1b7c0*/  LDCU UR4, c[0x0][0x39c] ;  /* 0x00007380ff0477ac */ /* 0x000e240008000800 */
[----:B------:R2:W-:Y:S04]  /*1b7d0*/  STL.64 [R1+0x108], R104 ;  /* 0x0001086801007387 */ /* 0x0005e80000100a00 */
[----:B------:R-:W-:Y:S01]  /*1b7e0*/  STL [R1+0x19c], R106 ;  /* 0x00019c6a01007387 */ /* 0x000fe20000100800 */
[----:B--2---:R-:W-:-:S04]  /*1b7f0*/  LEA R104, P2, R4, R0, 0x1 ;  /* 0x0000000004687211 */ /* 0x004fc800078408ff */
[----:B------:R-:W-:Y:S01]  /*1b800*/  LEA.HI.X.SX32 R105, R4, R3, 0x1, P2 ;  /* 0x0000000304697211 */ /* 0x000fe200010f0eff */
[C---:B------:R-:W-:Y:S01]  /*1b810*/  VIADD R4, R5.reuse, UR5 ;  /* 0x0000000505047c36 */ /* 0x040fe20008000000 */
[----:B------:R-:W-:-:S03]  /*1b820*/  LEA R6, P2, R5, R0, 0x1 ;  /* 0x0000000005067211 */ /* 0x000fc600078408ff */
[----:B------:R-:W-:Y:S01]  /*1b830*/  STL.64 [R1+0x100], R104 ;  /* 0x0001006801007387 */ /* 0x000fe20000100a00 */
[----:B------:R-:W-:Y:S01]  /*1b840*/  LEA.HI.X.SX32 R7, R5, R3, 0x1, P2 ;  /* 0x0000000305077211 */ /* 0x000fe200010f0eff */
[C---:B------:R-:W-:Y:S02]  /*1b850*/  VIADD R5, R4.reuse, UR5 ;  /* 0x0000000504057c36 */ /* 0x040fe40008000000 */
[----:B------:R-:W-:Y:S04]  /*1b860*/  STL [R1+0x194], R101 ;  /* 0x0001946501007387 */ /* 0x000fe80000100800 */
[----:B------:R2:W-:Y:S04]  /*1b870*/  STL.64 [R1+0xf8], R6 ;  /* 0x0000f80601007387 */ /* 0x0005e80000100a00 */
[----:B------:R-:W-:Y:S04]  /*1b880*/  STL [R1+0x18c], R69 ;  /* 0x00018c4501007387 */ /* 0x000fe80000100800 */
[----:B------:R-:W-:Y:S01]  /*1b890*/  STL [R1+0x184], R66 ;  /* 0x0001844201007387 */ /* 0x000fe20000100800 */
[----:B--2---:R-:W-:-:S02]  /*1b8a0*/  LEA R6, P2, R4, R0, 0x1 ;  /* 0x0000000004067211 */ /* 0x004fc400078408ff */
[----:B---3--:R-:W-:Y:S02]  /*1b8b0*/  F2FP.F16.F32.PACK_AB R63, R65, R64 ;  /* 0x00000040413f723e */ /* 0x008fe400000000ff */
[----:B------:R-:W-:Y:S01]  /*1b8c0*/  LEA.HI.X.SX32 R7, R4, R3, 0x1, P2 ;  /* 0x0000000304077211 */ /* 0x000fe200010f0eff */
[----:B------:R-:W-:-:S04]  /*1b8d0*/  VIADD R4, R5, UR5 ;  /* 0x0000000505047c36 */ /* 0x000fc80008000000 */
[----:B------:R2:W-:Y:S01]  /*1b8e0*/  STL.64 [R1+0xe8], R6 ;  /* 0x0000e80601007387 */ /* 0x0005e20000100a00 */
[----:B----4-:R-:W-:-:S03]  /*1b8f0*/  F2FP.F16.F32.PACK_AB R60, R62, R61 ;  /* 0x0000003d3e3c723e */ /* 0x010fc600000000ff */
[----:B------:R-:W-:Y:S04]  /*1b900*/  STL [R1+0x17c], R63 ;  /* 0x00017c3f01007387 */ /* 0x000fe80000100800 */
[----:B------:R-:W-:Y:S01]  /*1b910*/  STL [R1+0x178], R60 ;  /* 0x0001783c01007387 */ /* 0x000fe20000100800 */
[----:B-----5:R-:W-:Y:S02]  /*1b920*/  F2FP.F16.F32.PACK_AB R57, R59, R58 ;  /* 0x0000003a3b39723e */ /* 0x020fe400000000ff */
[----:B--2---:R-:W-:-:S04]  /*1b930*/  LEA R6, P2, R5, R0, 0x1 ;  /* 0x0000000005067211 */ /* 0x004fc800078408ff */
[----:B------:R-:W-:Y:S01]  /*1b940*/  LEA.HI.X.SX32 R7, R5, R3, 0x1, P2 ;  /* 0x0000000305077211 */ /* 0x000fe200010f0eff */
[----:B------:R-:W-:Y:S01]  /*1b950*/  VIADD R5, R4, UR5 ;  /* 0x0000000504057c36 */ /* 0x000fe20008000000 */
[----:B------:R-:W-:-:S03]  /*1b960*/  F2FP.F16.F32.PACK_AB R54, R56, R55 ;  /* 0x000000373836723e */ /* 0x000fc600000000ff */
[----:B------:R2:W-:Y:S04]  /*1b970*/  STL.64 [R1+0xd8], R6 ;  /* 0x0000d80601007387 */ /* 0x0005e80000100a00 */
[----:B------:R-:W-:Y:S01]  /*1b980*/  STL [R1+0x174], R57 ;  /* 0x0001743901007387 */ /* 0x000fe20000100800 */
[----:B------:R-:W-:-:S03]  /*1b990*/  F2FP.F16.F32.PACK_AB R51, R53, R52 ;  /* 0x000000343533723e */ /* 0x000fc600000000ff */
[----:B------:R-:W-:Y:S01]  /*1b9a0*/  STL [R1+0x170], R54 ;  /* 0x0001703601007387 */ /* 0x000fe20000100800 */
[----:B--2---:R-:W-:Y:S02]  /*1b9b0*/  LEA R6, P2, R4, R0, 0x1 ;  /* 0x0000000004067211 */ /* 0x004fe400078408ff */
[----:B------:R-:W-:Y:S02]  /*1b9c0*/  F2FP.F16.F32.PACK_AB R48, R50, R49 ;  /* 0x000000313230723e */ /* 0x000fe400000000ff */
        /* <DEDUP_REMOVED lines=10> */
[----:B------:R-:W-:-:S04]  /*1ba70*/  VIADD R5, R4, UR5 ;  /* 0x0000000504057c36 */ /* 0x000fc80008000000 */
[----:B------:R2:W-:Y:S01]  /*1ba80*/  STL.64 [R1+0xb8], R6 ;  /* 0x0000b80601007387 */ /* 0x0005e20000100a00 */
[----:B------:R-:W-:-:S03]  /*1ba90*/  F2FP.F16.F32.PACK_AB R36, R38, R37 ;  /* 0x000000252624723e */ /* 0x000fc600000000ff */
[----:B------:R-:W-:Y:S04]  /*1baa0*/  STL [R1+0x160], R45 ;  /* 0x0001602d01007387 */ /* 0x000fe80000100800 */
[----:B------:R-:W-:Y:S01]  /*1bab0*/  STL [R1+0x158], R42 ;  /* 0x0001582a01007387 */ /* 0x000fe20000100800 */
[----:B------:R-:W-:Y:S02]  /*1bac0*/  F2FP.F16.F32.PACK_AB R33, R35, R34 ;  /* 0x000000222321723e */ /* 0x000fe400000000ff */
        /* <DEDUP_REMOVED lines=8> */
[C---:B--2---:R-:W-:Y:S02]  /*1bb50*/  LEA R6, P2, R5.reuse, R0, 0x1 ;  /* 0x0000000005067211 */ /* 0x044fe400078408ff */
        /* <DEDUP_REMOVED lines=11> */
[----:B------:R-:W-:-:S04]  /*1bc10*/  VIADD R4, R5, UR5 ;  /* 0x0000000505047c36 */ /* 0x000fc80008000000 */
[----:B------:R2:W-:Y:S01]  /*1bc20*/  STL.64 [R1+0x88], R6 ;  /* 0x0000880601007387 */ /* 0x0005e20000100a00 */
[----:B------:R-:W-:-:S03]  /*1bc30*/  F2FP.F16.F32.PACK_AB R12, R14, R13 ;  /* 0x0000000d0e0c723e */ /* 0x000fc600000000ff */
[----:B------:R-:W-:Y:S04]  /*1bc40*/  STL [R1+0x134], R27 ;  /* 0x0001341b01007387 */ /* 0x000fe80000100800 */
[----:B------:R-:W-:Y:S01]  /*1bc50*/  STL [R1+0x12c], R24 ;  /* 0x00012c1801007387 */ /* 0x000fe20000100800 */
[----:B--2---:R-:W-:-:S04]  /*1bc60*/  LEA R6, P2, R5, R0, 0x1 ;  /* 0x0000000005067211 */ /* 0x004fc800078408ff */
[----:B------:R-:W-:Y:S01]  /*1bc70*/  LEA.HI.X.SX32 R7, R5, R3, 0x1, P2 ;  /* 0x0000000305077211 */ /* 0x000fe200010f0eff */
[----:B------:R-:W-:Y:S01]  /*1bc80*/  VIADD R5, R4, UR5 ;  /* 0x0000000504057c36 */ /* 0x000fe20008000000 */
[----:B------:R-:W-:-:S03]  /*1bc90*/  F2FP.F16.F32.PACK_AB R100, R9, R8 ;  /* 0x000000080964723e */ /* 0x000fc600000000ff */
[----:B------:R2:W-:Y:S01]  /*1bca0*/  STL.64 [R1+0x78], R6 ;  /* 0x0000780601007387 */ /* 0x0005e20000100a00 */
[----:B------:R-:W-:-:S03]  /*1bcb0*/  VIADD R69, R5, UR5 ;  /* 0x0000000505457c36 */ /* 0x000fc60008000000 */
[----:B------:R-:W-:Y:S01]  /*1bcc0*/  STL [R1+0x124], R21 ;  /* 0x0001241501007387 */ /* 0x000fe20000100800 */
[----:B------:R-:W-:Y:S01]  /*1bcd0*/  VIADD R68, R69, UR5 ;  /* 0x0000000545447c36 */ /* 0x000fe20008000000 */
[----:B------:R-:W-:Y:S02]  /*1bce0*/  F2FP.F16.F32.PACK_AB R95, R99, R98 ;  /* 0x00000062635f723e */ /* 0x000fe400000000ff */
[----:B------:R-:W-:Y:S01]  /*1bcf0*/  STL [R1+0x120], R18 ;  /* 0x0001201201007387 */ /* 0x000fe20000100800 */
[----:B--2---:R-:W-:Y:S02]  /*1bd00*/  LEA R6, P2, R4, R0, 0x1 ;  /* 0x0000000004067211 */ /* 0x004fe400078408ff */
[----:B------:R-:W-:Y:S02]  /*1bd10*/  F2FP.F16.F32.PACK_AB R92, R94, R93 ;  /* 0x0000005d5e5c723e */ /* 0x000fe400000000ff */
[----:B------:R-:W-:Y:S02]  /*1bd20*/  LEA.HI.X.SX32 R7, R4, R3, 0x1, P2 ;  /* 0x0000000304077211 */ /* 0x000fe400010f0eff */
[----:B------:R-:W-:-:S02]  /*1bd30*/  F2FP.F16.F32.PACK_AB R4, R11, R10 ;  /* 0x0000000a0b04723e */ /* 0x000fc400000000ff */
[----:B------:R-:W-:Y:S01]  /*1bd40*/  F2FP.F16.F32.PACK_AB R89, R91, R90 ;  /* 0x0000005a5b59723e */ /* 0x000fe200000000ff */
[----:B------:R2:W-:Y:S04]  /*1bd50*/  STL.64 [R1+0x68], R6 ;  /* 0x0000680601007387 */ /* 0x0005e80000100a00 */
[----:B------:R-:W-:Y:S01]  /*1bd60*/  STL [R1+0xf0], R15 ;  /* 0x0000f00f01007387 */ /* 0x000fe20000100800 */
[----:B------:R-:W-:-:S03]  /*1bd70*/  F2FP.F16.F32.PACK_AB R86, R88, R87 ;  /* 0x000000575856723e */ /* 0x000fc600000000ff */
[----:B------:R-:W-:Y:S01]  /*1bd80*/  STL [R1+0xe4], R12 ;  /* 0x0000e40c01007387 */ /* 0x000fe20000100800 */
[----:B--2---:R-:W-:-:S03]  /*1bd90*/  LEA R6, P2, R5, R0, 0x1 ;  /* 0x0000000005067211 */ /* 0x004fc600078408ff */
[----:B------:R-:W-:Y:S01]  /*1bda0*/  STL [R1+0xd4], R4 ;  /* 0x0000d40401007387 */ /* 0x000fe20000100800 */
[----:B------:R-:W-:Y:S02]  /*1bdb0*/  F2FP.F16.F32.PACK_AB R83, R85, R84 ;  /* 0x000000545553723e */ /* 0x000fe400000000ff */
[----:B------:R-:W-:Y:S02]  /*1bdc0*/  LEA.HI.X.SX32 R7, R5, R3, 0x1, P2 ;  /* 0x0000000305077211 */ /* 0x000fe400010f0eff */
[----:B------:R-:W-:-:S03]  /*1bdd0*/  LEA R80, P2, R69, R0, 0x1 ;  /* 0x0000000045507211 */ /* 0x000fc600078408ff */
[----:B------:R2:W-:Y:S01]  /*1bde0*/  STL.64 [R1+0x58], R6 ;  /* 0x0000580601007387 */ /* 0x0005e20000100a00 */
[----:B------:R-:W-:Y:S01]  /*1bdf0*/  LEA.HI.X.SX32 R81, R69, R3, 0x1, P2 ;  /* 0x0000000345517211 */ /* 0x000fe200010f0eff */
[----:B------:R-:W-:Y:S01]  /*1be00*/  VIADD R69, R68, UR5 ;  /* 0x0000000544457c36 */ /* 0x000fe20008000000 */
[----:B------:R-:W-:Y:S01]  /*1be10*/  F2FP.F16.F32.PACK_AB R79, R82, R72 ;  /* 0x00000048524f723e */ /* 0x000fe200000000ff */
[----:B------:R-:W-:Y:S04]  /*1be20*/  STL [R1+0xc4], R100 ;  /* 0x0000c46401007387 */ /* 0x000fe80000100800 */
[----:B------:R3:W-:Y:S01]  /*1be30*/  STL.64 [R1+0x48], R80 ;  /* 0x0000485001007387 */ /* 0x0007e20000100a00 */
[----:B------:R-:W-:-:S03]  /*1be40*/  F2FP.F16.F32.PACK_AB R76, R78, R77 ;  /* 0x0000004d4e4c723e */ /* 0x000fc600000000ff */
[----:B------:R-:W-:Y:S01]  /*1be50*/  STL [R1+0xb4], R95 ;  /* 0x0000b45f01007387 */ /* 0x000fe20000100800 */
[C---:B------:R-:W-:Y:S02]  /*1be60*/  PRMT R71, R76.reuse, 0x7632, R71 ;  /* 0x000076324c477816 */ /* 0x040fe40000000047 */
[----:B------:R-:W-:Y:S01]  /*1be70*/  PRMT R70, R76, 0x7610, R70 ;  /* 0x000076104c467816 */ /* 0x000fe20000000046 */
[----:B--2---:R-:W2:Y:S01]  /*1be80*/  LDTM.x64 R4, tmem[UR10+0x40] ;  /* 0x0000400a000479ee */ /* 0x004ea20008340000 */
[----:B------:R-:W-:Y:S02]  /*1be90*/  F2FP.F16.F32.PACK_AB R73, R75, R74 ;  /* 0x0000004a4b49723e */ /* 0x000fe400000000ff */
[C---:B---3--:R-:W-:Y:S02]  /*1bea0*/  LEA R80, P2, R68.reuse, R0, 0x1 ;  /* 0x0000000044507211 */ /* 0x048fe400078408ff */
[----:B------:R-:W-:Y:S02]  /*1beb0*/  PRMT R97, R73, 0x7610, R97 ;  /* 0x0000761049617816 */ /* 0x000fe40000000061 */
[----:B------:R-:W-:Y:S01]  /*1bec0*/  LEA.HI.X.SX32 R81, R68, R3, 0x1, P2 ;  /* 0x0000000344517211 */ /* 0x000fe200010f0eff */
[----:B------:R-:W-:Y:S01]  /*1bed0*/  VIADD R68, R69, UR5 ;  /* 0x0000000545447c36 */ /* 0x000fe20008000000 */
[----:B------:R-:W-:-:S03]  /*1bee0*/  PRMT R96, R73, 0x7632, R96 ;  /* 0x0000763249607816 */ /* 0x000fc60000000060 */
[----:B------:R3:W-:Y:S04]  /*1bef0*/  STL.64 [R1+0x40], R80 ;  /* 0x0000405001007387 */ /* 0x0007e80000100a00 */
[----:B------:R-:W-:Y:S04]  /*1bf00*/  STL [R1+0xa4], R92 ;  /* 0x0000a45c01007387 */ /* 0x000fe80000100800 */
[----:B------:R-:W-:Y:S01]  /*1bf10*/  STL [R1+0xa0], R89 ;  /* 0x0000a05901007387 */ /* 0x000fe20000100800 */
[----:B--2---:R-:W-:Y:S02]  /*1bf20*/  F2FP.F16.F32.PACK_AB R66, R67, R66 ;  /* 0x000000424342723e */ /* 0x004fe400000000ff */
[----:B---3--:R-:W-:-:S02]  /*1bf30*/  LEA R80, P2, R69, R0, 0x1 ;  /* 0x0000000045507211 */ /* 0x008fc400078408ff */
[----:B------:R-:W-:Y:S02]  /*1bf40*/  F2FP.F16.F32.PACK_AB R64, R65, R64 ;  /* 0x000000404140723e */ /* 0x000fe400000000ff */
[----:B------:R-:W-:Y:S01]  /*1bf50*/  LEA.HI.X.SX32 R81, R69, R3, 0x1, P2 ;  /* 0x0000000345517211 */ /* 0x000fe200010f0eff */
[----:B------:R-:W-:Y:S01]  /*1bf60*/  VIADD R69, R68, UR5 ;  /* 0x0000000544457c36 */ /* 0x000fe20008000000 */
[----:B------:R-:W-:Y:S02]  /*1bf70*/  F2FP.F16.F32.PACK_AB R62, R63, R62 ;  /* 0x0000003e3f3e723e */ /* 0x000fe400000000ff */
[----:B------:R-:W-:Y:S01]  /*1bf80*/  F2FP.F16.F32.PACK_AB R60, R61, R60 ;  /* 0x0000003c3d3c723e */ /* 0x000fe200000000ff */
[----:B------:R2:W-:Y:S01]  /*1bf90*/  STL.64 [R1+0x30], R80 ;  /* 0x0000305001007387 */ /* 0x0005e20000100a00 */
[----:B------:R-:W-:Y:S02]  /*1bfa0*/  F2FP.F16.F32.PACK_AB R58, R59, R58 ;  /* 0x0000003a3b3a723e */ /* 0x000fe400000000ff */
[----:B------:R-:W-:Y:S01]  /*1bfb0*/  F2FP.F16.F32.PACK_AB R56, R57, R56 ;  /* 0x000000383938723e */ /* 0x000fe200000000ff */
[----:B------:R-:W-:Y:S01]  /*1bfc0*/  STL [R1+0x90], R86 ;  /* 0x0000905601007387 */ /* 0x000fe20000100800 */
[----:B------:R-:W-:-:S02]  /*1bfd0*/  F2FP.F16.F32.PACK_AB R54, R55, R54 ;  /* 0x000000363736723e */ /* 0x000fc400000000ff */
[----:B------:R-:W-:Y:S01]  /*1bfe0*/  F2FP.F16.F32.PACK_AB R52, R53, R52 ;  /* 0x000000343534723e */ /* 0x000fe200000000ff */
[----:B------:R-:W-:Y:S01]  /*1bff0*/  STL [R1+0x84], R83 ;  /* 0x0000845301007387 */ /* 0x000fe20000100800 */
[----:B------:R-:W-:Y:S02]  /*1c000*/  F2FP.F16.F32.PACK_AB R50, R51, R50 ;  /* 0x000000323332723e */ /* 0x000fe400000000ff */
[----:B------:R-:W-:Y:S01]  /*1c010*/  F2FP.F16.F32.PACK_AB R48, R49, R48 ;  /* 0x000000303130723e */ /* 0x000fe200000000ff */
[----:B------:R-:W-:Y:S01]  /*1c020*/  STL [R1+0x80], R79 ;  /* 0x0000804f01007387 */ /* 0x000fe20000100800 */
[C---:B--2---:R-:W-:Y:S02]  /*1c030*/  LEA R80, P2, R68.reuse, R0, 0x1 ;  /* 0x0000000044507211 */ /* 0x044fe400078408ff */
[----:B------:R-:W-:Y:S02]  /*1c040*/  F2FP.F16.F32.PACK_AB R46, R47, R46 ;  /* 0x0000002e2f2e723e */ /* 0x000fe400000000ff */
[----:B------:R-:W-:Y:S01]  /*1c050*/  LEA.HI.X.SX32 R81, R68, R3, 0x1, P2 ;  /* 0x0000000344517211 */ /* 0x000fe200010f0eff */
[C---:B------:R-:W-:Y:S01]  /*1c060*/  VIADD R68, R69.reuse, UR5 ;  /* 0x0000000545447c36 */ /* 0x040fe20008000000 */
[----:B------:R-:W-:-:S02]  /*1c070*/  LEA R72, P2, R69, R0, 0x1 ;  /* 0x0000000045487211 */ /* 0x000fc400078408ff */
[----:B------:R-:W-:Y:S01]  /*1c080*/  F2FP.F16.F32.PACK_AB R44, R45, R44 ;  /* 0x0000002c2d2c723e */ /* 0x000fe200000000ff */
[----:B------:R-:W-:Y:S01]  /*1c090*/  STL.64 [R1+0x20], R80 ;  /* 0x0000205001007387 */ /* 0x000fe20000100a00 */
        /* <DEDUP_REMOVED lines=10> */
[----:B------:R3:W-:Y:S01]  /*1c140*/  STL [R1+0x1ec], R64 ;  /* 0x0001ec4001007387 */ /* 0x0007e20000100800 */
[----:B------:R-:W-:Y:S02]  /*1c150*/  F2FP.F16.F32.PACK_AB R33, R31, R30 ;  /* 0x0000001e1f21723e */ /* 0x000fe400000000ff */
[----:B------:R-:W-:Y:S02]  /*1c160*/  F2FP.F16.F32.PACK_AB R28, R29, R28 ;  /* 0x0000001c1d1c723e */ /* 0x000fe400000000ff */
[----:B--2---:R-:W-:Y:S02]  /*1c170*/  LEA R72, P2, R68, R0, 0x1 ;  /* 0x0000000044487211 */ /* 0x004fe400078408ff */
[----:B------:R-:W-:Y:S02]  /*1c180*/  PRMT R30, R70, 0x7610, R30 ;  /* 0x00007610461e7816 */ /* 0x000fe4000000001e */
[----:B------:R-:W-:-:S02]  /*1c190*/  LEA.HI.X.SX32 R73, R68, R3, 0x1, P2 ;  /* 0x0000000344497211 */ /* 0x000fc400010f0eff */
[C---:B------:R-:W-:Y:S01]  /*1c1a0*/  LEA R124, P2, R69.reuse, R0, 0x1 ;  /* 0x00000000457c7211 */ /* 0x040fe200078408ff */
[----:B---3--:R-:W-:Y:S01]  /*1c1b0*/  VIADD R64, R69, UR5 ;  /* 0x0000000545407c36 */ /* 0x008fe20008000000 */
[----:B------:R-:W-:Y:S01]  /*1c1c0*/  F2FP.F16.F32.PACK_AB R29, R27, R26 ;  /* 0x0000001a1b1d723e */ /* 0x000fe200000000ff */
[----:B------:R-:W-:Y:S01]  /*1c1d0*/  STL.64 [R1], R72 ;  /* 0x0000004801007387 */ /* 0x000fe20000100a00 */
[-C--:B------:R-:W-:Y:S02]  /*1c1e0*/  LEA.HI.X.SX32 R125, R69, R3.reuse, 0x1, P2 ;  /* 0x00000003457d7211 */ /* 0x080fe400010f0eff */
[C---:B------:R-:W-:Y:S01]  /*1c1f0*/  LEA R122, P2, R64.reuse, R0, 0x1 ;  /* 0x00000000407a7211 */ /* 0x040fe200078408ff */
[----:B------:R-:W-:Y:S01]  /*1c200*/  STL [R1+0x1e8], R62 ;  /* 0x0001e83e01007387 */ /* 0x000fe20000100800 */
[----:B------:R-:W-:Y:S02]  /*1c210*/  F2FP.F16.F32.PACK_AB R24, R25, R24 ;  /* 0x000000181918723e */ /* 0x000fe400000000ff */
[----:B------:R-:W-:Y:S01]  /*1c220*/  LEA.HI.X.SX32 R123, R64, R3, 0x1, P2 ;  /* 0x00000003407b7211 */ /* 0x000fe200010f0eff */
[----:B------:R-:W-:Y:S01]  /*1c230*/  STL [R1+0x6dc], R124 ;  /* 0x0006dc7c01007387 */ /* 0x000fe20000100800 */
[----:B------:R-:W-:-:S02]  /*1c240*/  F2FP.F16.F32.PACK_AB R22, R23, R22 ;  /* 0x000000161716723e */ /* 0x000fc400000000ff */
[----:B------:R-:W-:Y:S01]  /*1c250*/  F2FP.F16.F32.PACK_AB R18, R19, R18 ;  /* 0x000000121312723e */ /* 0x000fe200000000ff */
[----:B------:R2:W-:Y:S01]  /*1c260*/  STL [R1+0x1e4], R60 ;  /* 0x0001e43c01007387 */ /* 0x0005e20000100800 */
[----:B------:R-:W-:Y:S02]  /*1c270*/  F2FP.F16.F32.PACK_AB R27, R17, R16 ;  /* 0x00000010111b723e */ /* 0x000fe400000000ff */
[----:B------:R-:W-:Y:S01]  /*1c280*/  F2FP.F16.F32.PACK_AB R26, R13, R12 ;  /* 0x0000000c0d1a723e */ /* 0x000fe200000000ff */
[----:B------:R-:W-:Y:S01]  /*1c290*/  STL [R1+0x6e8], R124 ;  /* 0x0006e87c01007387 */ /* 0x000fe20000100800 */
[----:B------:R-:W-:Y:S02]  /*1c2a0*/  F2FP.F16.F32.PACK_AB R25, R11, R10 ;  /* 0x0000000a0b19723e */ /* 0x000fe400000000ff */
[----:B------:R-:W-:Y:S01]  /*1c2b0*/  F2FP.F16.F32.PACK_AB R23, R7, R6 ;  /* 0x000000060717723e */ /* 0x000fe200000000ff */
[----:B------:R-:W-:Y:S01]  /*1c2c0*/  STL [R1+0x6d8], R125 ;  /* 0x0006d87d01007387 */ /* 0x000fe20000100800 */
[----:B--2---:R-:W-:-:S03]  /*1c2d0*/  VIADD R60, R64, UR5 ;  /* 0x00000005403c7c36 */ /* 0x004fc60008000000 */
[----:B------:R-:W-:Y:S04]  /*1c2e0*/  STL [R1+0x1e0], R58 ;  /* 0x0001e03a01007387 */ /* 0x000fe80000100800 */
[----:B------:R-:W-:Y:S01]  /*1c2f0*/  STL [R1+0x6d4], R122 ;  /* 0x0006d47a01007387 */ /* 0x000fe20000100800 */
[----:B------:R-:W-:-:S03]  /*1c300*/  LEA R120, P2, R60, R0, 0x1 ;  /* 0x000000003c787211 */ /* 0x000fc600078408ff */
[----:B------:R2:W-:Y:S01]  /*1c310*/  STL [R1+0x1dc], R56 ;  /* 0x0001dc3801007387 */ /* 0x0005e20000100800 */
[----:B------:R-:W-:-:S03]  /*1c320*/  LEA.HI.X.SX32 R121, R60, R3, 0x1, P2 ;  /* 0x000000033c797211 */ /* 0x000fc600010f0eff */
[----:B------:R-:W-:Y:S04]  /*1c330*/  STL [R1+0x6ec], R122 ;  /* 0x0006ec7a01007387 */ /* 0x000fe80000100800 */
[----:B------:R-:W-:Y:S01]  /*1c340*/  STL [R1+0x6f8], R122 ;  /* 0x0006f87a01007387 */ /* 0x000fe20000100800 */
[----:B--2---:R-:W-:-:S03]  /*1c350*/  VIADD R56, R60, UR5 ;  /* 0x000000053c387c36 */ /* 0x004fc60008000000 */
[----:B------:R-:W-:Y:S04]  /*1c360*/  STL [R1+0x6d0], R123 ;  /* 0x0006d07b01007387 */ /* 0x000fe80000100800 */
[----:B------:R-:W-:Y:S01]  /*1c370*/  STL [R1+0x750], R122 ;  /* 0x0007507a01007387 */ /* 0x000fe20000100800 */
[----:B------:R-:W-:-:S03]  /*1c380*/  LEA R118, P2, R56, R0, 0x1 ;  /* 0x0000000038767211 */ /* 0x000fc600078408ff */
[----:B------:R-:W-:Y:S01]  /*1c390*/  STL [R1+0x1d8], R54 ;  /* 0x0001d83601007387 */ /* 0x000fe20000100800 */
[----:B------:R-:W-:-:S03]  /*1c3a0*/  LEA.HI.X.SX32 R119, R56, R3, 0x1, P2 ;  /* 0x0000000338777211 */ /* 0x000fc600010f0eff */
[----:B------:R-:W-:Y:S04]  /*1c3b0*/  STL.64 [R1+0x6e0], R120 ;  /* 0x0006e07801007387 */ /* 0x000fe80000100a00 */
[----:B------:R2:W-:Y:S04]  /*1c3c0*/  STL [R1+0x1d4], R52 ;  /* 0x0001d43401007387 */ /* 0x0005e80000100800 */
[----:B------:R-:W-:Y:S04]  /*1c3d0*/  STL [R1+0x1cc], R50 ;  /* 0x0001cc3201007387 */ /* 0x000fe80000100800 */
[----:B------:R-:W-:Y:S01]  /*1c3e0*/  STL.64 [R1+0x6f0], R118 ;  /* 0x0006f07601007387 */ /* 0x000fe20000100a00 */
[----:B--2---:R-:W-:-:S03]  /*1c3f0*/  VIADD R52, R56, UR5 ;  /* 0x0000000538347c36 */ /* 0x004fc60008000000 */
[----:B------:R2:W-:Y:S02]  /*1c400*/  STL [R1+0x1c4], R48 ;  /* 0x0001c43001007387 */ /* 0x0005e40000100800 */
[C---:B------:R-:W-:Y:S02]  /*1c410*/  LEA R116, P2, R52.reuse, R0, 0x1 ;  /* 0x0000000034747211 */ /* 0x040fe400078408ff */
[----:B------:R-:W-:Y:S02]  /*1c420*/  STL [R1+0x760], R119 ;  /* 0x0007607701007387 */ /* 0x000fe40000100800 */
[C---:B------:R-:W-:Y:S02]  /*1c430*/  LEA.HI.X.SX32 R117, R52.reuse, R3, 0x1, P2 ;  /* 0x0000000334757211 */ /* 0x040fe400010f0eff */
[----:B------:R-:W-:Y:S01]  /*1c440*/  STL [R1+0x1bc], R46 ;  /* 0x0001bc2e01007387 */ /* 0x000fe20000100800 */
[----:B--2---:R-:W-:-:S03]  /*1c450*/  VIADD R48, R52, UR5 ;  /* 0x0000000534307c36 */ /* 0x004fc60008000000 */
[----:B------:R-:W-:Y:S04]  /*1c460*/  STL [R1+0x708], R116 ;  /* 0x0007087401007387 */ /* 0x000fe80000100800 */
[----:B------:R2:W-:Y:S01]  /*1c470*/  STL [R1+0x1b4], R44 ;  /* 0x0001b42c01007387 */ /* 0x0005e20000100800 */
[----:B------:R-:W-:-:S03]  /*1c480*/  LEA R114, P2, R48, R0, 0x1 ;  /* 0x0000000030727211 */ /* 0x000fc600078408ff */
[----:B------:R-:W-:Y:S01]  /*1c490*/  STL [R1+0x6fc], R117 ;  /* 0x0006fc7501007387 */ /* 0x000fe20000100800 */
[----:B------:R-:W-:-:S03]  /*1c4a0*/  LEA.HI.X.SX32 R115, R48, R3, 0x1, P2 ;  /* 0x0000000330737211 */ /* 0x000fc600010f0eff */
[----:B------:R-:W-:Y:S01]  /*1c4b0*/  STL [R1+0x70c], R117 ;  /* 0x00070c7501007387 */ /* 0x000fe20000100800 */
[----:B--2---:R-:W-:-:S03]  /*1c4c0*/  VIADD R44, R48, UR5 ;  /* 0x00000005302c7c36 */ /* 0x004fc60008000000 */
[----:B------:R-:W-:Y:S02]  /*1c4d0*/  STL [R1+0x718], R117 ;  /* 0x0007187501007387 */ /* 0x000fe40000100800 */
[C---:B------:R-:W-:Y:S02]  /*1c4e0*/  LEA R112, P2, R44.reuse, R0, 0x1 ;  /* 0x000000002c707211 */ /* 0x040fe400078408ff */
[----:B------:R-:W-:Y:S02]  /*1c4f0*/  STL [R1+0x1ac], R42 ;  /* 0x0001ac2a01007387 */ /* 0x000fe40000100800 */
[----:B------:R-:W-:Y:S02]  /*1c500*/  LEA.HI.X.SX32 R113, R44, R3, 0x1, P2 ;  /* 0x000000032c717211 */ /* 0x000fe400010f0eff */
[----:B------:R2:W-:Y:S04]  /*1c510*/  STL.64 [R1+0x700], R114 ;  /* 0x0007007201007387 */ /* 0x0005e80000100a00 */
[----:B------:R3:W-:Y:S04]  /*1c520*/  STL [R1+0x1a4], R40 ;  /* 0x0001a42801007387 */ /* 0x0007e80000100800 */
[----:B------:R4:W-:Y:S04]  /*1c530*/  STL [R1+0x754], R114 ;  /* 0x0007547201007387 */ /* 0x0009e80000100800 */
[----:B------:R-:W-:Y:S01]  /*1c540*/  STL [R1+0x198], R38 ;  /* 0x0001982601007387 */ /* 0x000fe20000100800 */
[----:B--2---:R-:W-:Y:S01]  /*1c550*/  PRMT R115, R30, 0x7610, R115 ;  /* 0x000076101e737816 */ /* 0x004fe20000000073 */
[----:B---3--:R-:W-:-:S02]  /*1c560*/  VIADD R40, R44, UR5 ;  /* 0x000000052c287c36 */ /* 0x008fc40008000000 */
[----:B------:R-:W-:Y:S01]  /*1c570*/  STL.64 [R1+0x710], R112 ;  /* 0x0007107001007387 */ /* 0x000fe20000100a00 */
[----:B----4-:R-:W-:Y:S02]  /*1c580*/  PRMT R114, R96, 0x7610, R114 ;  /* 0x0000761060727816 */ /* 0x010fe40000000072 */
[----:B------:R-:W-:Y:S01]  /*1c590*/  PRMT R123, R115, 0x7610, R123 ;  /* 0x00007610737b7816 */ /* 0x000fe2000000007b */
[----:B------:R2:W-:Y:S01]  /*1c5a0*/  STL [R1+0x190], R36 ;  /* 0x0001902401007387 */ /* 0x0005e20000100800 */
[----:B------:R-:W-:Y:S02]  /*1c5b0*/  LEA R110, P2, R40, R0, 0x1 ;  /* 0x00000000286e7211 */ /* 0x000fe400078408ff */
[----:B------:R-:W-:Y:S01]  /*1c5c0*/  PRMT R122, R114, 0x7610, R122 ;  /* 0x00007610727a7816 */ /* 0x000fe2000000007a */
[----:B------:R-:W-:Y:S01]  /*1c5d0*/  STL [R1+0x188], R34 ;  /* 0x0001882201007387 */ /* 0x000fe20000100800 */
[----:B------:R-:W-:-:S03]  /*1c5e0*/  LEA.HI.X.SX32 R111, R40, R3, 0x1, P2 ;  /* 0x00000003286f7211 */ /* 0x000fc600010f0eff */
[----:B------:R3:W-:Y:S01]  /*1c5f0*/  STL [R1+0x728], R110 ;  /* 0x0007286e01007387 */ /* 0x0007e20000100800 */
[----:B--2---:R-:W-:-:S03]  /*1c600*/  VIADD R36, R40, UR5 ;  /* 0x0000000528247c36 */ /* 0x004fc60008000000 */
[----:B------:R2:W-:Y:S02]  /*1c610*/  STL [R1+0x180], R32 ;  /* 0x0001802001007387 */ /* 0x0005e40000100800 */
[C---:B------:R-:W-:Y:S02]  /*1c620*/  LEA R108, P2, R36.reuse, R0, 0x1 ;  /* 0x00000000246c7211 */ /* 0x040fe400078408ff */
[----:B------:R-:W-:Y:S01]  /*1c630*/  STL [R1+0x71c], R111 ;  /* 0x00071c6f01007387 */ /* 0x000fe20000100800 */
[----:B---3--:R-:W-:Y:S02]  /*1c640*/  PRMT R110, R97, 0x7610, R110 ;  /* 0x00007610616e7816 */ /* 0x008fe4000000006e */
[----:B------:R-:W-:Y:S01]  /*1c650*/  LEA.HI.X.SX32 R109, R36, R3, 0x1, P2 ;  /* 0x00000003246d7211 */ /* 0x000fe200010f0eff */
[----:B------:R-:W-:Y:S01]  /*1c660*/  STL [R1+0x72c], R111 ;  /* 0x00072c6f01007387 */ /* 0x000fe20000100800 */
[----:B------:R-:W-:Y:S01]  /*1c670*/  PRMT R118, R110, 0x7610, R118 ;  /* 0x000076106e767816 */ /* 0x000fe20000000076 */
[----:B--2---:R-:W-:-:S02]  /*1c680*/  VIADD R32, R36, UR5 ;  /* 0x0000000524207c36 */ /* 0x004fc40008000000 */
[----:B------:R2:W-:Y:S01]  /*1c690*/  STL [R1+0x740], R111 ;  /* 0x0007406f01007387 */ /* 0x0005e20000100800 */
[----:B------:R-:W-:Y:S02]  /*1c6a0*/  PRMT R31, R118, 0x7610, R31 ;  /* 0x00007610761f7816 */ /* 0x000fe4000000001f */
[C---:B------:R-:W-:Y:S01]  /*1c6b0*/  LEA R106, P2, R32.reuse, R0, 0x1 ;  /* 0x00000000206a7211 */ /* 0x040fe200078408ff */
[----:B------:R-:W-:Y:S03]  /*1c6c0*/  STL [R1+0x164], R33 ;  /* 0x0001642101007387 */ /* 0x000fe60000100800 */
[----:B------:R-:W-:Y:S01]  /*1c6d0*/  LEA.HI.X.SX32 R107, R32, R3, 0x1, P2 ;  /* 0x00000003206b7211 */ /* 0x000fe200010f0eff */
[----:B------:R-:W-:Y:S01]  /*1c6e0*/  STL.64 [R1+0x720], R108 ;  /* 0x0007206c01007387 */ /* 0x000fe20000100a00 */
[----:B--2---:R-:W-:-:S03]  /*1c6f0*/  PRMT R111, R71, 0x7610, R111 ;  /* 0x00007610476f7816 */ /* 0x004fc6000000006f */
[----:B------:R2:W-:Y:S01]  /*1c700*/  STL [R1+0x15c], R28 ;  /* 0x00015c1c01007387 */ /* 0x0005e20000100800 */
[----:B------:R-:W-:-:S03]  /*1c710*/  PRMT R119, R111, 0x7610, R119 ;  /* 0x000076106f777816 */ /* 0x000fc60000000077 */
[----:B------:R-:W-:Y:S01]  /*1c720*/  STL.64 [R1+0x758], R108 ;  /* 0x0007586c01007387 */ /* 0x000fe20000100a00 */
[----:B------:R-:W-:-:S03]  /*1c730*/  PRMT R124, R119, 0x7610, R124 ;  /* 0x00007610777c7816 */ /* 0x000fc6000000007c */
[----:B------:R-:W-:Y:S01]  /*1c740*/  STL [R1+0x154], R29 ;  /* 0x0001541d01007387 */ /* 0x000fe20000100800 */
[----:B--2---:R-:W-:-:S03]  /*1c750*/  VIADD R28, R32, UR5 ;  /* 0x00000005201c7c36 */ /* 0x004fc60008000000 */
[----:B------:R2:W-:Y:S01]  /*1c760*/  STL [R1+0x14c], R24 ;  /* 0x00014c1801007387 */ /* 0x0005e20000100800 */
[----:B------:R-:W3:Y:S03]  /*1c770*/  LDTM.x64 R32, tmem[UR10+0x80] ;  /* 0x0000800a002079ee */ /* 0x000ee60008340000 */
[----:B------:R-:W-:Y:S01]  /*1c780*/  STL.64 [R1+0x730], R106 ;  /* 0x0007306a01007387 */ /* 0x000fe20000100a00 */
[----:B------:R-:W-:-:S03]  /*1c790*/  LEA R104, P2, R28, R0, 0x1 ;  /* 0x000000001c687211 */ /* 0x000fc600078408ff */
[----:B------:R-:W-:Y:S01]  /*1c7a0*/  STL.64 [R1+0x748], R106 ;  /* 0x0007486a01007387 */ /* 0x000fe20000100a00 */
[C---:B------:R-:W-:Y:S01]  /*1c7b0*/  LEA.HI.X.SX32 R105, R28.reuse, R3, 0x1, P2 ;  /* 0x000000031c697211 */ /* 0x040fe200010f0eff */
[----:B--2---:R-:W-:Y:S01]  /*1c7c0*/  VIADD R24, R28, UR5 ;  /* 0x000000051c187c36 */ /* 0x004fe20008000000 */
[----:B------:R-:W-:Y:S02]  /*1c7d0*/  F2FP.F16.F32.PACK_AB R28, R21, R20 ;  /* 0x00000014151c723e */ /* 0x000fe400000000ff */
[----:B------:R-:W-:Y:S02]  /*1c7e0*/  F2FP.F16.F32.PACK_AB R21, R15, R14 ;  /* 0x0000000e0f15723e */ /* 0x000fe400000000ff */
[----:B------:R-:W-:-:S04]  /*1c7f0*/  LEA R102, P2, R24, R0, 0x1 ;  /* 0x0000000018667211 */ /* 0x000fc800078408ff */
[----:B------:R-:W-:Y:S01]  /*1c800*/  LEA.HI.X.SX32 R103, R24, R3, 0x1, P2 ;  /* 0x0000000318677211 */ /* 0x000fe200010f0eff */
[----:B---3--:R-:W-:Y:S01]  /*1c810*/  STL [R1+0x6ac], R70 ;  /* 0x0006ac4601007387 */ /* 0x008fe20000100800 */
[----:B------:R-:W-:Y:S02]  /*1c820*/  F2FP.F16.F32.PACK_AB R20, R69, R68 ;  /* 0x000000444514723e */ /* 0x000fe400000000ff */
[----:B------:R-:W-:Y:S01]  /*1c830*/  F2FP.F16.F32.PACK_AB R19, R67, R66 ;  /* 0x000000424313723e */ /* 0x000fe200000000ff */
[----:B------:R-:W-:Y:S01]  /*1c840*/  STL [R1+0x6a8], R71 ;  /* 0x0006a84701007387 */ /* 0x000fe20000100800 */
[----:B------:R-:W-:Y:S02]  /*1c850*/  F2FP.F16.F32.PACK_AB R17, R63, R62 ;  /* 0x0000003e3f11723e */ /* 0x000fe400000000ff */
[----:B------:R-:W-:Y:S01]  /*1c860*/  PRMT R117, R122, 0x7610, R117 ;  /* 0x000076107a757816 */ /* 0x000fe20000000075 */
[----:B------:R-:W-:Y:S01]  /*1c870*/  STL [R1+0x6a4], R72 ;  /* 0x0006a44801007387 */ /* 0x000fe20000100800 */
[----:B------:R-:W-:-:S02]  /*1c880*/  PRMT R121, R123, 0x7610, R121 ;  /* 0x000076107b797816 */ /* 0x000fc40000000079 */
[----:B------:R-:W-:Y:S01]  /*1c890*/  F2FP.F16.F32.PACK_AB R16, R61, R60 ;  /* 0x0000003c3d10723e */ /* 0x000fe200000000ff */
[----:B------:R-:W-:Y:S01]  /*1c8a0*/  STL [R1+0x6a0], R73 ;  /* 0x0006a04901007387 */ /* 0x000fe20000100800 */
[----:B------:R-:W-:Y:S02]  /*1c8b0*/  F2FP.F16.F32.PACK_AB R15, R59, R58 ;  /* 0x0000003a3b0f723e */ /* 0x000fe400000000ff */
[----:B------:R-:W-:Y:S01]  /*1c8c0*/  F2FP.F16.F32.PACK_AB R14, R57, R56 ;  /* 0x00000038390e723e */ /* 0x000fe200000000ff */
[----:B------:R2:W-:Y:S01]  /*1c8d0*/  STL [R1+0x69c], R74 ;  /* 0x00069c4a01007387 */ /* 0x0005e20000100800 */
[----:B------:R-:W-:Y:S02]  /*1c8e0*/  F2FP.F16.F32.PACK_AB R13, R55, R54 ;  /* 0x00000036370d723e */ /* 0x000fe400000000ff */
[----:B------:R-:W-:Y:S01]  /*1c8f0*/  F2FP.F16.F32.PACK_AB R12, R53, R52 ;  /* 0x00000034350c723e */ /* 0x000fe200000000ff */
[----:B------:R3:W-:Y:S01]  /*1c900*/  STL [R1+0x698], R75 ;  /* 0x0006984b01007387 */ /* 0x0007e20000100800 */
[----:B------:R-:W-:-:S02]  /*1c910*/  F2FP.F16.F32.PACK_AB R11, R51, R50 ;  /* 0x00000032330b723e */ /* 0x000fc400000000ff */
[----:B------:R-:W-:Y:S01]  /*1c920*/  F2FP.F16.F32.PACK_AB R10, R49, R48 ;  /* 0x00000030310a723e */ /* 0x000fe200000000ff */
[----:B------:R4:W-:Y:S01]  /*1c930*/  STL [R1+0x694], R76 ;  /* 0x0006944c01007387 */ /* 0x0009e20000100800 */
[----:B------:R-:W-:Y:S02]  /*1c940*/  F2FP.F16.F32.PACK_AB R7, R43, R42 ;  /* 0x0000002a2b07723e */ /* 0x000fe400000000ff */
[----:B------:R-:W-:Y:S01]  /*1c950*/  F2FP.F16.F32.PACK_AB R6, R41, R40 ;  /* 0x000000282906723e */ /* 0x000fe200000000ff */
[----:B------:R5:W-:Y:S01]  /*1c960*/  STL [R1+0x690], R77 ;  /* 0x0006904d01007387 */ /* 0x000be20000100800 */
[----:B------:R-:W-:Y:S02]  /*1c970*/  PRMT R112, R31, 0x7610, R112 ;  /* 0x000076101f707816 */ /* 0x000fe40000000070 */
[C---:B--2---:R-:W-:Y:S01]  /*1c980*/  PRMT R74, R10.reuse, 0x7610, R74 ;  /* 0x000076100a4a7816 */ /* 0x044fe2000000004a */
[----:B------:R2:W-:Y:S01]  /*1c990*/  STL [R1+0x68c], R78 ;  /* 0x00068c4e01007387 */ /* 0x0005e20000100800 */
[----:B---3--:R-:W-:-:S02]  /*1c9a0*/  PRMT R75, R10, 0x7632, R75 ;  /* 0x000076320a4b7816 */ /* 0x008fc4000000004b */
[----:B----4-:R-:W-:Y:S01]  /*1c9b0*/  PRMT R76, R11, 0x7610, R76 ;  /* 0x000076100b4c7816 */ /* 0x010fe2000000004c */
[----:B------:R3:W-:Y:S01]  /*1c9c0*/  STL [R1+0x688], R79 ;  /* 0x0006884f01007387 */ /* 0x0007e20000100800 */
[----:B------:R-:W-:Y:S02]  /*1c9d0*/  F2FP.F16.F32.PACK_AB R69, R35, R34 ;  /* 0x000000222345723e */ /* 0x000fe400000000ff */
[----:B-----5:R-:W-:Y:S01]  /*1c9e0*/  PRMT R77, R11, 0x7632, R77 ;  /* 0x000076320b4d7816 */ /* 0x020fe2000000004d */
[----:B------:R4:W-:Y:S01]  /*1c9f0*/  STL [R1+0x684], R80 ;  /* 0x0006845001007387 */ /* 0x0009e20000100800 */
[----:B------:R-:W-:Y:S02]  /*1ca00*/  F2FP.F16.F32.PACK_AB R68, R33, R32 ;  /* 0x000000202144723e */ /* 0x000fe400000000ff */
[C---:B--2---:R-:W-:Y:S01]  /*1ca10*/  PRMT R78, R12.reuse, 0x7610, R78 ;  /* 0x000076100c4e7816 */ /* 0x044fe2000000004e */
[----:B------:R2:W-:Y:S01]  /*1ca20*/  STL [R1+0x680], R81 ;  /* 0x0006805101007387 */ /* 0x0005e20000100800 */
[----:B---3--:R-:W-:-:S03]  /*1ca30*/  PRMT R79, R12, 0x7632, R79 ;  /* 0x000076320c4f7816 */ /* 0x008fc6000000004f */
[----:B------:R3:W-:Y:S01]  /*1ca40*/  STL [R1+0x67c], R82 ;  /* 0x00067c5201007387 */ /* 0x0007e20000100800 */
[----:B----4-:R-:W-:-:S03]  /*1ca50*/  PRMT R80, R13, 0x7610, R80 ;  /* 0x000076100d507816 */ /* 0x010fc60000000050 */
[----:B------:R4:W-:Y:S01]  /*1ca60*/  STL [R1+0x678], R83 ;  /* 0x0006785301007387 */ /* 0x0009e20000100800 */
[----:B--2---:R-:W-:-:S03]  /*1ca70*/  PRMT R81, R13, 0x7632, R81 ;  /* 0x000076320d517816 */ /* 0x004fc60000000051 */
        /* <DEDUP_REMOVED lines=12> */
[----:B------:R-:W-:Y:S01]  /*1cb40*/  STL [R1+0x65c], R90 ;  /* 0x00065c5a01007387 */ /* 0x000fe20000100800 */
[----:B---3--:R-:W-:-:S03]  /*1cb50*/  PRMT R88, R17, 0x7610, R88 ;  /* 0x0000761011587816 */ /* 0x008fc60000000058 */
[----:B------:R-:W-:Y:S01]  /*1cb60*/  STL [R1+0x658], R91 ;  /* 0x0006585b01007387 */ /* 0x000fe20000100800 */
[----:B----4-:R-:W-:-:S03]  /*1cb70*/  PRMT R89, R17, 0x7632, R89 ;  /* 0x0000763211597816 */ /* 0x010fc60000000059 */
[----:B------:R2:W-:Y:S04]  /*1cb80*/  STL [R1+0x654], R92 ;  /* 0x0006545c01007387 */ /* 0x0005e80000100800 */
[----:B------:R3:W-:Y:S04]  /*1cb90*/  STL [R1+0x650], R93 ;  /* 0x0006505d01007387 */ /* 0x0007e80000100800 */
[----:B------:R4:W-:Y:S01]  /*1cba0*/  STL [R1+0x64c], R94 ;  /* 0x00064c5e01007387 */ /* 0x0009e20000100800 */
[----:B--2---:R-:W-:-:S03]  /*1cbb0*/  PRMT R92, R19, 0x7610, R92 ;  /* 0x00007610135c7816 */ /* 0x004fc6000000005c */
[----:B------:R2:W-:Y:S01]  /*1cbc0*/  STL [R1+0x648], R95 ;  /* 0x0006485f01007387 */ /* 0x0005e20000100800 */
[----:B---3--:R-:W-:-:S03]  /*1cbd0*/  PRMT R93, R19, 0x7632, R93 ;  /* 0x00007632135d7816 */ /* 0x008fc6000000005d */
[----:B------:R3:W-:Y:S01]  /*1cbe0*/  STL [R1+0x144], R22 ;  /* 0x0001441601007387 */ /* 0x0007e20000100800 */
[----:B----4-:R-:W-:-:S03]  /*1cbf0*/  PRMT R94, R20, 0x7610, R94 ;  /* 0x00007610145e7816 */ /* 0x010fc6000000005e */
[----:B------:R-:W-:Y:S01]  /*1cc00*/  STL.64 [R1+0x738], R104 ;  /* 0x0007386801007387 */ /* 0x000fe20000100a00 */
[----:B--2---:R-:W-:-:S03]  /*1cc10*/  PRMT R95, R20, 0x7632, R95 ;  /* 0x00007632145f7816 */ /* 0x004fc6000000005f */
[----:B------:R-:W-:Y:S01]  /*1cc20*/  STL [R1+0x13c], R28 ;  /* 0x00013c1c01007387 */ /* 0x000fe20000100800 */
[----:B---3--:R-:W-:-:S03]  /*1cc30*/  VIADD R22, R24, UR5 ;  /* 0x0000000518167c36 */ /* 0x008fc60008000000 */
[----:B------:R2:W-:Y:S01]  /*1cc40*/  STL [R1+0x130], R18 ;  /* 0x0001301201007387 */ /* 0x0005e20000100800 */
[----:B------:R-:W-:Y:S02]  /*1cc50*/  F2FP.F16.F32.PACK_AB R24, R9, R8 ;  /* 0x000000080918723e */ /* 0x000fe400000000ff */
[C---:B------:R-:W-:Y:S01]  /*1cc60*/  LEA R100, P2, R22.reuse, R0, 0x1 ;  /* 0x0000000016647211 */ /* 0x040fe200078408ff */
[----:B------:R-:W-:Y:S03]  /*1cc70*/  STL [R1+0x128], R27 ;  /* 0x0001281b01007387 */ /* 0x000fe60000100800 */
[C---:B------:R-:W-:Y:S01]  /*1cc80*/  LEA.HI.X.SX32 R101, R22.reuse, R3, 0x1, P2 ;  /* 0x0000000316657211 */ /* 0x040fe200010f0eff */
[----:B------:R3:W-:Y:S01]  /*1cc90*/  STL [R1+0xf4], R21 ;  /* 0x0000f41501007387 */ /* 0x0007e20000100800 */
[----:B--2---:R-:W-:-:S03]  /*1cca0*/  VIADD R18, R22, UR5 ;  /* 0x0000000516127c36 */ /* 0x004fc60008000000 */
[----:B------:R-:W-:Y:S01]  /*1ccb0*/  STL [R1+0xe0], R26 ;  /* 0x0000e01a01007387 */ /* 0x000fe20000100800 */
[----:B------:R-:W-:Y:S02]  /*1ccc0*/  F2FP.F16.F32.PACK_AB R22, R5, R4 ;  /* 0x000000040516723e */ /* 0x000fe400000000ff */
[C---:B------:R-:W-:Y:S01]  /*1ccd0*/  LEA R98, P2, R18.reuse, R0, 0x1 ;  /* 0x0000000012627211 */ /* 0x040fe200078408ff */
[----:B---3--:R-:W-:-:S03]  /*1cce0*/  VIADD R21, R18, UR5 ;  /* 0x0000000512157c36 */ /* 0x008fc60008000000 */
[-C--:B------:R-:W-:Y:S02]  /*1ccf0*/  LEA.HI.X.SX32 R99, R18, R3.reuse, 0x1, P2 ;  /* 0x0000000312637211 */ /* 0x080fe400010f0eff */
[----:B------:R-:W-:Y:S01]  /*1cd00*/  F2FP.F16.F32.PACK_AB R18, R65, R64 ;  /* 0x000000404112723e */ /* 0x000fe200000000ff */
[----:B------:R-:W-:Y:S01]  /*1cd10*/  STL [R1+0x8], R21 ;  /* 0x0000081501007387 */ /* 0x000fe20000100800 */
[C---:B------:R-:W-:Y:S02]  /*1cd20*/  LEA R96, P2, R21.reuse, R0, 0x1 ;  /* 0x0000000015607211 */ /* 0x040fe400078408ff */
[C---:B------:R-:W-:Y:S01]  /*1cd30*/  PRMT R91, R18.reuse, 0x7632, R91 ;  /* 0x00007632125b7816 */ /* 0x040fe2000000005b */
[----:B------:R-:W-:Y:S01]  /*1cd40*/  STL [R1+0xd0], R25 ;  /* 0x0000d01901007387 */ /* 0x000fe20000100800 */
[----:B------:R-:W-:Y:S02]  /*1cd50*/  PRMT R90, R18, 0x7610, R90 ;  /* 0x00007610125a7816 */ /* 0x000fe4000000005a */
[----:B------:R-:W-:Y:S01]  /*1cd60*/  LEA.HI.X.SX32 R97, R21, R3, 0x1, P2 ;  /* 0x0000000315617211 */ /* 0x000fe200010f0eff */
[----:B------:R-:W-:Y:S01]  /*1cd70*/  STL [R1+0xc0], R24 ;  /* 0x0000c01801007387 */ /* 0x000fe20000100800 */
[----:B------:R-:W-:-:S03]  /*1cd80*/  ISETP.LT.AND P2, PT, R2, UR15, !P0 ;  /* 0x0000000f02007c0c */ /* 0x000fc6000c741270 */
[----:B------:R-:W-:Y:S04]  /*1cd90*/  STL [R1+0xb0], R23 ;  /* 0x0000b01701007387 */ /* 0x000fe80000100800 */
[----:B------:R-:W-:Y:S04]  /*1cda0*/  STL [R1+0x94], R22 ;  /* 0x0000941601007387 */ /* 0x000fe80000100800 */
[----:B------:R2:W-:Y:S04]  /*1cdb0*/  STL [R1+0x6b4], R95 ;  /* 0x0006b45f01007387 */ /* 0x0005e80000100800 */
[----:B------:R3:W-:Y:S04]  /*1cdc0*/  STL [R1+0x6b0], R94 ;  /* 0x0006b05e01007387 */ /* 0x0007e80000100800 */
[----:B------:R4:W-:Y:S04]  /*1cdd0*/  STL [R1+0x6bc], R93 ;  /* 0x0006bc5d01007387 */ /* 0x0009e80000100800 */
[----:B------:R5:W-:Y:S04]  /*1cde0*/  STL [R1+0x6b8], R92 ;  /* 0x0006b85c01007387 */ /* 0x000be80000100800 */
[----:B------:R0:W-:Y:S04]  /*1cdf0*/  STL [R1+0x6c4], R91 ;  /* 0x0006c45b01007387 */ /* 0x0001e80000100800 */
[----:B------:R0:W-:Y:S04]  /*1ce00*/  STL [R1+0x6c0], R90 ;  /* 0x0006c05a01007387 */ /* 0x0001e80000100800 */
[----:B------:R0:W-:Y:S04]  /*1ce10*/  STL [R1+0x6cc], R89 ;  /* 0x0006cc5901007387 */ /* 0x0001e80000100800 */
[----:B------:R0:W-:Y:S04]  /*1ce20*/  STL [R1+0x6c8], R88 ;  /* 0x0006c85801007387 */ /* 0x0001e80000100800 */
[----:B------:R-:W5:Y:S01]  /*1ce30*/  LDL.LU.64 R114, [R1+0x118] ;  /* 0x0001180001727983 */ /* 0x000f620000300a00 */
[----:B------:R-:W-:-:S02]  /*1ce40*/  F2FP.F16.F32.PACK_AB R9, R47, R46 ;  /* 0x0000002e2f09723e */ /* 0x000fc400000000ff */
[----:B------:R-:W-:Y:S01]  /*1ce50*/  F2FP.F16.F32.PACK_AB R8, R45, R44 ;  /* 0x0000002c2d08723e */ /* 0x000fe200000000ff */
[----:B------:R-:W5:Y:S01]  /*1ce60*/  LDL.LU.64 R118, [R1+0x110] ;  /* 0x0001100001767983 */ /* 0x000f620000300a00 */
[----:B------:R-:W-:Y:S02]  /*1ce70*/  F2FP.F16.F32.PACK_AB R5, R39, R38 ;  /* 0x000000262705723e */ /* 0x000fe400000000ff */
[----:B------:R-:W-:Y:S01]  /*1ce80*/  F2FP.F16.F32.PACK_AB R4, R37, R36 ;  /* 0x000000242504723e */ /* 0x000fe200000000ff */
[----:B------:R-:W5:Y:S01]  /*1ce90*/  LDL.LU.64 R122, [R1+0x108] ;  /* 0x00010800017a7983 */ /* 0x000f620000300a00 */
[C---:B------:R-:W-:Y:S02]  /*1cea0*/  PRMT R72, R9.reuse, 0x7610, R72 ;  /* 0x0000761009487816 */ /* 0x040fe40000000048 */
[----:B------:R-:W-:Y:S01]  /*1ceb0*/  PRMT R73, R9, 0x7632, R73 ;  /* 0x0000763209497816 */ /* 0x000fe20000000049 */
[----:B------:R-:W5:Y:S01]  /*1cec0*/  LDL.LU.64 R108, [R1+0x100] ;  /* 0x00010000016c7983 */ /* 0x000f620000300a00 */
[----:B------:R-:W-:-:S02]  /*1ced0*/  PRMT R70, R8, 0x7610, R70 ;  /* 0x0000761008467816 */ /* 0x000fc40000000046 */
[----:B------:R-:W-:Y:S02]  /*1cee0*/  PRMT R71, R8, 0x7632, R71 ;  /* 0x0000763208477816 */ /* 0x000fe40000000047 */
[C---:B--2---:R-:W-:Y:S02]  /*1cef0*/  PRMT R95, R7.reuse, 0x7610, R95 ;  /* 0x00007610075f7816 */ /* 0x044fe4000000005f */
[----:B---3--:R-:W-:Y:S02]  /*1cf00*/  PRMT R94, R7, 0x7632, R94 ;  /* 0x00007632075e7816 */ /* 0x008fe4000000005e */
[C---:B----4-:R-:W-:Y:S02]  /*1cf10*/  PRMT R93, R6.reuse, 0x7610, R93 ;  /* 0x00007610065d7816 */ /* 0x050fe4000000005d */
[----:B-----5:R-:W-:Y:S02]  /*1cf20*/  PRMT R92, R6, 0x7632, R92 ;  /* 0x00007632065c7816 */ /* 0x020fe4000000005c */
[----:B0-----:R-:W-:-:S02]  /*1cf30*/  PRMT R91, R5, 0x7610, R91 ;  /* 0x00007610055b7816 */ /* 0x001fc4000000005b */
[----:B------:R-:W-:Y:S02]  /*1cf40*/  PRMT R90, R5, 0x7632, R90 ;  /* 0x00007632055a7816 */ /* 0x000fe4000000005a */
[C---:B------:R-:W-:Y:S02]  /*1cf50*/  PRMT R89, R4.reuse, 0x7610, R89 ;  /* 0x0000761004597816 */ /* 0x040fe40000000059 */
[----:B------:R-:W-:Y:S02]  /*1cf60*/  PRMT R88, R4, 0x7632, R88 ;  /* 0x0000763204587816 */ /* 0x000fe40000000058 */
[----:B------:R-:W0:Y:S01]  /*1cf70*/  LDTM.x64 R4, tmem[UR10+0xc0] ;  /* 0x0000c00a000479ee */ /* 0x000e220008340000 */
[----:B------:R-:W-:Y:S01]  /*1cf80*/  NOP ;  /* 0x0000000000007918 */ /* 0x000fe20000000000 */
[----:B------:R-:W-:Y:S02]  /*1cf90*/  PRMT R116, R117, 0x7610, R116 ;  /* 0x0000761075747816 */ /* 0x000fe40000000074 */
[----:B------:R-:W-:-:S02]  /*1cfa0*/  PRMT R125, R124, 0x7610, R125 ;  /* 0x000076107c7d7816 */ /* 0x000fc4000000007d */
[----:B------:R-:W2:Y:S01]  /*1cfb0*/  LDL.S16 R124, [R1+0x80] ;  /* 0x00008000017c7983 */ /* 0x000ea20000100600 */
[----:B------:R-:W-:-:S03]  /*1cfc0*/  PRMT R107, R121, 0x7610, R107 ;  /* 0x00007610796b7816 */ /* 0x000fc6000000006b */
[----:B------:R-:W3:Y:S01]  /*1cfd0*/  LDL.LU.64 R110, [R1+0xf8] ;  /* 0x0000f800016e7983 */ /* 0x000ee20000300a00 */
[----:B------:R-:W-:-:S03]  /*1cfe0*/  PRMT R106, R125, 0x7610, R106 ;  /* 0x000076107d6a7816 */ /* 0x000fc6000000006a */
[----:B------:R4:W-:Y:S02]  /*1cff0*/  @P2 STG.E.U16 desc[UR20][R114.64], R112 ;  /* 0x0000007072002986 */ /* 0x0009e4000c101514 */
[----:B----4-:R-:W-:-:S05]  /*1d000*/  VIADD R112, R2, 0x6 ;  /* 0x0000000602707836 */ /* 0x010fca0000000000 */
[----:B------:R-:W-:Y:S01]  /*1d010*/  ISETP.LT.AND P2, PT, R112, UR4, !P0 ;  /* 0x0000000470007c0c */ /* 0x000fe2000c741270 */
[----:B------:R-:W4:Y:S01]  /*1d020*/  LDCU UR4, c[0x0][0x39c] ;  /* 0x00007380ff0477ac */ /* 0x000f220008000800 */
[----:B------:R5:W-:Y:S04]  /*1d030*/  @P3 STG.E.U16 desc[UR20][R118.64], R116 ;  /* 0x0000007476003986 */ /* 0x000be8000c101514 */
[----:B------:R-:W2:Y:S04]  /*1d040*/  LDL.LU.S16 R112, [R1+0x82] ;  /* 0x0000820001707983 */ /* 0x000ea80000300600 */
[----:B------:R-:W2:Y:S01]  /*1d050*/  LDL.LU.64 R114, [R1+0xe8] ;  /* 0x0000e80001727983 */ /* 0x000ea20000300a00 */
[----:B-----5:R-:W-:-:S03]  /*1d060*/  VIADD R116, R2, 0x7 ;  /* 0x0000000702747836 */ /* 0x020fc60000000000 */
[----:B------:R-:W5:Y:S02]  /*1d070*/  LDL.LU R119, [R1+0x760] ;  /* 0x0007600001777983 */ /* 0x000f640000300800 */
[----:B----4-:R-:W-:Y:S02]  /*1d080*/  ISETP.LT.AND P3, PT, R116, UR4, !P0 ;  /* 0x0000000474007c0c */ /* 0x010fe4000c761270 */
[----:B------:R-:W4:Y:S01]  /*1d090*/  LDL.S16 R118, [R1+0x84] ;  /* 0x0000840001767983 */ /* 0x000f220000100600 */
[----:B------:R-:W0:Y:S03]  /*1d0a0*/  LDCU UR4, c[0x0][0x39c] ;  /* 0x00007380ff0477ac */ /* 0x000e260008000800 */
[----:B------:R-:W2:Y:S04]  /*1d0b0*/  LDL.LU.64 R116, [R1+0xd8] ;  /* 0x0000d80001747983 */ /* 0x000ea80000300a00 */
[----:B------:R0:W-:Y:S04]  /*1d0c0*/  @P1 STG.E.U16 desc[UR20][R122.64], R107 ;  /* 0x0000006b7a001986 */ /* 0x0001e8000c101514 */
[----:B------:R-:W2:Y:S04]  /*1d0d0*/  LDL.LU.S16 R121, [R1+0x86] ;  /* 0x0000860001797983 */ /* 0x000ea80000300600 */
[----:B------:R1:W-:Y:S04]  /*1d0e0*/  @P4 STG.E.U16 desc[UR20][R108.64], R106 ;  /* 0x0000006a6c004986 */ /* 0x0003e8000c101514 */
[----:B0-----:R-:W2:Y:S04]  /*1d0f0*/  LDL.LU.64 R122, [R1+0xc8] ;  /* 0x0000c800017a7983 */ /* 0x001ea80000300a00 */
[----:B-1----:R-:W2:Y:S01]  /*1d100*/  LDL.LU.64 R108, [R1+0x758] ;  /* 0x00075800016c7983 */ /* 0x002ea20000300a00 */
[----:B------:R-:W-:-:S02]  /*1d110*/  VIADD R107, R2, 0x8 ;  /* 0x00000008026b7836 */ /* 0x000fc40000000000 */
[----:B------:R-:W-:Y:S01]  /*1d120*/  VIADD R106, R2, 0x9 ;  /* 0x00000009026a7836 */ /* 0x000fe20000000000 */
[----:B------:R-:W3:Y:S02]  /*1d130*/  LDL.S16 R125, [R1+0x90] ;  /* 0x00009000017d7983 */ /* 0x000ee40000100600 */
[----:B------:R-:W-:Y:S01]  /*1d140*/  ISETP.LT.AND P1, PT, R107, UR4, !P0 ;  /* 0x000000046b007c0c */ /* 0x000fe2000c721270 */
[----:B------:R-:W0:Y:S02]  /*1d150*/  LDCU UR4, c[0x0][0x39c] ;  /* 0x00007380ff0477ac */ /* 0x000e240008000800 */
[----:B0-----:R-:W-:Y:S01]  /*1d160*/  ISETP.LT.AND P4, PT, R106, UR4, !P0 ;  /* 0x000000046a007c0c */ /* 0x001fe2000c781270 */
[----:B------:R-:W0:Y:S01]  /*1d170*/  LDCU UR4, c[0x0][0x39c] ;  /* 0x00007380ff0477ac */ /* 0x000e220008000800 */
[----:B------:R-:W4:Y:S01]  /*1d180*/  LDL.LU.64 R106, [R1+0xb8] ;  /* 0x0000b800016a7983 */ /* 0x000f220000300a00 */
[----:B--2---:R-:W-:Y:S02]  /*1d190*/  PRMT R109, R124, 0x7610, R109 ;  /* 0x000076107c6d7816 */ /* 0x004fe4000000006d */
[----:B------:R-:W-:Y:S01]  /*1d1a0*/  PRMT R108, R112, 0x7610, R108 ;  /* 0x00007610706c7816 */ /* 0x000fe2000000006c */
[----:B------:R-:W2:Y:S04]  /*1d1b0*/  LDL.LU.S16 R124, [R1+0x92] ;  /* 0x00009200017c7983 */ /* 0x000ea80000300600 */
[----:B---3--:R1:W-:Y:S04]  /*1d1c0*/  @P5 STG.E.U16 desc[UR20][R110.64], R109 ;  /* 0x0000006d6e005986 */ /* 0x0083e8000c101514 */
[----:B------:R3:W-:Y:S04]  /*1d1d0*/  @P6 STG.E.U16 desc[UR20][R114.64], R108 ;  /* 0x0000006c72006986 */ /* 0x0007e8000c101514 */
[----:B-1----:R-:W2:Y:S04]  /*1d1e0*/  LDL.LU.64 R110, [R1+0xa8] ;  /* 0x0000a800016e7983 */ /* 0x002ea80000300a00 */
[----:B---3--:R-:W3:Y:S01]  /*1d1f0*/  LDL.LU R114, [R1+0x754] ;  /* 0x0007540001727983 */ /* 0x008ee20000300800 */
[----:B------:R-:W-:-:S02]  /*1d200*/  VIADD R109, R2, 0xa ;  /* 0x0000000a026d7836 */ /* 0x000fc40000000000 */
[----:B------:R-:W-:Y:S01]  /*1d210*/  VIADD R108, R2, 0xb ;  /* 0x0000000b026c7836 */ /* 0x000fe20000000000 */
[----:B----4-:R-:W-:Y:S01]  /*1d220*/  PRMT R105, R118, 0x7610, R105 ;  /* 0x0000761076697816 */ /* 0x010fe20000000069 */
[----:B------:R-:W4:Y:S01]  /*1d230*/  LDL.S16 R112, [R1+0xa0] ;  /* 0x0000a00001707983 */ /* 0x000f220000100600 */
[----:B0-----:R-:W-:Y:S01]  /*1d240*/  ISETP.LT.AND P5, PT, R109, UR4, !P0 ;  /* 0x000000046d007c0c */ /* 0x001fe2000c7a1270 */
[----:B------:R-:W0:Y:S02]  /*1d250*/  LDCU UR4, c[0x0][0x39c] ;  /* 0x00007380ff0477ac */ /* 0x000e240008000800 */
[----:B------:R1:W-:Y:S01]  /*1d260*/  @P2 STG.E.U16 desc[UR20][R116.64], R105 ;  /* 0x0000006974002986 */ /* 0x0003e2000c101514 */
[----:B0-----:R-:W-:Y:S01]  /*1d270*/  ISETP.LT.AND P6, PT, R108, UR4, !P0 ;  /* 0x000000046c007c0c */ /* 0x001fe2000c7c1270 */
[----:B------:R-:W0:Y:S02]  /*1d280*/  LDCU UR4, c[0x0][0x39c] ;  /* 0x00007380ff0477ac */ /* 0x000e240008000800 */
[----:B------:R-:W2:Y:S04]  /*1d290*/  LDL.LU.64 R108, [R1+0x98] ;  /* 0x00009800016c7983 */ /* 0x000ea80000300a00 */
[----:B------:R-:W2:Y:S04]  /*1d2a0*/  LDL.LU.S16 R118, [R1+0xa2] ;  /* 0x0000a20001767983 */ /* 0x000ea80000300600 */
[----:B-1----:R-:W2:Y:S01]  /*1d2b0*/  LDL.LU.64 R116, [R1+0x88] ;  /* 0x0000880001747983 */ /* 0x002ea20000300a00 */
[----:B---3--:R-:W-:-:S05]  /*1d2c0*/  PRMT R114, R121, 0x7610, R114 ;  /* 0x0000761079727816 */ /* 0x008fca0000000072 */
[----:B------:R1:W-:Y:S04]  /*1d2d0*/  @P3 STG.E.U16 desc[UR20][R122.64], R114 ;  /* 0x000000727a003986 */ /* 0x0003e8000c101514 */
[----:B-1----:R-:W3:Y:S04]  /*1d2e0*/  LDL.LU R122, [R1+0x750] ;  /* 0x00075000017a7983 */ /* 0x002ee80000300800 */
[----:B------:R-:W2:Y:S04]  /*1d2f0*/  LDL.S16 R121, [R1+0xa4] ;  /* 0x0000a40001797983 */ /* 0x000ea80000100600 */
[----:B------:R-:W2:Y:S01]  /*1d300*/  LDL.LU.64 R114, [R1+0x78] ;  /* 0x0000780001727983 */ /* 0x000ea20000300a00 */
[----:B------:R-:W-:-:S05]  /*1d310*/  VIADD R105, R2, 0xc ;  /* 0x0000000c02697836 */ /* 0x000fca0000000000 */
[----:B0-----:R-:W-:Y:S01]  /*1d320*/  ISETP.LT.AND P2, PT, R105, UR4, !P0 ;  /* 0x0000000469007c0c */ /* 0x001fe2000c741270 */
[----:B------:R-:W0:Y:S01]  /*1d330*/  LDCU UR4, c[0x0][0x39c] ;  /* 0x00007380ff0477ac */ /* 0x000e220008000800 */
[----:B------:R-:W-:Y:S01]  /*1d340*/  VIADD R105, R2, 0xd ;  /* 0x0000000d02697836 */ /* 0x000fe20000000000 */
[----:B---3--:R-:W-:-:S05]  /*1d350*/  PRMT R122, R125, 0x7610, R122 ;  /* 0x000076107d7a7816 */ /* 0x008fca000000007a */
[----:B------:R1:W-:Y:S04]  /*1d360*/  @P1 STG.E.U16 desc[UR20][R106.64], R122 ;  /* 0x0000007a6a001986 */ /* 0x0003e8000c101514 */
[----:B-1----:R-:W2:Y:S01]  /*1d370*/  LDL.LU.64 R106, [R1+0x748] ;  /* 0x00074800016a7983 */ /* 0x002ea20000300a00 */
[----:B0-----:R-:W-:Y:S01]  /*1d380*/  ISETP.LT.AND P3, PT, R105, UR4, !P0 ;  /* 0x0000000469007c0c */ /* 0x001fe2000c761270 */
[----:B------:R-:W0:Y:S01]  /*1d390*/  LDCU UR4, c[0x0][0x39c] ;  /* 0x00007380ff0477ac */ /* 0x000e220008000800 */
[C---:B------:R-:W-:Y:S01]  /*1d3a0*/  VIADD R105, R2.reuse, 0xe ;  /* 0x0000000e02697836 */ /* 0x040fe20000000000 */
[----:B------:R-:W5:Y:S04]  /*1d3b0*/  LDL.LU.S16 R122, [R1+0xa6] ;  /* 0x0000a600017a7983 */ /* 0x000f680000300600 */
[----:B0-----:R-:W-:Y:S01]  /*1d3c0*/  ISETP.LT.AND P1, PT, R105, UR4, !P0 ;  /* 0x0000000469007c0c */ /* 0x001fe2000c721270 */
[----:B------:R-:W0:Y:S01]  /*1d3d0*/  LDCU UR4, c[0x0][0x39c] ;  /* 0x00007380ff0477ac */ /* 0x000e220008000800 */
[----:B------:R-:W-:Y:S01]  /*1d3e0*/  VIADD R105, R2, 0xf ;  /* 0x0000000f02697836 */ /* 0x000fe20000000000 */
[----:B----4-:R-:W-:-:S02]  /*1d3f0*/  PRMT R104, R112, 0x7610, R104 ;  /* 0x0000761070687816 */ /* 0x010fc40000000068 */
[----:B--2---:R-:W-:Y:S02]  /*1d400*/  PRMT R107, R124, 0x7610, R107 ;  /* 0x000076107c6b7816 */ /* 0x004fe4000000006b */
[----:B------:R-:W2:Y:S04]  /*1d410*/  LDL.LU.64 R124, [R1+0x68] ;  /* 0x00006800017c7983 */ /* 0x000ea80000300a00 */
[----:B------:R1:W-:Y:S01]  /*1d420*/  @P4 STG.E.U16 desc[UR20][R110.64], R107 ;  /* 0x0000006b6e004986 */ /* 0x0003e2000c101514 */
[----:B0-----:R-:W-:Y:S01]  /*1d430*/  ISETP.LT.AND P4, PT, R105, UR4, !P0 ;  /* 0x0000000469007c0c */ /* 0x001fe2000c781270 */
[----:B------:R-:W0:Y:S01]  /*1d440*/  LDCU UR4, c[0x0][0x39c] ;  /* 0x00007380ff0477ac */ /* 0x000e220008000800 */
[----:B------:R-:W-:Y:S01]  /*1d450*/  PRMT R106, R118, 0x7610, R106 ;  /* 0x00007610766a7816 */ /* 0x000fe2000000006a */
[----:B------:R3:W-:Y:S04]  /*1d460*/  @P5 STG.E.U16 desc[UR20][R108.64], R104 ;  /* 0x000000686c005986 */ /* 0x0007e8000c101514 */
[----:B-1----:R-:W4:Y:S01]  /*1d470*/  LDL.LU R111, [R1+0x740] ;  /* 0x00074000016f7983 */ /* 0x002f220000300800 */
[----:B------:R-:W-:-:S03]  /*1d480*/  VIADD R107, R2, 0x10 ;  /* 0x00000010026b7836 */ /* 0x000fc60000000000 */
[----:B------:R-:W4:Y:S04]  /*1d490*/  LDL.S16 R123, [R1+0xb4] ;  /* 0x0000b400017b7983 */ /* 0x000f280000100600 */
[----:B---3--:R-:W3:Y:S04]  /*1d4a0*/  LDL.LU.64 R104, [R1+0x58] ;  /* 0x0000580001687983 */ /* 0x008ee80000300a00 */
[----:B------:R-:W3:Y:S01]  /*1d4b0*/  LDL.LU.S16 R110, [R1+0xb6] ;  /* 0x0000b600016e7983 */ /* 0x000ee20000300600 */
[----:B0-----:R-:W-:Y:S01]  /*1d4c0*/  ISETP.LT.AND P5, PT, R107, UR4, !P0 ;  /* 0x000000046b007c0c */ /* 0x001fe2000c7a1270 */
[----:B------:R-:W0:Y:S02]  /*1d4d0*/  LDCU UR4, c[0x0][0x39c] ;  /* 0x00007380ff0477ac */ /* 0x000e240008000800 */
[----:B------:R1:W-:Y:S04]  /*1d4e0*/  @P6 STG.E.U16 desc[UR20][R116.64], R106 ;  /* 0x0000006a74006986 */ /* 0x0003e8000c101514 */
[----:B-1----:R-:W3:Y:S01]  /*1d4f0*/  LDL.LU.64 R106, [R1+0x48] ;  /* 0x00004800016a7983 */ /* 0x002ee20000300a00 */
[C---:B------:R-:W-:Y:S01]  /*1d500*/  VIADD R108, R2.reuse, 0x11 ;  /* 0x00000011026c7836 */ /* 0x040fe20000000000 */
[----:B------:R-:W-:Y:S01]  /*1d510*/  PRMT R113, R121, 0x7610, R113 ;  /* 0x0000761079717816 */ /* 0x000fe20000000071 */
[----:B------:R-:W-:Y:S01]  /*1d520*/  VIADD R112, R2, 0x12 ;  /* 0x0000001202707836 */ /* 0x000fe20000000000 */
[----:B-----5:R-:W-:Y:S01]  /*1d530*/  PRMT R119, R122, 0x7610, R119 ;  /* 0x000076107a777816 */ /* 0x020fe20000000077 */
[----:B------:R-:W-:Y:S01]  /*1d540*/  VIADD R118, R2, 0x13 ;  /* 0x0000001302767836 */ /* 0x000fe20000000000 */
[----:B0-----:R-:W-:Y:S01]  /*1d550*/  ISETP.LT.AND P6, PT, R108, UR4, !P0 ;  /* 0x000000046c007c0c */ /* 0x001fe2000c7c1270 */
[----:B------:R-:W0:Y:S01]  /*1d560*/  LDCU UR4, c[0x0][0x39c] ;  /* 0x00007380ff0477ac */ /* 0x000e220008000800 */
[----:B------:R1:W-:Y:S04]  /*1d570*/  @P2 STG.E.U16 desc[UR20][R114.64], R113 ;  /* 0x0000007172002986 */ /* 0x0003e8000c101514 */
[----:B------:R-:W5:Y:S04]  /*1d580*/  LDL.S16 R117, [R1+0xc4] ;  /* 0x0000c40001757983 */ /* 0x000f680000100600 */
[----:B------:R-:W5:Y:S04]  /*1d590*/  LDL.LU.64 R108, [R1+0x40] ;  /* 0x00004000016c7983 */ /* 0x000f680000300a00 */
[----:B------:R-:W5:Y:S01]  /*1d5a0*/  LDL.LU.S16 R116, [R1+0xc6] ;  /* 0x0000c60001747983 */ /* 0x000f620000300600 */
[----:B0-----:R-:W-:Y:S01]  /*1d5b0*/  ISETP.LT.AND P2, PT, R112, UR4, !P0 ;  /* 0x0000000470007c0c */ /* 0x001fe2000c741270 */
[----:B------:R-:W0:Y:S02]  /*1d5c0*/  LDCU UR4, c[0x0][0x39c] ;  /* 0x00007380ff0477ac */ /* 0x000e240008000800 */
[----:B-1----:R-:W5:Y:S04]  /*1d5d0*/  LDL.LU.64 R112, [R1+0x30] ;  /* 0x0000300001707983 */ /* 0x002f680000300a00 */
[----:B------:R-:W5:Y:S04]  /*1d5e0*/  LDL.S16 R122, [R1+0xd4] ;  /* 0x0000d400017a7983 */ /* 0x000f680000100600 */
[----:B------:R-:W5:Y:S04]  /*1d5f0*/  LDL.LU.64 R114, [R1+0x20] ;  /* 0x0000200001727983 */ /* 0x000f680000300a00 */
[----:B--2---:R1:W-:Y:S01]  /*1d600*/  @P3 STG.E.U16 desc[UR20][R124.64], R119 ;  /* 0x000000777c003986 */ /* 0x0043e2000c101514 */
[----:B0-----:R-:W-:Y:S01]  /*1d610*/  ISETP.LT.AND P3, PT, R118, UR4, !P0 ;  /* 0x0000000476007c0c */ /* 0x001fe2000c761270 */
[----:B------:R-:W0:Y:S02]  /*1d620*/  LDCU UR4, c[0x0][0x39c] ;  /* 0x00007380ff0477ac */ /* 0x000e240008000800 */
[----:B-1----:R-:W2:Y:S04]  /*1d630*/  LDL.LU.S16 R124, [R1+0xd6] ;  /* 0x0000d600017c7983 */ /* 0x002ea80000300600 */
[----:B------:R-:W2:Y:S01]  /*1d640*/  LDL.LU.64 R118, [R1+0x10] ;  /* 0x0000100001767983 */ /* 0x000ea20000300a00 */
[----:B----4-:R-:W-:Y:S01]  /*1d650*/  PRMT R120, R123, 0x7610, R120 ;  /* 0x000076107b787816 */ /* 0x010fe20000000078 */
[----:B------:R-:W-:-:S02]  /*1d660*/  VIADD R123, R2, 0x14 ;  /* 0x00000014027b7836 */ /* 0x000fc40000000000 */
[----:B------:R-:W4:Y:S04]  /*1d670*/  LDL.S16 R125, [R1+0xe4] ;  /* 0x0000e400017d7983 */ /* 0x000f280000100600 */
[----:B---3--:R1:W-:Y:S01]  /*1d680*/  @P1 STG.E.U16 desc[UR20][R104.64], R120 ;  /* 0x0000007868001986 */ /* 0x0083e2000c101514 */
[----:B------:R-:W-:Y:S02]  /*1d690*/  PRMT R111, R110, 0x7610, R111 ;  /* 0x000076106e6f7816 */ /* 0x000fe4000000006f */
[----:B0-----:R-:W-:Y:S01]  /*1d6a0*/  ISETP.LT.AND P1, PT, R123, UR4, !P0 ;  /* 0x000000047b007c0c */ /* 0x001fe2000c721270 */
[----:B------:R-:W0:Y:S01]  /*1d6b0*/  LDCU UR4, c[0x0][0x39c] ;  /* 0x00007380ff0477ac */ /* 0x000e220008000800 */
[----:B-1----:R-:W3:Y:S04]  /*1d6c0*/  LDL.LU.64 R104, [R1+0x738] ;  /* 0x0007380001687983 */ /* 0x002ee80000300a00 */
[----:B------:R-:W2:Y:S04]  /*1d6d0*/  LDL.LU.64 R120, [R1] ;  /* 0x0000000001787983 */ /* 0x000ea80000300a00 */
[----:B------:R-:W2:Y:S04]  /*1d6e0*/  LDL.LU.S16 R123, [R1+0xe6] ;  /* 0x0000e600017b7983 */ /* 0x000ea80000300600 */
[----:B------:R1:W-:Y:S04]  /*1d6f0*/  @P4 STG.E.U16 desc[UR20][R106.64], R111 ;  /* 0x0000006f6a004986 */ /* 0x0003e8000c101514 */
[----:B-1----:R-:W2:Y:S04]  /*1d700*/  LDL.LU.64 R106, [R1+0x730] ;  /* 0x00073000016a7983 */ /* 0x002ea80000300a00 */
[----:B------:R-:W5:Y:S01]  /*1d710*/  LDL.LU R111, [R1+0x72c] ;  /* 0x00072c00016f7983 */ /* 0x000f620000300800 */
[----:B------:R-:W-:-:S05]  /*1d720*/  VIADD R110, R2, 0x15 ;  /* 0x00000015026e7836 */ /* 0x000fca0000000000 */
[----:B0-----:R-:W-:Y:S01]  /*1d730*/  ISETP.LT.AND P4, PT, R110, UR4, !P0 ;  /* 0x000000046e007c0c */ /* 0x001fe2000c781270 */
[----:B------:R-:W0:Y:S01]  /*1d740*/  LDCU UR4, c[0x0][0x39c] ;  /* 0x00007380ff0477ac */ /* 0x000e220008000800 */
[----:B------:R-:W2:Y:S01]  /*1d750*/  LDL.LU R110, [R1+0x728] ;  /* 0x00072800016e7983 */ /* 0x000ea20000300800 */
[----:B-----5:R-:W-:Y:S01]  /*1d760*/  PRMT R111, R117, 0x7610, R111 ;  /* 0x00007610756f7816 */ /* 0x020fe2000000006f */
[----:B------:R-:W-:-:S04]  /*1d770*/  VIADD R117, R2, 0x16 ;  /* 0x0000001602757836 */ /* 0x000fc80000000000 */
[----:B------:R1:W-:Y:S01]  /*1d780*/  @P5 STG.E.U16 desc[UR20][R108.64], R111 ;  /* 0x0000006f6c005986 */ /* 0x0003e2000c101514 */
[----:B0-----:R-:W-:Y:S01]  /*1d790*/  ISETP.LT.AND P5, PT, R117, UR4, !P0 ;  /* 0x0000000475007c0c */ /* 0x001fe2000c7a1270 */
[----:B------:R-:W0:Y:S02]  /*1d7a0*/  LDCU UR4, c[0x0][0x39c] ;  /* 0x00007380ff0477ac */ /* 0x000e240008000800 */
[----:B-1----:R-:W5:Y:S04]  /*1d7b0*/  LDL.LU.64 R108, [R1+0x720] ;  /* 0x00072000016c7983 */ /* 0x002f680000300a00 */
[----:B------:R-:W2:Y:S04]  /*1d7c0*/  LDL.LU R111, [R1+0x71c] ;  /* 0x00071c00016f7983 */ /* 0x000ea80000300800 */
[----:B------:R-:W2:Y:S02]  /*1d7d0*/  LDL.LU R117, [R1+0x718] ;  /* 0x0007180001757983 */ /* 0x000ea40000300800 */
[----:B--2---:R-:W-:-:S05]  /*1d7e0*/  PRMT R117, R116, 0x7610, R117 ;  /* 0x0000761074757816 */ /* 0x004fca0000000075 */
[----:B------:R1:W-:Y:S04]  /*1d7f0*/  @P6 STG.E.U16 desc[UR20][R112.64], R117 ;  /* 0x0000007570006986 */ /* 0x0003e8000c101514 */
[----:B-1----:R-:W2:Y:S04]  /*1d800*/  LDL.LU.64 R112, [R1+0x710] ;  /* 0x0007100001707983 */ /* 0x002ea80000300a00 */
[----:B------:R-:W2:Y:S01]  /*1d810*/  LDL.LU R117, [R1+0x70c] ;  /* 0x00070c0001757983 */ /* 0x000ea20000300800 */
[----:B------:R-:W-:-:S05]  /*1d820*/  VIADD R116, R2, 0x17 ;  /* 0x0000001702747836 */ /* 0x000fca0000000000 */
[----:B0-----:R-:W-:Y:S01]  /*1d830*/  ISETP.LT.AND P6, PT, R116, UR4, !P0 ;  /* 0x0000000474007c0c */ /* 0x001fe2000c7c1270 */
[----:B------:R-:W0:Y:S01]  /*1d840*/  LDCU UR4, c[0x0][0x39c] ;  /* 0x00007380ff0477ac */ /* 0x000e220008000800 */
[----:B------:R-:W3:Y:S01]  /*1d850*/  LDL.LU R116, [R1+0x708] ;  /* 0x0007080001747983 */ /* 0x000ee20000300800 */
[----:B--2---:R-:W-:Y:S01]  /*1d860*/  PRMT R117, R122, 0x7610, R117 ;  /* 0x000076107a757816 */ /* 0x004fe20000000075 */
[----:B------:R-:W-:-:S04]  /*1d870*/  VIADD R122, R2, 0x18 ;  /* 0x00000018027a7836 */ /* 0x000fc80000000000 */
[----:B------:R1:W-:Y:S01]  /*1d880*/  @P2 STG.E.U16 desc[UR20][R114.64], R117 ;  /* 0x0000007572002986 */ /* 0x0003e2000c101514 */
[----:B0-----:R-:W-:Y:S01]  /*1d890*/  ISETP.LT.AND P2, PT, R122, UR4, !P0 ;  /* 0x000000047a007c0c */ /* 0x001fe2000c741270 */
[----:B------:R-:W0:Y:S02]  /*1d8a0*/  LDCU UR4, c[0x0][0x39c] ;  /* 0x00007380ff0477ac */ /* 0x000e240008000800 */
[----:B-1----:R-:W2:Y:S04]  /*1d8b0*/  LDL.LU.64 R114, [R1+0x700] ;  /* 0x0007000001727983 */ /* 0x002ea80000300a00 */
[----:B------:R-:W3:Y:S04]  /*1d8c0*/  LDL.LU R117, [R1+0x6fc] ;  /* 0x0006fc0001757983 */ /* 0x000ee80000300800 */
[----:B------:R-:W2:Y:S02]  /*1d8d0*/  LDL.LU R122, [R1+0x6f8] ;  /* 0x0006f800017a7983 */ /* 0x000ea40000300800 */
[----:B--2---:R-:W-:Y:S01]  /*1d8e0*/  PRMT R122, R124, 0x7610, R122 ;  /* 0x000076107c7a7816 */ /* 0x004fe2000000007a */
[----:B------:R-:W-:-:S04]  /*1d8f0*/  VIADD R124, R2, 0x19 ;  /* 0x00000019027c7836 */ /* 0x000fc80000000000 */
[----:B------:R1:W-:Y:S01]  /*1d900*/  @P3 STG.E.U16 desc[UR20][R118.64], R122 ;  /* 0x0000007a76003986 */ /* 0x0003e2000c101514 */
[----:B0-----:R-:W-:Y:S01]  /*1d910*/  ISETP.LT.AND P3, PT, R124, UR4, !P0 ;  /* 0x000000047c007c0c */ /* 0x001fe2000c761270 */
[----:B------:R-:W0:Y:S02]  /*1d920*/  LDCU UR4, c[0x0][0x39c] ;  /* 0x00007380ff0477ac */ /* 0x000e240008000800 */
[----:B-1----:R-:W2:Y:S04]  /*1d930*/  LDL.LU.64 R118, [R1+0x6f0] ;  /* 0x0006f00001767983 */ /* 0x002ea80000300a00 */
[----:B------:R-:W2:Y:S04]  /*1d940*/  LDL.LU R122, [R1+0x6ec] ;  /* 0x0006ec00017a7983 */ /* 0x000ea80000300800 */
[----:B------:R-:W4:Y:S02]  /*1d950*/  LDL.LU R124, [R1+0x6e8] ;  /* 0x0006e800017c7983 */ /* 0x000f240000300800 */
[----:B----4-:R-:W-:Y:S01]  /*1d960*/  PRMT R124, R125, 0x7610, R124 ;  /* 0x000076107d7c7816 */ /* 0x010fe2000000007c */
[----:B------:R-:W-:-:S04]  /*1d970*/  VIADD R125, R2, 0x1a ;  /* 0x0000001a027d7836 */ /* 0x000fc80000000000 */
[----:B------:R1:W-:Y:S01]  /*1d980*/  @P1 STG.E.U16 desc[UR20][R120.64], R124 ;  /* 0x0000007c78001986 */ /* 0x0003e2000c101514 */
[----:B0-----:R-:W-:Y:S01]  /*1d990*/  ISETP.LT.AND P1, PT, R125, UR4, !P0 ;  /* 0x000000047d007c0c */ /* 0x001fe2000c721270 */
[----:B------:R-:W0:Y:S02]  /*1d9a0*/  LDCU UR4, c[0x0][0x39c] ;  /* 0x00007380ff0477ac */ /* 0x000e240008000800 */
[----:B-1----:R-:W4:Y:S04]  /*1d9b0*/  LDL.LU.64 R120, [R1+0x6e0] ;  /* 0x0006e00001787983 */ /* 0x002f280000300a00 */
[----:B------:R-:W3:Y:S04]  /*1d9c0*/  LDL.LU R124, [R1+0x6dc] ;  /* 0x0006dc00017c7983 */ /* 0x000ee80000300800 */
[----:B------:R-:W3:Y:S01]  /*1d9d0*/  LDL.LU R125, [R1+0x6d8] ;  /* 0x0006d800017d7983 */ /* 0x000ee20000300800 */
[----:B--2---:R-:W-:Y:S01]  /*1d9e0*/  PRMT R122, R123, 0x7610, R122 ;  /* 0x000076107b7a7816 */ /* 0x004fe2000000007a */
[----:B------:R-:W-:-:S04]  /*1d9f0*/  VIADD R123, R2, 0x1b ;  /* 0x0000001b027b7836 */ /* 0x000fc80000000000 */
[----:B---3--:R1:W-:Y:S01]  /*1da00*/  @P4 STG.E.U16 desc[UR20][R124.64], R122 ;  /* 0x0000007a7c004986 */ /* 0x0083e2000c101514 */
[----:B0-----:R-:W-:Y:S01]  /*1da10*/  ISETP.LT.AND P4, PT, R123, UR4, !P0 ;  /* 0x000000047b007c0c */ /* 0x001fe2000c781270 */
[----:B------:R-:W0:Y:S02]  /*1da20*/  LDCU UR4, c[0x0][0x39c] ;  /* 0x00007380ff0477ac */ /* 0x000e240008000800 */
[----:B-1----:R-:W2:Y:S04]  /*1da30*/  LDL.LU R122, [R1+0x6d4] ;  /* 0x0006d400017a7983 */ /* 0x002ea80000300800 */
[----:B------:R-:W3:Y:S04]  /*1da40*/  LDL.S16 R124, [R1+0xf0] ;  /* 0x0000f000017c7983 */ /* 0x000ee80000100600 */
[----:B------:R-:W2:Y:S01]  /*1da50*/  LDL.LU R123, [R1+0x6d0] ;  /* 0x0006d000017b7983 */ /* 0x000ea20000300800 */
[----:B---3--:R-:W-:-:S05]  /*1da60*/  PRMT R125, R124, 0x7610, R125 ;  /* 0x000076107c7d7816 */ /* 0x008fca000000007d */
[----:B--2---:R1:W-:Y:S04]  /*1da70*/  @P5 STG.E.U16 desc[UR20][R122.64], R125 ;  /* 0x0000007d7a005986 */ /* 0x0043e8000c101514 */
[----:B-1----:R-:W2:Y:S01]  /*1da80*/  LDL.LU.S16 R122, [R1+0xf2] ;  /* 0x0000f200017a7983 */ /* 0x002ea20000300600 */
[----:B------:R-:W-:-:S03]  /*1da90*/  VIADD R124, R2, 0x1c ;  /* 0x0000001c027c7836 */ /* 0x000fc60000000000 */
[----:B------:R-:W3:Y:S02]  /*1daa0*/  LDL.S16 R125, [R1+0x12e] ;  /* 0x00012e00017d7983 */ /* 0x000ee40000100600 */
[----:B0-----:R-:W-:Y:S01]  /*1dab0*/  ISETP.LT.AND P5, PT, R124, UR4, !P0 ;  /* 0x000000047c007c0c */ /* 0x001fe2000c7a1270 */
[----:B------:R-:W0:Y:S01]  /*1dac0*/  LDCU UR4, c[0x0][0x39c] ;  /* 0x00007380ff0477ac */ /* 0x000e220008000800 */
[----:B------:R-:W3:Y:S01]  /*1dad0*/  LDL.S16 R124, [R1+0x122] ;  /* 0x00012200017c7983 */ /* 0x000ee20000100600 */
[----:B--2---:R-:W-:-:S05]  /*1dae0*/  PRMT R123, R122, 0x7610, R123 ;  /* 0x000076107a7b7816 */ /* 0x004fca000000007b */
[----:B----4-:R1:W-:Y:S04]  /*1daf0*/  @P6 STG.E.U16 desc[UR20][R120.64], R123 ;  /* 0x0000007b78006986 */ /* 0x0103e8000c101514 */
[----:B-1----:R-:W2:Y:S01]  /*1db00*/  LDL.LU.S16 R120, [R1+0x120] ;  /* 0x0001200001787983 */ /* 0x002ea20000300600 */
[----:B------:R-:W-:-:S03]  /*1db10*/  VIADD R122, R2, 0x1d ;  /* 0x0000001d027a7836 */ /* 0x000fc60000000000 */
[----:B------:R-:W4:Y:S02]  /*1db20*/  LDL.LU.S16 R123, [R1+0x12c] ;  /* 0x00012c00017b7983 */ /* 0x000f240000300600 */
[----:B0-----:R-:W-:Y:S01]  /*1db30*/  ISETP.LT.AND P6, PT, R122, UR4, !P0 ;  /* 0x000000047a007c0c */ /* 0x001fe2000c7c1270 */
[----:B------:R-:W0:Y:S01]  /*1db40*/  LDCU UR4, c[0x0][0x39c] ;  /* 0x00007380ff0477ac */ /* 0x000e220008000800 */
[----:B------:R-:W3:Y:S01]  /*1db50*/  LDL.S16 R122, [R1+0x126] ;  /* 0x00012600017a7983 */ /* 0x000ee20000100600 */
[----:B--2---:R-:W-:-:S05]  /*1db60*/  PRMT R121, R120, 0x7610, R121 ;  /* 0x0000761078797816 */ /* 0x004fca0000000079 */
[----:B------:R1:W-:Y:S04]  /*1db70*/  @P2 STG.E.U16 desc[UR20][R118.64], R121 ;  /* 0x0000007976002986 */ /* 0x0003e8000c101514 */
[----:B-1----:R-:W2:Y:S01]  /*1db80*/  LDL.LU.S16 R121, [R1+0x124] ;  /* 0x0001240001797983 */ /* 0x002ea20000300600 */
[----:B------:R-:W-:-:S05]  /*1db90*/  VIADD R120, R2, 0x1e ;  /* 0x0000001e02787836 */ /* 0x000fca0000000000 */
[----:B0-----:R-:W-:Y:S01]  /*1dba0*/  ISETP.LT.AND P2, PT, R120, UR4, !P0 ;  /* 0x0000000478007c0c */ /* 0x001fe2000c741270 */
[----:B------:R-:W0:Y:S01]  /*1dbb0*/  LDCU UR4, c[0x0][0x39c] ;  /* 0x00007380ff0477ac */ /* 0x000e220008000800 */
[----:B---3--:R-:W-:Y:S01]  /*1dbc0*/  PRMT R119, R124, 0x7610, R119 ;  /* 0x000076107c777816 */ /* 0x008fe20000000077 */
[----:B------:R-:W-:Y:S01]  /*1dbd0*/  VIADD R118, R2, 0x1f ;  /* 0x0000001f02767836 */ /* 0x000fe20000000000 */
[----:B------:R-:W3:Y:S04]  /*1dbe0*/  LDL.S16 R124, [R1+0x136] ;  /* 0x00013600017c7983 */ /* 0x000ee80000100600 */
[----:B------:R1:W-:Y:S01]  /*1dbf0*/  @P3 STG.E.U16 desc[UR20][R116.64], R119 ;  /* 0x0000007774003986 */ /* 0x0003e2000c101514 */
[----:B0-----:R-:W-:-:S03]  /*1dc00*/  ISETP.LT.AND P3, PT, R118, UR4, !P0 ;  /* 0x0000000476007c0c */ /* 0x001fc6000c761270 */
[----:B-1----:R-:W3:Y:S01]  /*1dc10*/  LDL.S16 R119, [R1+0x138] ;  /* 0x0001380001777983 */ /* 0x002ee20000100600 */
[----:B------:R-:W0:Y:S03]  /*1dc20*/  LDCU UR4, c[0x0][0x39c] ;  /* 0x00007380ff0477ac */ /* 0x000e260008000800 */
[----:B------:R-:W3:Y:S01]  /*1dc30*/  LDL.LU.S16 R118, [R1+0x134] ;  /* 0x0001340001767983 */ /* 0x000ee20000300600 */
[----:B--2---:R-:W-:-:S03]  /*1dc40*/  PRMT R117, R121, 0x7610, R117 ;  /* 0x0000761079757816 */ /* 0x004fc60000000075 */
[----:B------:R-:W2:Y:S04]  /*1dc50*/  LDL.LU.S16 R121, [R1+0x13a] ;  /* 0x00013a0001797983 */ /* 0x000ea80000300600 */
[----:B------:R1:W-:Y:S04]  /*1dc60*/  @P1 STG.E.U16 desc[UR20][R114.64], R117 ;  /* 0x0000007572001986 */ /* 0x0003e8000c101514 */
[----:B------:R-:W2:Y:S01]  /*1dc70*/  LDL.S16 R120, [R1+0x140] ;  /* 0x0001400001787983 */ /* 0x000ea20000100600 */
[----:B-1----:R-:W-:-:S03]  /*1dc80*/  PRMT R115, R122, 0x7610, R115 ;  /* 0x000076107a737816 */ /* 0x002fc60000000073 */
[----:B------:R-:W2:Y:S04]  /*1dc90*/  LDL.LU R122, [R1+0x8] ;  /* 0x00000800017a7983 */ /* 0x000ea80000300800 */
[----:B------:R4:W-:Y:S02]  /*1dca0*/  @P4 STG.E.U16 desc[UR20][R112.64], R115 ;  /* 0x0000007370004986 */ /* 0x0009e4000c101514 */
[----:B----4-:R-:W-:-:S05]  /*1dcb0*/  PRMT R113, R123, 0x7610, R113 ;  /* 0x000076107b717816 */ /* 0x010fca0000000071 */
[----:B------:R1:W-:Y:S02]  /*1dcc0*/  @P5 STG.E.U16 desc[UR20][R110.64], R113 ;  /* 0x000000716e005986 */ /* 0x0003e4000c101514 */
[----:B-1----:R-:W-:Y:S02]  /*1dcd0*/  PRMT R111, R125, 0x7610, R111 ;  /* 0x000076107d6f7816 */ /* 0x002fe4000000006f */
[----:B------:R-:W4:Y:S01]  /*1dce0*/  LDL.LU.S16 R125, [R1+0x142] ;  /* 0x00014200017d7983 */ /* 0x000f220000300600 */
[----:B------:R-:W-:-:S03]  /*1dcf0*/  VIADD R116, R2, 0x20 ;  /* 0x0000002002747836 */ /* 0x000fc60000000000 */
[----:B------:R-:W4:Y:S02]  /*1dd00*/  LDL.S16 R123, [R1+0x148] ;  /* 0x00014800017b7983 */ /* 0x000f240000100600 */
[----:B0-----:R-:W-:Y:S01]  /*1dd10*/  ISETP.LT.AND P1, PT, R116, UR4, !P0 ;  /* 0x0000000474007c0c */ /* 0x001fe2000c721270 */
[----:B------:R-:W0:Y:S01]  /*1dd20*/  LDCU UR4, c[0x0][0x39c] ;  /* 0x00007380ff0477ac */ /* 0x000e220008000800 */
[----:B-----5:R3:W-:Y:S02]  /*1dd30*/  @P6 STG.E.U16 desc[UR20][R108.64], R111 ;  /* 0x0000006f6c006986 */ /* 0x0207e4000c101514 */
[----:B---3--:R-:W-:-:S05]  /*1dd40*/  PRMT R109, R118, 0x7610, R109 ;  /* 0x00007610766d7816 */ /* 0x008fca000000006d */
[----:B------:R1:W-:Y:S02]  /*1dd50*/  @P2 STG.E.U16 desc[UR20][R106.64], R109 ;  /* 0x0000006d6a002986 */ /* 0x0003e4000c101514 */
[----:B-1----:R-:W-:Y:S02]  /*1dd60*/  PRMT R109, R124, 0x7610, R109 ;  /* 0x000076107c6d7816 */ /* 0x002fe4000000006d */
[----:B------:R-:W3:Y:S01]  /*1dd70*/  LDL.LU.S16 R124, [R1+0x14a] ;  /* 0x00014a00017c7983 */ /* 0x000ee20000300600 */
[----:B------:R-:W-:-:S03]  /*1dd80*/  PRMT R107, R119, 0x7610, R107 ;  /* 0x00007610776b7816 */ /* 0x000fc6000000006b */
[----:B------:R-:W-:Y:S04]  /*1dd90*/  @P3 STG.E.U16 desc[UR20][R104.64], R109 ;  /* 0x0000006d68003986 */ /* 0x000fe8000c101514 */
[----:B------:R1:W-:Y:S02]  /*1dda0*/  @P1 STG.E.U16 desc[UR20][R102.64], R107 ;  /* 0x0000006b66001986 */ /* 0x0003e4000c101514 */
[----:B-1----:R-:W-:-:S05]  /*1ddb0*/  VIADD R102, R2, 0x26 ;  /* 0x0000002602667836 */ /* 0x002fca0000000000 */
[----:B------:R-:W-:Y:S02]  /*1ddc0*/  ISETP.LT.AND P1, PT, R102, UR7, !P0 ;  /* 0x0000000766007c0c */ /* 0x000fe4000c721270 */
[----:B--2---:R-:W-:Y:S01]  /*1ddd0*/  PRMT R104, R121, 0x7610, R104 ;  /* 0x0000761079687816 */ /* 0x004fe20000000068 */
[C---:B------:R-:W-:Y:S01]  /*1dde0*/  VIADD R114, R2.reuse, 0x21 ;  /* 0x0000002102727836 */ /* 0x040fe20000000000 */
[----:B------:R-:W2:Y:S01]  /*1ddf0*/  LDL.S16 R121, [R1+0x150] ;  /* 0x0001500001797983 */ /* 0x000ea20000100600 */
[----:B------:R-:W-:Y:S01]  /*1de00*/  VIADD R112, R2, 0x22 ;  /* 0x0000002202707836 */ /* 0x000fe20000000000 */
[----:B------:R-:W1:Y:S01]  /*1de10*/  LDCU UR7, c[0x0][0x39c] ;  /* 0x00007380ff0777ac */ /* 0x000e620008000800 */
[----:B----4-:R-:W-:Y:S02]  /*1de20*/  PRMT R102, R125, 0x7610, R102 ;  /* 0x000076107d667816 */ /* 0x010fe40000000066 */
[----:B------:R-:W4:Y:S01]  /*1de30*/  LDL.LU.S16 R125, [R1+0x152] ;  /* 0x00015200017d7983 */ /* 0x000f220000300600 */
[----:B0-----:R-:W-:Y:S01]  /*1de40*/  ISETP.LT.AND P4, PT, R114, UR4, !P0 ;  /* 0x0000000472007c0c */ /* 0x001fe2000c781270 */
[----:B------:R-:W0:Y:S01]  /*1de50*/  LDCU UR4, c[0x0][0x39c] ;  /* 0x00007380ff0477ac */ /* 0x000e220008000800 */
[----:B------:R-:W-:Y:S01]  /*1de60*/  VIADD R110, R2, 0x23 ;  /* 0x00000023026e7836 */ /* 0x000fe20000000000 */
[----:B0-----:R-:W-:Y:S01]  /*1de70*/  ISETP.LT.AND P5, PT, R112, UR4, !P0 ;  /* 0x0000000470007c0c */ /* 0x001fe2000c7a1270 */
[----:B------:R-:W0:Y:S01]  /*1de80*/  LDCU UR4, c[0x0][0x39c] ;  /* 0x00007380ff0477ac */ /* 0x000e220008000800 */
[----:B------:R-:W-:-:S02]  /*1de90*/  VIADD R108, R2, 0x24 ;  /* 0x00000024026c7836 */ /* 0x000fc40000000000 */
[----:B0-----:R-:W-:Y:S01]  /*1dea0*/  ISETP.LT.AND P6, PT, R110, UR4, !P0 ;  /* 0x000000046e007c0c */ /* 0x001fe2000c7c1270 */
[----:B------:R-:W0:Y:S01]  /*1deb0*/  LDCU UR4, c[0x0][0x39c] ;  /* 0x00007380ff0477ac */ /* 0x000e220008000800 */
[----:B------:R-:W-:-:S04]  /*1dec0*/  VIADD R106, R2, 0x25 ;  /* 0x00000025026a7836 */ /* 0x000fc80000000000 */
[----:B------:R5:W-:Y:S01]  /*1ded0*/  @P4 STG.E.U16 desc[UR20][R100.64], R104 ;  /* 0x0000006864004986 */ /* 0x000be2000c101514 */
[----:B------:R-:W-:Y:S01]  /*1dee0*/  ISETP.LT.AND P3, PT, R106, UR6, !P0 ;  /* 0x000000066a007c0c */ /* 0x000fe2000c761270 */
[----:B------:R-:W1:Y:S01]  /*1def0*/  LDCU UR6, c[0x0][0x39c] ;  /* 0x00007380ff0677ac */ /* 0x000e620008000800 */
[----:B-----5:R-:W-:Y:S02]  /*1df00*/  PRMT R101, R120, 0x7610, R101 ;  /* 0x0000761078657816 */ /* 0x020fe40000000065 */
[----:B0-----:R-:W-:Y:S01]  /*1df10*/  ISETP.LT.AND P2, PT, R108, UR4, !P0 ;  /* 0x000000046c007c0c */ /* 0x001fe2000c741270 */
[----:B------:R-:W0:Y:S01]  /*1df20*/  LDCU UR4, c[0x0][0x39c] ;  /* 0x00007380ff0477ac */ /* 0x000e220008000800 */
[----:B------:R-:W-:Y:S01]  /*1df30*/  VIADD R100, R122, UR5 ;  /* 0x000000057a647c36 */ /* 0x000fe20008000000 */
[----:B------:R5:W-:Y:S04]  /*1df40*/  @P5 STG.E.U16 desc[UR20][R98.64], R101 ;  /* 0x0000006562005986 */ /* 0x000be8000c101514 */
[----:B------:R0:W-:Y:S04]  /*1df50*/  @P6 STG.E.U16 desc[UR20][R96.64], R102 ;  /* 0x0000006660006986 */ /* 0x0001e8000c101514 */
[----:B------:R-:W4:Y:S01]  /*1df60*/  LDL.S16 R122, [R1+0x158] ;  /* 0x00015800017a7983 */ /* 0x000f220000100600 */
[----:B-----5:R-:W-:Y:S01]  /*1df70*/  LEA R98, P5, R100, R0, 0x1 ;  /* 0x0000000064627211 */ /* 0x020fe200078a08ff */
[----:B0-----:R-:W-:-:S03]  /*1df80*/  VIADD R96, R2, 0x28 ;  /* 0x0000002802607836 */ /* 0x001fc60000000000 */
[CC--:B------:R-:W-:Y:S01]  /*1df90*/  LEA.HI.X.SX32 R99, R100.reuse, R3.reuse, 0x1, P5 ;  /* 0x0000000364637211 */ /* 0x0c0fe200028f0eff */
[----:B------:R-:W-:Y:S01]  /*1dfa0*/  VIADD R97, R100, UR5 ;  /* 0x0000000564617c36 */ /* 0x000fe20008000000 */
[----:B------:R-:W-:Y:S02]  /*1dfb0*/  PRMT R100, R123, 0x7610, R100 ;  /* 0x000076107b647816 */ /* 0x000fe40000000064 */
[----:B------:R-:W-:Y:S01]  /*1dfc0*/  ISETP.LT.AND P5, PT, R96, UR4, !P0 ;  /* 0x0000000460007c0c */ /* 0x000fe2000c7a1270 */
[----:B------:R-:W0:Y:S01]  /*1dfd0*/  LDCU UR4, c[0x0][0x39c] ;  /* 0x00007380ff0477ac */ /* 0x000e220008000800 */
[C---:B------:R-:W-:Y:S01]  /*1dfe0*/  LEA R96, P6, R97.reuse, R0, 0x1 ;  /* 0x0000000061607211 */ /* 0x040fe200078c08ff */
[----:B------:R5:W-:Y:S02]  /*1dff0*/  @P2 STG.E.U16 desc[UR20][R98.64], R100 ;  /* 0x0000006462002986 */ /* 0x000be4000c101514 */
[----:B-----5:R-:W-:Y:S02]  /*1e000*/  VIADD R98, R2, 0x29 ;  /* 0x0000002902627836 */ /* 0x020fe40000000000 */
[C---:B------:R-:W-:Y:S01]  /*1e010*/  VIADD R99, R97.reuse, UR5 ;  /* 0x0000000561637c36 */ /* 0x040fe20008000000 */
[----:B------:R-:W-:-:S02]  /*1e020*/  LEA.HI.X.SX32 R97, R97, R3, 0x1, P6 ;  /* 0x0000000361617211 */ /* 0x000fc400030f0eff */
[----:B---3--:R-:W-:Y:S02]  /*1e030*/  PRMT R100, R124, 0x7610, R100 ;  /* 0x000076107c647816 */ /* 0x008fe40000000064 */
[----:B------:R-:W3:Y:S01]  /*1e040*/  LDL.LU.S16 R124, [R1+0x15a] ;  /* 0x00015a00017c7983 */ /* 0x000ee20000300600 */
[----:B-1----:R-:W-:Y:S01]  /*1e050*/  ISETP.LT.AND P2, PT, R98, UR6, !P0 ;  /* 0x0000000662007c0c */ /* 0x002fe2000c741270 */
[----:B------:R-:W1:Y:S01]  /*1e060*/  LDCU UR6, c[0x0][0x39c] ;  /* 0x00007380ff0677ac */ /* 0x000e620008000800 */
[C---:B------:R-:W-:Y:S01]  /*1e070*/  LEA R98, P6, R99.reuse, R0, 0x1 ;  /* 0x0000000063627211 */ /* 0x040fe200078c08ff */
[----:B------:R5:W-:Y:S04]  /*1e080*/  @P3 STG.E.U16 desc[UR20][R96.64], R100 ;  /* 0x0000006460003986 */ /* 0x000be8000c101514 */
[----:B------:R-:W3:Y:S01]  /*1e090*/  LDL.S16 R123, [R1+0x160] ;  /* 0x00016000017b7983 */ /* 0x000ee20000100600 */
[C---:B-----5:R-:W-:Y:S01]  /*1e0a0*/  VIADD R97, R99.reuse, UR5 ;  /* 0x0000000563617c36 */ /* 0x060fe20008000000 */
[----:B------:R-:W-:-:S02]  /*1e0b0*/  LEA.HI.X.SX32 R99, R99, R3, 0x1, P6 ;  /* 0x0000000363637211 */ /* 0x000fc400030f0eff */
[----:B--2---:R-:W-:-:S05]  /*1e0c0*/  PRMT R100, R121, 0x7610, R100 ;  /* 0x0000761079647816 */ /* 0x004fca0000000064 */
[----:B------:R4:W-:Y:S02]  /*1e0d0*/  @P1 STG.E.U16 desc[UR20][R98.64], R100 ;  /* 0x0000006462001986 */ /* 0x0009e4000c101514 */
[----:B----4-:R-:W-:Y:S02]  /*1e0e0*/  PRMT R100, R125, 0x7610, R100 ;  /* 0x000076107d647816 */ /* 0x010fe40000000064 */
[----:B------:R-:W2:Y:S01]  /*1e0f0*/  LDL.LU.S16 R125, [R1+0x162] ;  /* 0x00016200017d7983 */ /* 0x000ea20000300600 */
[C---:B------:R-:W-:Y:S02]  /*1e100*/  VIADD R103, R2.reuse, 0x27 ;  /* 0x0000002702677836 */ /* 0x040fe40000000000 */
[----:B------:R-:W-:Y:S01]  /*1e110*/  VIADD R96, R2, 0x2a ;  /* 0x0000002a02607836 */ /* 0x000fe20000000000 */
[----:B------:R-:W4:Y:S02]  /*1e120*/  LDL.S16 R121, [R1+0x168] ;  /* 0x0001680001797983 */ /* 0x000f240000100600 */
[----:B------:R-:W-:-:S02]  /*1e130*/  ISETP.LT.AND P4, PT, R103, UR9, !P0 ;  /* 0x0000000967007c0c */ /* 0x000fc4000c781270 */
[----:B0-----:R-:W-:Y:S01]  /*1e140*/  ISETP.LT.AND P3, PT, R96, UR4, !P0 ;  /* 0x0000000460007c0c */ /* 0x001fe2000c761270 */
[----:B------:R-:W-:Y:S01]  /*1e150*/  VIADD R98, R2, 0x2b ;  /* 0x0000002b02627836 */ /* 0x000fe20000000000 */
[CC--:B------:R-:W-:Y:S01]  /*1e160*/  LEA R96, P6, R97.reuse, R0.reuse, 0x1 ;  /* 0x0000000061607211 */ /* 0x0c0fe200078c08ff */
[C---:B------:R-:W-:Y:S01]  /*1e170*/  VIADD R99, R97.reuse, UR5 ;  /* 0x0000000561637c36 */ /* 0x040fe20008000000 */
[----:B------:R-:W0:Y:S02]  /*1e180*/  LDCU UR4, c[0x0][0x39c] ;  /* 0x00007380ff0477ac */ /* 0x000e240008000800 */
[----:B------:R-:W-:Y:S02]  /*1e190*/  LEA.HI.X.SX32 R97, R97, R3, 0x1, P6 ;  /* 0x0000000361617211 */ /* 0x000fe400030f0eff */
[----:B-1----:R-:W-:Y:S01]  /*1e1a0*/  ISETP.LT.AND P1, PT, R98, UR6, !P0 ;  /* 0x0000000662007c0c */ /* 0x002fe2000c721270 */
[----:B------:R-:W1:Y:S01]  /*1e1b0*/  LDCU UR6, c[0x0][0x39c] ;  /* 0x00007380ff0677ac */ /* 0x000e620008000800 */
[----:B------:R-:W-:Y:S01]  /*1e1c0*/  LEA R98, P6, R99, R0, 0x1 ;  /* 0x0000000063627211 */ /* 0x000fe200078c08ff */
[----:B------:R5:W-:Y:S02]  /*1e1d0*/  @P4 STG.E.U16 desc[UR20][R96.64], R100 ;  /* 0x0000006460004986 */ /* 0x000be4000c101514 */
[----:B-----5:R-:W-:-:S02]  /*1e1e0*/  VIADD R96, R2, 0x2c ;  /* 0x0000002c02607836 */ /* 0x020fc40000000000 */
[C---:B------:R-:W-:Y:S01]  /*1e1f0*/  VIADD R97, R99.reuse, UR5 ;  /* 0x0000000563617c36 */ /* 0x040fe20008000000 */
[----:B------:R-:W-:Y:S02]  /*1e200*/  LEA.HI.X.SX32 R99, R99, R3, 0x1, P6 ;  /* 0x0000000363637211 */ /* 0x000fe400030f0eff */
[----:B------:R-:W-:Y:S01]  /*1e210*/  ISETP.LT.AND P4, PT, R96, UR7, !P0 ;  /* 0x0000000760007c0c */ /* 0x000fe2000c781270 */
[----:B------:R-:W5:Y:S01]  /*1e220*/  LDCU UR7, c[0x0][0x39c] ;  /* 0x00007380ff0777ac */ /* 0x000f620008000800 */
[----:B------:R-:W-:Y:S02]  /*1e230*/  LEA R96, P6, R97, R0, 0x1 ;  /* 0x0000000061607211 */ /* 0x000fe400078c08ff */
[----:B------:R-:W-:-:S05]  /*1e240*/  PRMT R100, R122, 0x7610, R100 ;  /* 0x000076107a647816 */ /* 0x000fca0000000064 */
[----:B------:R0:W-:Y:S02]  /*1e250*/  @P5 STG.E.U16 desc[UR20][R98.64], R100 ;  /* 0x0000006462005986 */ /* 0x0001e4000c101514 */
[----:B0-----:R-:W-:Y:S02]  /*1e260*/  VIADD R98, R2, 0x2d ;  /* 0x0000002d02627836 */ /* 0x001fe40000000000 */
[C---:B------:R-:W-:Y:S01]  /*1e270*/  VIADD R99, R97.reuse, UR5 ;  /* 0x0000000561637c36 */ /* 0x040fe20008000000 */
[----:B------:R-:W-:Y:S02]  /*1e280*/  LEA.HI.X.SX32 R97, R97, R3, 0x1, P6 ;  /* 0x0000000361617211 */ /* 0x000fe400030f0eff */
[----:B------:R-:W-:Y:S01]  /*1e290*/  ISETP.LT.AND P5, PT, R98, UR4, !P0 ;  /* 0x0000000462007c0c */ /* 0x000fe2000c7a1270 */
[----:B------:R-:W0:Y:S01]  /*1e2a0*/  LDCU UR4, c[0x0][0x39c] ;  /* 0x00007380ff0477ac */ /* 0x000e220008000800 */
[----:B------:R-:W-:Y:S02]  /*1e2b0*/  LEA R98, P6, R99, R0, 0x1 ;  /* 0x0000000063627211 */ /* 0x000fe400078c08ff */
[----:B---3--:R-:W-:-:S02]  /*1e2c0*/  PRMT R100, R124, 0x7610, R100 ;  /* 0x000076107c647816 */ /* 0x008fc40000000064 */
[----:B------:R-:W3:Y:S04]  /*1e2d0*/  LDL.LU.S16 R124, [R1+0x16a] ;  /* 0x00016a00017c7983 */ /* 0x000ee80000300600 */
[----:B------:R0:W-:Y:S04]  /*1e2e0*/  @P2 STG.E.U16 desc[UR20][R96.64], R100 ;  /* 0x0000006460002986 */ /* 0x0001e8000c101514 */
[----:B------:R-:W3:Y:S01]  /*1e2f0*/  LDL.S16 R122, [R1+0x16c] ;  /* 0x00016c00017a7983 */ /* 0x000ee20000100600 */
[C---:B0-----:R-:W-:Y:S01]  /*1e300*/  VIADD R97, R99.reuse, UR5 ;  /* 0x0000000563617c36 */ /* 0x041fe20008000000 */
[----:B------:R-:W-:-:S02]  /*1e310*/  LEA.HI.X.SX32 R99, R99, R3, 0x1, P6 ;  /* 0x0000000363637211 */ /* 0x000fc400030f0eff */
[----:B------:R-:W-:-:S05]  /*1e320*/  PRMT R100, R123, 0x7610, R100 ;  /* 0x000076107b647816 */ /* 0x000fca0000000064 */
[----:B------:R2:W-:Y:S02]  /*1e330*/  @P3 STG.E.U16 desc[UR20][R98.64], R100 ;  /* 0x0000006462003986 */ /* 0x0005e4000c101514 */
[----:B--2---:R-:W-:Y:S02]  /*1e340*/  PRMT R100, R125, 0x7610, R100 ;  /* 0x000076107d647816 */ /* 0x004fe40000000064 */
[----:B------:R-:W2:Y:S01]  /*1e350*/  LDL.LU.S16 R125, [R1+0x16e] ;  /* 0x00016e00017d7983 */ /* 0x000ea20000300600 */
[C---:B------:R-:W-:Y:S02]  /*1e360*/  VIADD R96, R2.reuse, 0x2e ;  /* 0x0000002e02607836 */ /* 0x040fe40000000000 */
[----:B------:R-:W-:Y:S01]  /*1e370*/  VIADD R98, R2, 0x2f ;  /* 0x0000002f02627836 */ /* 0x000fe20000000000 */
[----:B------:R-:W2:Y:S02]  /*1e380*/  LDL.S16 R123, [R1+0x170] ;  /* 0x00017000017b7983 */ /* 0x000ea40000100600 */
[----:B-1----:R-:W-:Y:S01]  /*1e390*/  ISETP.LT.AND P2, PT, R96, UR6, !P0 ;  /* 0x0000000660007c0c */ /* 0x002fe2000c741270 */
[C---:B------:R-:W-:Y:S01]  /*1e3a0*/  VIADD R99, R97.reuse, UR5 ;  /* 0x0000000561637c36 */ /* 0x040fe20008000000 */
[----:B------:R-:W-:Y:S01]  /*1e3b0*/  LEA R96, P6, R97, R0, 0x1 ;  /* 0x0000000061607211 */ /* 0x000fe200078c08ff */
[----:B------:R-:W0:Y:S01]  /*1e3c0*/  LDCU UR6, c[0x0][0x39c] ;  /* 0x00007380ff0677ac */ /* 0x000e220008000800 */
[----:B------:R-:W-:-:S02]  /*1e3d0*/  ISETP.LT.AND P3, PT, R98, UR4, !P0 ;  /* 0x0000000462007c0c */ /* 0x000fc4000c761270 */
[----:B------:R-:W-:Y:S01]  /*1e3e0*/  LEA.HI.X.SX32 R97, R97, R3, 0x1, P6 ;  /* 0x0000000361617211 */ /* 0x000fe200030f0eff */
[----:B------:R-:W1:Y:S01]  /*1e3f0*/  LDCU UR4, c[0x0][0x39c] ;  /* 0x00007380ff0477ac */ /* 0x000e620008000800 */
[----:B------:R-:W-:-:S03]  /*1e400*/  LEA R98, P6, R99, R0, 0x1 ;  /* 0x0000000063627211 */ /* 0x000fc600078c08ff */
[----:B------:R0:W-:Y:S02]  /*1e410*/  @P1 STG.E.U16 desc[UR20][R96.64], R100 ;  /* 0x0000006460001986 */ /* 0x0001e4000c101514 */
[----:B0-----:R-:W-:Y:S01]  /*1e420*/  VIADD R96, R2, 0x30 ;  /* 0x0000003002607836 */ /* 0x001fe20000000000 */
[----:B----4-:R-:W-:Y:S01]  /*1e430*/  PRMT R100, R121, 0x7610, R100 ;  /* 0x0000761079647816 */ /* 0x010fe20000000064 */
[C---:B------:R-:W-:Y:S01]  /*1e440*/  VIADD R97, R99.reuse, UR5 ;  /* 0x0000000563617c36 */ /* 0x040fe20008000000 */
[----:B------:R-:W-:Y:S02]  /*1e450*/  LEA.HI.X.SX32 R99, R99, R3, 0x1, P6 ;  /* 0x0000000363637211 */ /* 0x000fe400030f0eff */
[----:B-----5:R-:W-:Y:S01]  /*1e460*/  ISETP.LT.AND P1, PT, R96, UR7, !P0 ;  /* 0x0000000760007c0c */ /* 0x020fe2000c721270 */
[----:B------:R-:W0:Y:S01]  /*1e470*/  LDCU UR7, c[0x0][0x39c] ;  /* 0x00007380ff0777ac */ /* 0x000e220008000800 */
[----:B------:R-:W-:Y:S01]  /*1e480*/  LEA R96, P6, R97, R0, 0x1 ;  /* 0x0000000061607211 */ /* 0x000fe200078c08ff */
[----:B------:R4:W-:Y:S02]  /*1e490*/  @P4 STG.E.U16 desc[UR20][R98.64], R100 ;  /* 0x0000006462004986 */ /* 0x0009e4000c101514 */
[----:B----4-:R-:W-:-:S02]  /*1e4a0*/  VIADD R98, R2, 0x31 ;  /* 0x0000003102627836 */ /* 0x010fc40000000000 */
[C---:B------:R-:W-:Y:S01]  /*1e4b0*/  VIADD R99, R97.reuse, UR5 ;  /* 0x0000000561637c36 */ /* 0x040fe20008000000 */
[-C--:B------:R-:W-:Y:S02]  /*1e4c0*/  LEA.HI.X.SX32 R97, R97, R3.reuse, 0x1, P6 ;  /* 0x0000000361617211 */ /* 0x080fe400030f0eff */
[----:B------:R-:W-:Y:S01]  /*1e4d0*/  ISETP.LT.AND P4, PT, R98, UR6, !P0 ;  /* 0x0000000662007c0c */ /* 0x000fe2000c781270 */
[----:B------:R-:W4:Y:S01]  /*1e4e0*/  LDCU UR6, c[0x0][0x39c] ;  /* 0x00007380ff0677ac */ /* 0x000f220008000800 */
[C---:B------:R-:W-:Y:S02]  /*1e4f0*/  LEA R98, P6, R99.reuse, R0, 0x1 ;  /* 0x0000000063627211 */ /* 0x040fe400078c08ff */
[----:B---3--:R-:W-:Y:S02]  /*1e500*/  PRMT R100, R124, 0x7610, R100 ;  /* 0x000076107c647816 */ /* 0x008fe40000000064 */
[----:B------:R-:W3:Y:S04]  /*1e510*/  LDL.LU.S16 R124, [R1+0x172] ;  /* 0x00017200017c7983 */ /* 0x000ee80000300600 */
[----:B------:R5:W-:Y:S04]  /*1e520*/  @P5 STG.E.U16 desc[UR20][R96.64], R100 ;  /* 0x0000006460005986 */ /* 0x000be8000c101514 */
[----:B------:R-:W3:Y:S01]  /*1e530*/  LDL.S16 R121, [R1+0x174] ;  /* 0x0001740001797983 */ /* 0x000ee20000100600 */
[C---:B-----5:R-:W-:Y:S01]  /*1e540*/  VIADD R97, R99.reuse, UR5 ;  /* 0x0000000563617c36 */ /* 0x060fe20008000000 */
[----:B------:R-:W-:-:S02]  /*1e550*/  LEA.HI.X.SX32 R99, R99, R3, 0x1, P6 ;  /* 0x0000000363637211 */ /* 0x000fc400030f0eff */
[----:B------:R-:W-:-:S05]  /*1e560*/  PRMT R100, R122, 0x7610, R100 ;  /* 0x000076107a647816 */ /* 0x000fca0000000064 */
[----:B------:R2:W-:Y:S02]  /*1e570*/  @P2 STG.E.U16 desc[UR20][R98.64], R100 ;  /* 0x0000006462002986 */ /* 0x0005e4000c101514 */
[----:B--2---:R-:W-:Y:S02]  /*1e580*/  PRMT R100, R125, 0x7610, R100 ;  /* 0x000076107d647816 */ /* 0x004fe40000000064 */
[----:B------:R-:W2:Y:S01]  /*1e590*/  LDL.LU.S16 R125, [R1+0x176] ;  /* 0x00017600017d7983 */ /* 0x000ea20000300600 */
[C---:B------:R-:W-:Y:S02]  /*1e5a0*/  VIADD R96, R2.reuse, 0x32 ;  /* 0x0000003202607836 */ /* 0x040fe40000000000 */
[----:B------:R-:W-:Y:S01]  /*1e5b0*/  VIADD R98, R2, 0x33 ;  /* 0x0000003302627836 */ /* 0x000fe20000000000 */
[----:B------:R-:W5:Y:S02]  /*1e5c0*/  LDL.S16 R122, [R1+0x178] ;  /* 0x00017800017a7983 */ /* 0x000f640000100600 */
[----:B-1----:R-:W-:Y:S01]  /*1e5d0*/  ISETP.LT.AND P5, PT, R96, UR4, !P0 ;  /* 0x0000000460007c0c */ /* 0x002fe2000c7a1270 */
[C---:B------:R-:W-:Y:S01]  /*1e5e0*/  VIADD R99, R97.reuse, UR5 ;  /* 0x0000000561637c36 */ /* 0x040fe20008000000 */
[----:B------:R-:W-:Y:S01]  /*1e5f0*/  LEA R96, P6, R97, R0, 0x1 ;  /* 0x0000000061607211 */ /* 0x000fe200078c08ff */
[----:B------:R-:W1:Y:S01]  /*1e600*/  LDCU UR4, c[0x0][0x39c] ;  /* 0x00007380ff0477ac */ /* 0x000e620008000800 */
[----:B----4-:R-:W-:-:S02]  /*1e610*/  ISETP.LT.AND P2, PT, R98, UR6, !P0 ;  /* 0x0000000662007c0c */ /* 0x010fc4000c741270 */
[----:B------:R-:W-:Y:S01]  /*1e620*/  LEA.HI.X.SX32 R97, R97, R3, 0x1, P6 ;  /* 0x0000000361617211 */ /* 0x000fe200030f0eff */
[----:B------:R-:W4:Y:S01]  /*1e630*/  LDCU UR6, c[0x0][0x39c] ;  /* 0x00007380ff0677ac */ /* 0x000f220008000800 */
[----:B------:R-:W-:-:S03]  /*1e640*/  LEA R98, P6, R99, R0, 0x1 ;  /* 0x0000000063627211 */ /* 0x000fc600078c08ff */
[----:B------:R0:W-:Y:S02]  /*1e650*/  @P3 STG.E.U16 desc[UR20][R96.64], R100 ;  /* 0x0000006460003986 */ /* 0x0001e4000c101514 */
[----:B0-----:R-:W-:Y:S01]  /*1e660*/  VIADD R96, R2, 0x34 ;  /* 0x0000003402607836 */ /* 0x001fe20000000000 */
[----:B------:R-:W-:Y:S01]  /*1e670*/  PRMT R100, R123, 0x7610, R100 ;  /* 0x000076107b647816 */ /* 0x000fe20000000064 */
[C---:B------:R-:W-:Y:S01]  /*1e680*/  VIADD R97, R99.reuse, UR5 ;  /* 0x0000000563617c36 */ /* 0x040fe20008000000 */
[----:B------:R-:W-:Y:S02]  /*1e690*/  LEA.HI.X.SX32 R99, R99, R3, 0x1, P6 ;  /* 0x0000000363637211 */ /* 0x000fe400030f0eff */
[----:B------:R-:W-:Y:S01]  /*1e6a0*/  ISETP.LT.AND P3, PT, R96, UR7, !P0 ;  /* 0x0000000760007c0c */ /* 0x000fe2000c761270 */
[----:B------:R-:W0:Y:S01]  /*1e6b0*/  LDCU UR7, c[0x0][0x39c] ;  /* 0x00007380ff0777ac */ /* 0x000e220008000800 */
[----:B------:R-:W-:Y:S01]  /*1e6c0*/  LEA R96, P6, R97, R0, 0x1 ;  /* 0x0000000061607211 */ /* 0x000fe200078c08ff */
[----:B------:R1:W-:Y:S02]  /*1e6d0*/  @P1 STG.E.U16 desc[UR20][R98.64], R100 ;  /* 0x0000006462001986 */ /* 0x0003e4000c101514 */
[----:B-1----:R-:W-:-:S02]  /*1e6e0*/  VIADD R98, R2, 0x35 ;  /* 0x0000003502627836 */ /* 0x002fc40000000000 */
[C---:B------:R-:W-:Y:S01]  /*1e6f0*/  VIADD R99, R97.reuse, UR5 ;  /* 0x0000000561637c36 */ /* 0x040fe20008000000 */
[-C--:B------:R-:W-:Y:S02]  /*1e700*/  LEA.HI.X.SX32 R97, R97, R3.reuse, 0x1, P6 ;  /* 0x0000000361617211 */ /* 0x080fe400030f0eff */
[----:B------:R-:W-:Y:S01]  /*1e710*/  ISETP.LT.AND P1, PT, R98, UR4, !P0 ;  /* 0x0000000462007c0c */ /* 0x000fe2000c721270 */
[----:B------:R-:W1:Y:S01]  /*1e720*/  LDCU UR4, c[0x0][0x39c] ;  /* 0x00007380ff0477ac */ /* 0x000e620008000800 */
[C---:B------:R-:W-:Y:S02]  /*1e730*/  LEA R98, P6, R99.reuse, R0, 0x1 ;  /* 0x0000000063627211 */ /* 0x040fe400078c08ff */
[----:B---3--:R-:W-:Y:S02]  /*1e740*/  PRMT R100, R124, 0x7610, R100 ;  /* 0x000076107c647816 */ /* 0x008fe40000000064 */
        /* <DEDUP_REMOVED lines=12> */
[----:B----4-:R-:W-:Y:S01]  /*1e810*/  ISETP.LT.AND P4, PT, R96, UR6, !P0 ;  /* 0x0000000660007c0c */ /* 0x010fe2000c781270 */
[C---:B------:R-:W-:Y:S01]  /*1e820*/  VIADD R99, R97.reuse, UR5 ;  /* 0x0000000561637c36 */ /* 0x040fe20008000000 */
[----:B------:R-:W-:Y:S01]  /*1e830*/  LEA R96, P6, R97, R0, 0x1 ;  /* 0x0000000061607211 */ /* 0x000fe200078c08ff */
[----:B------:R-:W0:Y:S01]  /*1e840*/  LDCU UR6, c[0x0][0x39c] ;  /* 0x00007380ff0677ac */ /* 0x000e220008000800 */
[----:B-1----:R-:W-:-:S02]  /*1e850*/  ISETP.LT.AND P5, PT, R98, UR4, !P0 ;  /* 0x0000000462007c0c */ /* 0x002fc4000c7a1270 */
[----:B------:R-:W-:Y:S01]  /*1e860*/  LEA.HI.X.SX32 R97, R97, R3, 0x1, P6 ;  /* 0x0000000361617211 */ /* 0x000fe200030f0eff */
[----:B------:R-:W1:Y:S01]  /*1e870*/  LDCU UR4, c[0x0][0x39c] ;  /* 0x00007380ff0477ac */ /* 0x000e620008000800 */
[----:B------:R-:W-:-:S03]  /*1e880*/  LEA R98, P6, R99, R0, 0x1 ;  /* 0x0000000063627211 */ /* 0x000fc600078c08ff */
[----:B------:R4:W-:Y:S02]  /*1e890*/  @P2 STG.E.U16 desc[UR20][R96.64], R100 ;  /* 0x0000006460002986 */ /* 0x0009e4000c101514 */
[----:B----4-:R-:W-:Y:S01]  /*1e8a0*/  VIADD R96, R2, 0x38 ;  /* 0x0000003802607836 */ /* 0x010fe20000000000 */
[----:B-----5:R-:W-:Y:S01]  /*1e8b0*/  PRMT R100, R122, 0x7610, R100 ;  /* 0x000076107a647816 */ /* 0x020fe20000000064 */
[C---:B------:R-:W-:Y:S01]  /*1e8c0*/  VIADD R97, R99.reuse, UR5 ;  /* 0x0000000563617c36 */ /* 0x040fe20008000000 */
[----:B------:R-:W-:Y:S02]  /*1e8d0*/  LEA.HI.X.SX32 R99, R99, R3, 0x1, P6 ;  /* 0x0000000363637211 */ /* 0x000fe400030f0eff */
[----:B------:R-:W-:Y:S01]  /*1e8e0*/  ISETP.LT.AND P2, PT, R96, UR7, !P0 ;  /* 0x0000000760007c0c */ /* 0x000fe2000c741270 */
[----:B------:R-:W4:Y:S01]  /*1e8f0*/  LDCU UR7, c[0x0][0x39c] ;  /* 0x00007380ff0777ac */ /* 0x000f220008000800 */
[----:B------:R-:W-:Y:S01]  /*1e900*/  LEA R96, P6, R97, R0, 0x1 ;  /* 0x0000000061607211 */ /* 0x000fe200078c08ff */
[----:B------:R5:W-:Y:S02]  /*1e910*/  @P3 STG.E.U16 desc[UR20][R98.64], R100 ;  /* 0x0000006462003986 */ /* 0x000be4000c101514 */
[----:B-----5:R-:W-:-:S02]  /*1e920*/  VIADD R98, R2, 0x39 ;  /* 0x0000003902627836 */ /* 0x020fc40000000000 */
[C---:B------:R-:W-:Y:S01]  /*1e930*/  VIADD R99, R97.reuse, UR5 ;  /* 0x0000000561637c36 */ /* 0x040fe20008000000 */
[-C--:B------:R-:W-:Y:S02]  /*1e940*/  LEA.HI.X.SX32 R97, R97, R3.reuse, 0x1, P6 ;  /* 0x0000000361617211 */ /* 0x080fe400030f0eff */
[----:B0-----:R-:W-:Y:S01]  /*1e950*/  ISETP.LT.AND P3, PT, R98, UR6, !P0 ;  /* 0x0000000662007c0c */ /* 0x001fe2000c761270 */
[----:B------:R-:W0:Y:S01]  /*1e960*/  LDCU UR6, c[0x0][0x39c] ;  /* 0x00007380ff0677ac */ /* 0x000e220008000800 */
        /* <DEDUP_REMOVED lines=18> */
[----:B0-----:R-:W-:-:S02]  /*1ea90*/  ISETP.LT.AND P4, PT, R98, UR6, !P0 ;  /* 0x0000000662007c0c */ /* 0x001fc4000c781270 */
[----:B------:R-:W-:Y:S01]  /*1eaa0*/  LEA.HI.X.SX32 R97, R97, R3, 0x1, P6 ;  /* 0x0000000361617211 */ /* 0x000fe200030f0eff */
[----:B------:R-:W0:Y:S01]  /*1eab0*/  LDCU UR6, c[0x0][0x39c] ;  /* 0x00007380ff0677ac */ /* 0x000e220008000800 */
[----:B------:R-:W-:-:S03]  /*1eac0*/  LEA R98, P6, R99, R0, 0x1 ;  /* 0x0000000063627211 */ /* 0x000fc600078c08ff */
[----:B------:R1:W-:Y:S02]  /*1ead0*/  @P5 STG.E.U16 desc[UR20][R96.64], R100 ;  /* 0x0000006460005986 */ /* 0x0003e4000c101514 */
[----:B-1----:R-:W-:Y:S01]  /*1eae0*/  VIADD R96, R2, 0x3c ;  /* 0x0000003c02607836 */ /* 0x002fe20000000000 */
[----:B------:R-:W-:Y:S01]  /*1eaf0*/  PRMT R100, R121, 0x7610, R100 ;  /* 0x0000761079647816 */ /* 0x000fe20000000064 */
[C---:B------:R-:W-:Y:S01]  /*1eb00*/  VIADD R97, R99.reuse, UR5 ;  /* 0x0000000563617c36 */ /* 0x040fe20008000000 */
[----:B------:R-:W-:Y:S02]  /*1eb10*/  LEA.HI.X.SX32 R99, R99, R3, 0x1, P6 ;  /* 0x0000000363637211 */ /* 0x000fe400030f0eff */
[----:B----4-:R-:W-:Y:S01]  /*1eb20*/  ISETP.LT.AND P5, PT, R96, UR7, !P0 ;  /* 0x0000000760007c0c */ /* 0x010fe2000c7a1270 */
[----:B------:R-:W1:Y:S01]  /*1eb30*/  LDCU UR7, c[0x0][0x39c] ;  /* 0x00007380ff0777ac */ /* 0x000e620008000800 */
        /* <DEDUP_REMOVED lines=21> */
[----:B------:R-:W-:Y:S01]  /*1ec90*/  ISETP.LT.AND P3, PT, R96, UR6, !P0 ;  /* 0x0000000660007c0c */ /* 0x000fe2000c761270 */
[C---:B------:R-:W-:Y:S01]  /*1eca0*/  VIADD R99, R97.reuse, UR5 ;  /* 0x0000000561637c36 */ /* 0x040fe20008000000 */
[----:B------:R-:W-:Y:S01]  /*1ecb0*/  LEA R96, P6, R97, R0, 0x1 ;  /* 0x0000000061607211 */ /* 0x000fe200078c08ff */
[----:B------:R-:W0:Y:S01]  /*1ecc0*/  LDCU UR6, c[0x0][0x39c] ;  /* 0x00007380ff0677ac */ /* 0x000e220008000800 */
[----:B----4-:R-:W-:-:S02]  /*1ecd0*/  ISETP.LT.AND P1, PT, R98, UR4, !P0 ;  /* 0x0000000462007c0c */ /* 0x010fc4000c721270 */
[----:B------:R-:W-:Y:S01]  /*1ece0*/  LEA.HI.X.SX32 R97, R97, R3, 0x1, P6 ;  /* 0x0000000361617211 */ /* 0x000fe200030f0eff */
[----:B------:R-:W4:Y:S01]  /*1ecf0*/  LDCU UR4, c[0x0][0x39c] ;  /* 0x00007380ff0477ac */ /* 0x000f220008000800 */
[----:B------:R-:W-:-:S03]  /*1ed00*/  LEA R98, P6, R99, R0, 0x1 ;  /* 0x0000000063627211 */ /* 0x000fc600078c08ff */
[----:B------:R0:W-:Y:S02]  /*1ed10*/  @P4 STG.E.U16 desc[UR20][R96.64], R100 ;  /* 0x0000006460004986 */ /* 0x0001e4000c101514 */
[----:B0-----:R-:W-:Y:S01]  /*1ed20*/  VIADD R96, R2, 0x40 ;  /* 0x0000004002607836 */ /* 0x001fe20000000000 */
[----:B-----5:R-:W-:Y:S01]  /*1ed30*/  PRMT R100, R123, 0x7610, R100 ;  /* 0x000076107b647816 */ /* 0x020fe20000000064 */
[C---:B------:R-:W-:Y:S01]  /*1ed40*/  VIADD R97, R99.reuse, UR5 ;  /* 0x0000000563617c36 */ /* 0x040fe20008000000 */
[----:B------:R-:W-:Y:S02]  /*1ed50*/  LEA.HI.X.SX32 R99, R99, R3, 0x1, P6 ;  /* 0x0000000363637211 */ /* 0x000fe400030f0eff */
[----:B-1----:R-:W-:Y:S01]  /*1ed60*/  ISETP.LT.AND P4, PT, R96, UR7, !P0 ;  /* 0x0000000760007c0c */ /* 0x002fe2000c781270 */
        /* <DEDUP_REMOVED lines=22> */
[----:B----4-:R-:W-:Y:S01]  /*1eed0*/  ISETP.LT.AND P2, PT, R96, UR4, !P0 ;  /* 0x0000000460007c0c */ /* 0x010fe2000c741270 */
[C---:B------:R-:W-:Y:S01]  /*1eee0*/  VIADD R99, R97.reuse, UR5 ;  /* 0x0000000561637c36 */ /* 0x040fe20008000000 */
[----:B------:R-:W-:Y:S01]  /*1eef0*/  LEA R96, P6, R97, R0, 0x1 ;  /* 0x0000000061607211 */ /* 0x000fe200078c08ff */
[----:B------:R-:W4:Y:S01]  /*1ef00*/  LDCU UR4, c[0x0][0x39c] ;  /* 0x00007380ff0477ac */ /* 0x000f220008000800 */
[----:B-1----:R-:W-:-:S02]  /*1ef10*/  ISETP.LT.AND P3, PT, R98, UR6, !P0 ;  /* 0x0000000662007c0c */ /* 0x002fc4000c761270 */
[----:B------:R-:W-:Y:S01]  /*1ef20*/  LEA.HI.X.SX32 R97, R97, R3, 0x1, P6 ;  /* 0x0000000361617211 */ /* 0x000fe200030f0eff */
[----:B------:R-:W1:Y:S01]  /*1ef30*/  LDCU UR6, c[0x0][0x39c] ;  /* 0x00007380ff0677ac */ /* 0x000e620008000800 */
        /* <DEDUP_REMOVED lines=13> */
[----:B----4-:R-:W-:Y:S01]  /*1f010*/  ISETP.LT.AND P4, PT, R98, UR4, !P0 ;  /* 0x0000000462007c0c */ /* 0x010fe2000c781270 */
[----:B------:R-:W1:Y:S01]  /*1f020*/  LDCU UR4, c[0x0][0x39c] ;  /* 0x00007380ff0477ac */ /* 0x000e620008000800 */
[C---:B------:R-:W-:Y:S02]  /*1f030*/  LEA R98, P6, R99.reuse, R0, 0x1 ;  /* 0x0000000063627211 */ /* 0x040fe400078c08ff */
[----:B---3--:R-:W-:Y:S02]  /*1f040*/  PRMT R100, R124, 0x7610, R100 ;  /* 0x000076107c647816 */ /* 0x008fe40000000064 */
[----:B------:R-:W3:Y:S04]  /*1f050*/  LDL.LU.S16 R124, [R1+0xc2] ;  /* 0x0000c200017c7983 */ /* 0x000ee80000300600 */
[----:B------:R4:W-:Y:S04]  /*1f060*/  @P5 STG.E.U16 desc[UR20][R96.64], R100 ;  /* 0x0000006460005986 */ /* 0x0009e8000c101514 */
[----:B------:R-:W3:Y:S01]  /*1f070*/  LDL.S16 R122, [R1+0xd0] ;  /* 0x0000d000017a7983 */ /* 0x000ee20000100600 */
[C---:B----4-:R-:W-:Y:S01]  /*1f080*/  VIADD R97, R99.reuse, UR5 ;  /* 0x0000000563617c36 */ /* 0x050fe20008000000 */
[----:B------:R-:W-:-:S02]  /*1f090*/  LEA.HI.X.SX32 R99, R99, R3, 0x1, P6 ;  /* 0x0000000363637211 */ /* 0x000fc400030f0eff */
[----:B------:R-:W-:-:S05]  /*1f0a0*/  PRMT R100, R123, 0x7610, R100 ;  /* 0x000076107b647816 */ /* 0x000fca0000000064 */
[----:B------:R2:W-:Y:S02]  /*1f0b0*/  @P2 STG.E.U16 desc[UR20][R98.64], R100 ;  /* 0x0000006462002986 */ /* 0x0005e4000c101514 */
[----:B--2---:R-:W-:Y:S02]  /*1f0c0*/  PRMT R100, R125, 0x7610, R100 ;  /* 0x000076107d647816 */ /* 0x004fe40000000064 */
[----:B------:R-:W2:Y:S01]  /*1f0d0*/  LDL.LU.S16 R125, [R1+0xd2] ;  /* 0x0000d200017d7983 */ /* 0x000ea20000300600 */
[C---:B------:R-:W-:Y:S02]  /*1f0e0*/  VIADD R96, R2.reuse, 0x46 ;  /* 0x0000004602607836 */ /* 0x040fe40000000000 */
[----:B------:R-:W-:Y:S01]  /*1f0f0*/  VIADD R98, R2, 0x47 ;  /* 0x0000004702627836 */ /* 0x000fe20000000000 */
[----:B------:R-:W4:Y:S02]  /*1f100*/  LDL.S16 R123, [R1+0xe0] ;  /* 0x0000e000017b7983 */ /* 0x000f240000100600 */
[----:B------:R-:W-:Y:S01]  /*1f110*/  ISETP.LT.AND P5, PT, R96, UR6, !P0 ;  /* 0x0000000660007c0c */ /* 0x000fe2000c7a1270 */
        /* <DEDUP_REMOVED lines=8> */
[----:B0-----:R-:W-:Y:S01]  /*1f1a0*/  VIADD R96, R2, 0x48 ;  /* 0x0000004802607836 */ /* 0x001fe20000000000 */
[----:B-----5:R-:W-:Y:S01]  /*1f1b0*/  PRMT R100, R121, 0x7610, R100 ;  /* 0x0000761079647816 */ /* 0x020fe20000000064 */
[C---:B------:R-:W-:Y:S01]  /*1f1c0*/  VIADD R97, R99.reuse, UR5 ;  /* 0x0000000563617c36 */ /* 0x040fe20008000000 */
[----:B------:R-:W-:Y:S02]  /*1f1d0*/  LEA.HI.X.SX32 R99, R99, R3, 0x1, P6 ;  /* 0x0000000363637211 */ /* 0x000fe400030f0eff */
[----:B------:R-:W-:Y:S01]  /*1f1e0*/  ISETP.LT.AND P3, PT, R96, UR7, !P0 ;  /* 0x0000000760007c0c */ /* 0x000fe2000c761270 */
[----:B------:R-:W0:Y:S01]  /*1f1f0*/  LDCU UR7, c[0x0][0x39c] ;  /* 0x00007380ff0777ac */ /* 0x000e220008000800 */
[----:B------:R-:W-:Y:S01]  /*1f200*/  LEA R96, P6, R97, R0, 0x1 ;  /* 0x0000000061607211 */ /* 0x000fe200078c08ff */
[----:B------:R5:W-:Y:S02]  /*1f210*/  @P1 STG.E.U16 desc[UR20][R98.64], R100 ;  /* 0x0000006462001986 */ /* 0x000be4000c101514 */
[----:B-----5:R-:W-:-:S02]  /*1f220*/  VIADD R98, R2, 0x49 ;  /* 0x0000004902627836 */ /* 0x020fc40000000000 */
[C---:B------:R-:W-:Y:S01]  /*1f230*/  VIADD R99, R97.reuse, UR5 ;  /* 0x0000000561637c36 */ /* 0x040fe20008000000 */
[-C--:B------:R-:W-:Y:S02]  /*1f240*/  LEA.HI.X.SX32 R97, R97, R3.reuse, 0x1, P6 ;  /* 0x0000000361617211 */ /* 0x080fe400030f0eff */
[----:B------:R-:W-:Y:S01]  /*1f250*/  ISETP.LT.AND P1, PT, R98, UR6, !P0 ;  /* 0x0000000662007c0c */ /* 0x000fe2000c721270 */
[----:B------:R-:W5:Y:S01]  /*1f260*/  LDCU UR6, c[0x0][0x39c] ;  /* 0x00007380ff0677ac */ /* 0x000f620008000800 */
        /* <DEDUP_REMOVED lines=18> */
[----:B-----5:R-:W-:-:S02]  /*1f390*/  ISETP.LT.AND P5, PT, R98, UR6, !P0 ;  /* 0x0000000662007c0c */ /* 0x020fc4000c7a1270 */
[----:B------:R-:W-:Y:S01]  /*1f3a0*/  LEA.HI.X.SX32 R97, R97, R3, 0x1, P6 ;  /* 0x0000000361617211 */ /* 0x000fe200030f0eff */
[----:B------:R-:W1:Y:S01]  /*1f3b0*/  LDCU UR6, c[0x0][0x39c] ;  /* 0x00007380ff0677ac */ /* 0x000e620008000800 */
[----:B------:R-:W-:-:S03]  /*1f3c0*/  LEA R98, P6, R99, R0, 0x1 ;  /* 0x0000000063627211 */ /* 0x000fc600078c08ff */
[----:B------:R5:W-:Y:S02]  /*1f3d0*/  @P2 STG.E.U16 desc[UR20][R96.64], R100 ;  /* 0x0000006460002986 */ /* 0x000be4000c101514 */
[----:B-----5:R-:W-:Y:S01]  /*1f3e0*/  VIADD R96, R2, 0x4c ;  /* 0x0000004c02607836 */ /* 0x020fe20000000000 */
[----:B----4-:R-:W-:Y:S01]  /*1f3f0*/  PRMT R100, R123, 0x7610, R100 ;  /* 0x000076107b647816 */ /* 0x010fe20000000064 */
        /* <DEDUP_REMOVED lines=358> */
[C---:B-----5:R-:W-:Y:S01]  /*20a60*/  VIADD R97, R99.reuse, UR5 ;  /* 0x0000000563617c36 */ /* 0x060fe20008000000 */
[----:B------:R-:W-:Y:S01]  /*20a70*/  LEA.HI.X.SX32 R99, R99, R3, 0x1, P6 ;  /* 0x0000000363637211 */ /* 0x000fe200030f0eff */
[----:B------:R-:W-:Y:S01]  /*20a80*/  VIADD R96, R2, 0x74 ;  /* 0x0000007402607836 */ /* 0x000fe20000000000 */
[----:B----4-:R-:W-:-:S04]  /*20a90*/  PRMT R100, R122, 0x7610, R100 ;  /* 0x000076107a647816 */ /* 0x010fc80000000064 */
[----:B------:R-:W-:Y:S01]  /*20aa0*/  ISETP.LT.AND P2, PT, R96, UR7, !P0 ;  /* 0x0000000760007c0c */ /* 0x000fe2000c741270 */
[----:B------:R4:W-:Y:S01]  /*20ab0*/  @P3 STG.E.U16 desc[UR20][R98.64], R100 ;  /* 0x0000006462003986 */ /* 0x0009e2000c101514 */
[CC--:B------:R-:W-:Y:S01]  /*20ac0*/  LEA R96, P6, R97.reuse, R0.reuse, 0x1 ;  /* 0x0000000061607211 */ /* 0x0c0fe200078c08ff */
[----:B------:R-:W5:Y:S01]  /*20ad0*/  LDCU UR7, c[0x0][0x39c] ;  /* 0x00007380ff0777ac */ /* 0x000f620008000800 */
[----:B----4-:R-:W-:Y:S02]  /*20ae0*/  VIADD R98, R2, 0x75 ;  /* 0x0000007502627836 */ /* 0x010fe40000000000 */
[C---:B------:R-:W-:Y:S01]  /*20af0*/  VIADD R99, R97.reuse, UR5 ;  /* 0x0000000561637c36 */ /* 0x040fe20008000000 */
[-C--:B------:R-:W-:Y:S02]  /*20b00*/  LEA.HI.X.SX32 R97, R97, R3.reuse, 0x1, P6 ;  /* 0x0000000361617211 */ /* 0x080fe400030f0eff */
[----:B0-----:R-:W-:Y:S01]  /*20b10*/  ISETP.LT.AND P3, PT, R98, UR4, !P0 ;  /* 0x0000000462007c0c */ /* 0x001fe2000c761270 */
[C---:B------:R-:W-:Y:S01]  /*20b20*/  VIADD R101, R99.reuse, UR5 ;  /* 0x0000000563657c36 */ /* 0x040fe20008000000 */
[C---:B------:R-:W-:Y:S01]  /*20b30*/  LEA R98, P6, R99.reuse, R0, 0x1 ;  /* 0x0000000063627211 */ /* 0x040fe200078c08ff */
[----:B------:R-:W-:Y:S01]  /*20b40*/  VIADD R102, R2, 0x76 ;  /* 0x0000007602667836 */ /* 0x000fe20000000000 */
[----:B------:R-:W0:Y:S02]  /*20b50*/  LDCU UR4, c[0x0][0x39c] ;  /* 0x00007380ff0477ac */ /* 0x000e240008000800 */
[----:B------:R-:W-:-:S02]  /*20b60*/  LEA.HI.X.SX32 R99, R99, R3, 0x1, P6 ;  /* 0x0000000363637211 */ /* 0x000fc400030f0eff */
[----:B---3--:R-:W-:Y:S02]  /*20b70*/  PRMT R100, R124, 0x7610, R100 ;  /* 0x000076107c647816 */ /* 0x008fe40000000064 */
[----:B------:R-:W3:Y:S04]  /*20b80*/  LDL.LU.S16 R124, [R1+0x1de] ;  /* 0x0001de00017c7983 */ /* 0x000ee80000300600 */
[----:B------:R4:W-:Y:S04]  /*20b90*/  @P1 STG.E.U16 desc[UR20][R96.64], R100 ;  /* 0x0000006460001986 */ /* 0x0009e8000c101514 */
[----:B------:R-:W3:Y:S01]  /*20ba0*/  LDL.S16 R122, [R1+0x1e0] ;  /* 0x0001e000017a7983 */ /* 0x000ee20000100600 */
[----:B----4-:R-:W-:-:S05]  /*20bb0*/  PRMT R97, R123, 0x7610, R97 ;  /* 0x000076107b617816 */ /* 0x010fca0000000061 */
[----:B------:R2:W-:Y:S02]  /*20bc0*/  @P4 STG.E.U16 desc[UR20][R98.64], R97 ;  /* 0x0000006162004986 */ /* 0x0005e4000c101514 */
[----:B--2---:R-:W-:Y:S02]  /*20bd0*/  PRMT R99, R125, 0x7610, R99 ;  /* 0x000076107d637816 */ /* 0x004fe40000000063 */
[----:B------:R-:W2:Y:S01]  /*20be0*/  LDL.LU.S16 R125, [R1+0x1e2] ;  /* 0x0001e200017d7983 */ /* 0x000ea20000300600 */
[----:B-1----:R-:W-:Y:S01]  /*20bf0*/  ISETP.LT.AND P1, PT, R102, UR6, !P0 ;  /* 0x0000000666007c0c */ /* 0x002fe2000c721270 */
[C---:B------:R-:W-:Y:S01]  /*20c00*/  VIADD R102, R101.reuse, UR5 ;  /* 0x0000000565667c36 */ /* 0x040fe20008000000 */
[CC--:B------:R-:W-:Y:S01]  /*20c10*/  LEA R96, P6, R101.reuse, R0.reuse, 0x1 ;  /* 0x0000000065607211 */ /* 0x0c0fe200078c08ff */
[C---:B------:R-:W-:Y:S01]  /*20c20*/  VIADD R100, R2.reuse, 0x78 ;  /* 0x0000007802647836 */ /* 0x040fe20000000000 */
[----:B------:R-:W4:Y:S01]  /*20c30*/  LDL.S16 R123, [R1+0x1e4] ;  /* 0x0001e400017b7983 */ /* 0x000f220000100600 */
[----:B------:R-:W-:Y:S01]  /*20c40*/  VIADD R103, R2, 0x77 ;  /* 0x0000007702677836 */ /* 0x000fe20000000000 */
[-C--:B------:R-:W-:Y:S01]  /*20c50*/  LEA.HI.X.SX32 R97, R101, R3.reuse, 0x1, P6 ;  /* 0x0000000365617211 */ /* 0x080fe200030f0eff */
[C---:B------:R-:W-:Y:S01]  /*20c60*/  VIADD R101, R102.reuse, UR5 ;  /* 0x0000000566657c36 */ /* 0x040fe20008000000 */
[----:B------:R-:W-:Y:S01]  /*20c70*/  LEA R98, P6, R102, R0, 0x1 ;  /* 0x0000000066627211 */ /* 0x000fe200078c08ff */
[----:B------:R-:W1:Y:S02]  /*20c80*/  LDCU UR6, c[0x0][0x39c] ;  /* 0x00007380ff0677ac */ /* 0x000e640008000800 */
[----:B------:R1:W-:Y:S01]  /*20c90*/  @P5 STG.E.U16 desc[UR20][R96.64], R99 ;  /* 0x0000006360005986 */ /* 0x0003e2000c101514 */
[----:B-----5:R-:W-:Y:S01]  /*20ca0*/  ISETP.LT.AND P5, PT, R100, UR7, !P0 ;  /* 0x0000000764007c0c */ /* 0x020fe2000c7a1270 */
[----:B------:R-:W-:Y:S01]  /*20cb0*/  VIADD R100, R101, UR5 ;  /* 0x0000000565647c36 */ /* 0x000fe20008000000 */
[----:B0-----:R-:W-:Y:S01]  /*20cc0*/  ISETP.LT.AND P4, PT, R103, UR4, !P0 ;  /* 0x0000000467007c0c */ /* 0x001fe2000c781270 */
[----:B------:R-:W0:Y:S01]  /*20cd0*/  LDCU UR4, c[0x0][0x39c] ;  /* 0x00007380ff0477ac */ /* 0x000e220008000800 */
[----:B------:R-:W5:Y:S01]  /*20ce0*/  LDCU UR7, c[0x0][0x39c] ;  /* 0x00007380ff0777ac */ /* 0x000f620008000800 */
[----:B-1----:R-:W-:-:S02]  /*20cf0*/  LEA.HI.X.SX32 R99, R102, R3, 0x1, P6 ;  /* 0x0000000366637211 */ /* 0x002fc400030f0eff */
[----:B------:R-:W-:Y:S02]  /*20d00*/  PRMT R97, R121, 0x7610, R97 ;  /* 0x0000761079617816 */ /* 0x000fe40000000061 */
[----:B------:R-:W-:-:S03]  /*20d10*/  LEA R96, P6, R101, R0, 0x1 ;  /* 0x0000000065607211 */ /* 0x000fc600078c08ff */
[----:B------:R1:W-:Y:S02]  /*20d20*/  @P2 STG.E.U16 desc[UR20][R98.64], R97 ;  /* 0x0000006162002986 */ /* 0x0003e4000c101514 */
[-C--:B-1----:R-:W-:Y:S02]  /*20d30*/  LEA.HI.X.SX32 R97, R101, R3.reuse, 0x1, P6 ;  /* 0x0000000365617211 */ /* 0x082fe400030f0eff */
[----:B------:R-:W-:Y:S02]  /*20d40*/  LEA R98, P6, R100, R0, 0x1 ;  /* 0x0000000064627211 */ /* 0x000fe400078c08ff */
[----:B---3--:R-:W-:Y:S02]  /*20d50*/  PRMT R99, R124, 0x7610, R99 ;  /* 0x000076107c637816 */ /* 0x008fe40000000063 */
[----:B------:R-:W3:Y:S04]  /*20d60*/  LDL.LU.S16 R124, [R1+0x1e6] ;  /* 0x0001e600017c7983 */ /* 0x000ee80000300600 */
[----:B------:R1:W-:Y:S04]  /*20d70*/  @P3 STG.E.U16 desc[UR20][R96.64], R99 ;  /* 0x0000006360003986 */ /* 0x0003e8000c101514 */
[----:B------:R-:W5:Y:S01]  /*20d80*/  LDL.S16 R121, [R1+0x1e8] ;  /* 0x0001e80001797983 */ /* 0x000f620000100600 */
[----:B-1----:R-:W-:-:S02]  /*20d90*/  LEA.HI.X.SX32 R99, R100, R3, 0x1, P6 ;  /* 0x0000000364637211 */ /* 0x002fc400030f0eff */
[----:B------:R-:W-:-:S05]  /*20da0*/  PRMT R97, R122, 0x7610, R97 ;  /* 0x000076107a617816 */ /* 0x000fca0000000061 */
[----:B------:R2:W-:Y:S02]  /*20db0*/  @P1 STG.E.U16 desc[UR20][R98.64], R97 ;  /* 0x0000006162001986 */ /* 0x0005e4000c101514 */
[----:B--2---:R-:W-:Y:S02]  /*20dc0*/  PRMT R99, R125, 0x7610, R99 ;  /* 0x000076107d637816 */ /* 0x004fe40000000063 */
[----:B------:R-:W2:Y:S01]  /*20dd0*/  LDL.LU.S16 R125, [R1+0x1ea] ;  /* 0x0001ea00017d7983 */ /* 0x000ea20000300600 */
[----:B------:R-:W-:Y:S02]  /*20de0*/  VIADD R101, R100, UR5 ;  /* 0x0000000564657c36 */ /* 0x000fe40008000000 */
[----:B------:R-:W-:Y:S01]  /*20df0*/  VIADD R102, R2, 0x79 ;  /* 0x0000007902667836 */ /* 0x000fe20000000000 */
[----:B------:R-:W2:Y:S01]  /*20e00*/  LDL.S16 R122, [R1+0x1ec] ;  /* 0x0001ec00017a7983 */ /* 0x000ea20000100600 */
[C---:B------:R-:W-:Y:S01]  /*20e10*/  VIADD R100, R101.reuse, UR5 ;  /* 0x0000000565647c36 */ /* 0x040fe20008000000 */
[----:B------:R-:W-:-:S04]  /*20e20*/  LEA R96, P6, R101, R0, 0x1 ;  /* 0x0000000065607211 */ /* 0x000fc800078c08ff */
[-C--:B------:R-:W-:Y:S01]  /*20e30*/  LEA.HI.X.SX32 R97, R101, R3.reuse, 0x1, P6 ;  /* 0x0000000365617211 */ /* 0x080fe200030f0eff */
[C---:B------:R-:W-:Y:S01]  /*20e40*/  VIADD R101, R100.reuse, UR5 ;  /* 0x0000000564657c36 */ /* 0x040fe20008000000 */
[----:B------:R-:W-:Y:S02]  /*20e50*/  LEA R98, P6, R100, R0, 0x1 ;  /* 0x0000000064627211 */ /* 0x000fe400078c08ff */
[----:B------:R-:W-:Y:S01]  /*20e60*/  ISETP.LT.AND P2, PT, R102, UR6, !P0 ;  /* 0x0000000666007c0c */ /* 0x000fe2000c741270 */
[----:B------:R-:W-:Y:S01]  /*20e70*/  VIADD R102, R2, 0x7a ;  /* 0x0000007a02667836 */ /* 0x000fe20000000000 */
[----:B------:R1:W-:Y:S01]  /*20e80*/  @P4 STG.E.U16 desc[UR20][R96.64], R99 ;  /* 0x0000006360004986 */ /* 0x0003e2000c101514 */
[----:B------:R-:W2:Y:S03]  /*20e90*/  LDCU UR6, c[0x0][0x39c] ;  /* 0x00007380ff0677ac */ /* 0x000ea60008000800 */
[----:B0-----:R-:W-:Y:S01]  /*20ea0*/  ISETP.LT.AND P3, PT, R102, UR4, !P0 ;  /* 0x0000000466007c0c */ /* 0x001fe2000c761270 */
[----:B------:R-:W0:Y:S01]  /*20eb0*/  LDCU UR4, c[0x0][0x39c] ;  /* 0x00007380ff0477ac */ /* 0x000e220008000800 */
[----:B-1----:R-:W-:-:S02]  /*20ec0*/  LEA.HI.X.SX32 R99, R100, R3, 0x1, P6 ;  /* 0x0000000364637211 */ /* 0x002fc400030f0eff */
[----:B----4-:R-:W-:Y:S01]  /*20ed0*/  PRMT R97, R123, 0x7610, R97 ;  /* 0x000076107b617816 */ /* 0x010fe20000000061 */
[C---:B------:R-:W-:Y:S01]  /*20ee0*/  VIADD R100, R101.reuse, UR5 ;  /* 0x0000000565647c36 */ /* 0x040fe20008000000 */
[CC--:B------:R-:W-:Y:S01]  /*20ef0*/  LEA R96, P6, R101.reuse, R0.reuse, 0x1 ;  /* 0x0000000065607211 */ /* 0x0c0fe200078c08ff */
[----:B------:R-:W4:Y:S04]  /*20f00*/  LDL.LU.S16 R123, [R1+0x1ee] ;  /* 0x0001ee00017b7983 */ /* 0x000f280000300600 */
[----:B------:R1:W-:Y:S02]  /*20f10*/  @P5 STG.E.U16 desc[UR20][R98.64], R97 ;  /* 0x0000006162005986 */ /* 0x0003e4000c101514 */
[----:B-1----:R-:W-:Y:S02]  /*20f20*/  LEA.HI.X.SX32 R97, R101, R3, 0x1, P6 ;  /* 0x0000000365617211 */ /* 0x002fe400030f0eff */
[----:B------:R-:W-:-:S02]  /*20f30*/  LEA R98, P6, R100, R0, 0x1 ;  /* 0x0000000064627211 */ /* 0x000fc400078c08ff */
[----:B---3--:R-:W-:Y:S02]  /*20f40*/  PRMT R99, R124, 0x7610, R99 ;  /* 0x000076107c637816 */ /* 0x008fe40000000063 */
[----:B------:R-:W3:Y:S04]  /*20f50*/  LDL.S16 R124, [R1+0x1f0] ;  /* 0x0001f000017c7983 */ /* 0x000ee80000100600 */
[----:B------:R1:W-:Y:S02]  /*20f60*/  @P2 STG.E.U16 desc[UR20][R96.64], R99 ;  /* 0x0000006360002986 */ /* 0x0003e4000c101514 */
[----:B-1----:R-:W-:Y:S02]  /*20f70*/  LEA.HI.X.SX32 R99, R100, R3, 0x1, P6 ;  /* 0x0000000364637211 */ /* 0x002fe400030f0eff */
[----:B-----5:R-:W-:-:S05]  /*20f80*/  PRMT R97, R121, 0x7610, R97 ;  /* 0x0000761079617816 */ /* 0x020fca0000000061 */
[----:B------:R2:W-:Y:S02]  /*20f90*/  @P3 STG.E.U16 desc[UR20][R98.64], R97 ;  /* 0x0000006162003986 */ /* 0x0005e4000c101514 */
[----:B--2---:R-:W-:Y:S02]  /*20fa0*/  PRMT R99, R125, 0x7610, R99 ;  /* 0x000076107d637816 */ /* 0x004fe40000000063 */
[----:B------:R-:W2:Y:S01]  /*20fb0*/  LDL.LU.S16 R125, [R1+0x1f2] ;  /* 0x0001f200017d7983 */ /* 0x000ea20000300600 */
[----:B------:R-:W-:-:S05]  /*20fc0*/  VIADD R102, R2, 0x7b ;  /* 0x0000007b02667836 */ /* 0x000fca0000000000 */
[----:B------:R-:W-:Y:S01]  /*20fd0*/  ISETP.LT.AND P1, PT, R102, UR6, !P0 ;  /* 0x0000000666007c0c */ /* 0x000fe2000c721270 */
[----:B------:R-:W-:Y:S01]  /*20fe0*/  VIADD R102, R2, 0x7c ;  /* 0x0000007c02667836 */ /* 0x000fe20000000000 */
[----:B------:R-:W1:Y:S04]  /*20ff0*/  LDCU UR6, c[0x0][0x39c] ;  /* 0x00007380ff0677ac */ /* 0x000e680008000800 */
[----:B------:R-:W-:Y:S01]  /*21000*/  ISETP.LT.AND P4, PT, R102, UR7, !P0 ;  /* 0x0000000766007c0c */ /* 0x000fe2000c781270 */
[----:B------:R-:W-:Y:S01]  /*21010*/  VIADD R102, R2, 0x7d ;  /* 0x0000007d02667836 */ /* 0x000fe20000000000 */
[----:B------:R-:W5:Y:S04]  /*21020*/  LDCU UR7, c[0x0][0x39c] ;  /* 0x00007380ff0777ac */ /* 0x000f680008000800 */
[----:B0-----:R-:W-:Y:S01]  /*21030*/  ISETP.LT.AND P5, PT, R102, UR4, !P0 ;  /* 0x0000000466007c0c */ /* 0x001fe2000c7a1270 */
[----:B------:R-:W0:Y:S01]  /*21040*/  LDCU UR4, c[0x0][0x39c] ;  /* 0x00007380ff0477ac */ /* 0x000e220008000800 */
[----:B------:R-:W-:-:S02]  /*21050*/  VIADD R102, R2, 0x7e ;  /* 0x0000007e02667836 */ /* 0x000fc40000000000 */
[----:B------:R-:W-:-:S03]  /*21060*/  VIADD R101, R100, UR5 ;  /* 0x0000000564657c36 */ /* 0x000fc60008000000 */
[----:B-1----:R-:W-:Y:S01]  /*21070*/  ISETP.LT.AND P2, PT, R102, UR6, !P0 ;  /* 0x0000000666007c0c */ /* 0x002fe2000c741270 */
[----:B------:R-:W1:Y:S01]  /*21080*/  LDCU UR6, c[0x0][0x39c] ;  /* 0x00007380ff0677ac */ /* 0x000e620008000800 */
[----:B------:R-:W-:Y:S01]  /*21090*/  VIADD R102, R2, 0x7f ;  /* 0x0000007f02667836 */ /* 0x000fe20000000000 */
[C---:B------:R-:W-:Y:S01]  /*210a0*/  LEA R96, P6, R101.reuse, R0, 0x1 ;  /* 0x0000000065607211 */ /* 0x040fe200078c08ff */
[----:B------:R-:W-:-:S03]  /*210b0*/  VIADD R100, R101, UR5 ;  /* 0x0000000565647c36 */ /* 0x000fc60008000000 */
[-C--:B------:R-:W-:Y:S02]  /*210c0*/  LEA.HI.X.SX32 R97, R101, R3.reuse, 0x1, P6 ;  /* 0x0000000365617211 */ /* 0x080fe400030f0eff */
[----:B------:R-:W-:Y:S02]  /*210d0*/  LEA R98, P6, R100, R0, 0x1 ;  /* 0x0000000064627211 */ /* 0x000fe400078c08ff */
[----:B0-----:R-:W-:Y:S01]  /*210e0*/  ISETP.LT.AND P3, PT, R102, UR4, !P0 ;  /* 0x0000000466007c0c */ /* 0x001fe2000c761270 */
[----:B------:R-:W-:Y:S01]  /*210f0*/  VIADD R102, R2, 0x80 ;  /* 0x0000008002667836 */ /* 0x000fe20000000000 */
[----:B------:R0:W-:Y:S01]  /*21100*/  @P1 STG.E.U16 desc[UR20][R96.64], R99 ;  /* 0x0000006360001986 */ /* 0x0001e2000c101514 */
[----:B------:R-:W1:Y:S03]  /*21110*/  LDCU UR4, c[0x0][0x39c] ;  /* 0x00007380ff0477ac */ /* 0x000e660008000800 */
[----:B-----5:R-:W-:Y:S01]  /*21120*/  ISETP.LT.AND P1, PT, R102, UR7, !P0 ;  /* 0x0000000766007c0c */ /* 0x020fe2000c721270 */
[----:B------:R-:W-:Y:S01]  /*21130*/  VIADD R102, R2, 0x81 ;  /* 0x0000008102667836 */ /* 0x000fe20000000000 */
[----:B------:R-:W5:Y:S01]  /*21140*/  LDCU UR7, c[0x0][0x39c] ;  /* 0x00007380ff0777ac */ /* 0x000f620008000800 */
[C---:B------:R-:W-:Y:S01]  /*21150*/  VIADD R101, R100.reuse, UR5 ;  /* 0x0000000564657c36 */ /* 0x040fe20008000000 */
[----:B0-----:R-:W-:-:S02]  /*21160*/  LEA.HI.X.SX32 R99, R100, R3, 0x1, P6 ;  /* 0x0000000364637211 */ /* 0x001fc400030f0eff */
[----:B------:R-:W-:Y:S02]  /*21170*/  PRMT R97, R122, 0x7610, R97 ;  /* 0x000076107a617816 */ /* 0x000fe40000000061 */
[----:B------:R-:W-:-:S03]  /*21180*/  LEA R96, P6, R101, R0, 0x1 ;  /* 0x0000000065607211 */ /* 0x000fc600078c08ff */
[----:B------:R0:W-:Y:S01]  /*21190*/  @P4 STG.E.U16 desc[UR20][R98.64], R97 ;  /* 0x0000006162004986 */ /* 0x0001e2000c101514 */
[----:B-1----:R-:W-:Y:S01]  /*211a0*/  ISETP.LT.AND P4, PT, R102, UR6, !P0 ;  /* 0x0000000666007c0c */ /* 0x002fe2000c781270 */
[----:B------:R-:W1:Y:S01]  /*211b0*/  LDCU UR6, c[0x0][0x39c] ;  /* 0x00007380ff0677ac */ /* 0x000e620008000800 */
[C---:B------:R-:W-:Y:S02]  /*211c0*/  VIADD R100, R101.reuse, UR5 ;  /* 0x0000000565647c36 */ /* 0x040fe40008000000 */
[----:B------:R-:W-:Y:S01]  /*211d0*/  VIADD R102, R2, 0x82 ;  /* 0x0000008202667836 */ /* 0x000fe20000000000 */
[----:B0-----:R-:W-:Y:S02]  /*211e0*/  LEA.HI.X.SX32 R97, R101, R3, 0x1, P6 ;  /* 0x0000000365617211 */ /* 0x001fe400030f0eff */
[----:B----4-:R-:W-:Y:S01]  /*211f0*/  PRMT R99, R123, 0x7610, R99 ;  /* 0x000076107b637816 */ /* 0x010fe20000000063 */
[C---:B------:R-:W-:Y:S01]  /*21200*/  VIADD R101, R100.reuse, UR5 ;  /* 0x0000000564657c36 */ /* 0x040fe20008000000 */
[----:B------:R-:W-:-:S03]  /*21210*/  LEA R98, P6, R100, R0, 0x1 ;  /* 0x0000000064627211 */ /* 0x000fc600078c08ff */
[----:B------:R0:W-:Y:S01]  /*21220*/  @P5 STG.E.U16 desc[UR20][R96.64], R99 ;  /* 0x0000006360005986 */ /* 0x0001e2000c101514 */
[----:B------:R-:W-:Y:S01]  /*21230*/  ISETP.LT.AND P5, PT, R102, UR4, !P0 ;  /* 0x0000000466007c0c */ /* 0x000fe2000c7a1270 */
[----:B------:R-:W4:Y:S01]  /*21240*/  LDCU UR4, c[0x0][0x39c] ;  /* 0x00007380ff0477ac */ /* 0x000f220008000800 */
[----:B------:R-:W-:Y:S01]  /*21250*/  VIADD R102, R2, 0x83 ;  /* 0x0000008302667836 */ /* 0x000fe20000000000 */
[----:B0-----:R-:W-:Y:S01]  /*21260*/  LEA.HI.X.SX32 R99, R100, R3, 0x1, P6 ;  /* 0x0000000364637211 */ /* 0x001fe200030f0eff */
[C---:B------:R-:W-:Y:S01]  /*21270*/  VIADD R100, R101.reuse, UR5 ;  /* 0x0000000565647c36 */ /* 0x040fe20008000000 */
[----:B------:R-:W-:Y:S02]  /*21280*/  LEA R96, P6, R101, R0, 0x1 ;  /* 0x0000000065607211 */ /* 0x000fe400078c08ff */
[----:B---3--:R-:W-:-:S05]  /*21290*/  PRMT R97, R124, 0x7610, R97 ;  /* 0x000076107c617816 */ /* 0x008fca0000000061 */
[----:B------:R0:W-:Y:S01]  /*212a0*/  @P2 STG.E.U16 desc[UR20][R98.64], R97 ;  /* 0x0000006162002986 */ /* 0x0001e2000c101514 */
[----:B-1----:R-:W-:Y:S01]  /*212b0*/  ISETP.LT.AND P2, PT, R102, UR6, !P0 ;  /* 0x0000000666007c0c */ /* 0x002fe2000c741270 */
[----:B------:R-:W-:Y:S01]  /*212c0*/  VIADD R102, R2, 0x84 ;  /* 0x0000008402667836 */ /* 0x000fe20000000000 */
[----:B------:R-:W1:Y:S01]  /*212d0*/  LDCU UR6, c[0x0][0x39c] ;  /* 0x00007380ff0677ac */ /* 0x000e620008000800 */
[----:B0-----:R-:W-:Y:S02]  /*212e0*/  LEA.HI.X.SX32 R97, R101, R3, 0x1, P6 ;  /* 0x0000000365617211 */ /* 0x001fe400030f0eff */
[C---:B------:R-:W-:Y:S01]  /*212f0*/  LEA R98, P6, R100.reuse, R0, 0x1 ;  /* 0x0000000064627211 */ /* 0x040fe200078c08ff */
[----:B------:R-:W-:Y:S01]  /*21300*/  VIADD R101, R100, UR5 ;  /* 0x0000000564657c36 */ /* 0x000fe20008000000 */
[----:B------:R-:W-:Y:S02]  /*21310*/  PRMT R103, R69, 0x7632, R103 ;  /* 0x0000763245677816 */ /* 0x000fe40000000067 */
[----:B--2---:R-:W-:-:S05]  /*21320*/  PRMT R99, R125, 0x7610, R99 ;  /* 0x000076107d637816 */ /* 0x004fca0000000063 */
[----:B------:R0:W-:Y:S01]  /*21330*/  @P3 STG.E.U16 desc[UR20][R96.64], R99 ;  /* 0x0000006360003986 */ /* 0x0001e2000c101514 */
[----:B-----5:R-:W-:Y:S01]  /*21340*/  ISETP.LT.AND P3, PT, R102, UR7, !P0 ;  /* 0x0000000766007c0c */ /* 0x020fe2000c761270 */
[----:B------:R-:W-:Y:S01]  /*21350*/  VIADD R102, R2, 0x85 ;  /* 0x0000008502667836 */ /* 0x000fe20000000000 */
[----:B------:R-:W2:Y:S01]  /*21360*/  LDCU UR7, c[0x0][0x39c] ;  /* 0x00007380ff0777ac */ /* 0x000ea20008000800 */
[----:B0-----:R-:W-:Y:S02]  /*21370*/  LEA.HI.X.SX32 R99, R100, R3, 0x1, P6 ;  /* 0x0000000364637211 */ /* 0x001fe400030f0eff */
[----:B------:R-:W-:Y:S01]  /*21380*/  PRMT R97, R68, 0x7610, R97 ;  /* 0x0000761044617816 */ /* 0x000fe20000000061 */
[C---:B------:R-:W-:Y:S01]  /*21390*/  VIADD R100, R101.reuse, UR5 ;  /* 0x0000000565647c36 */ /* 0x040fe20008000000 */
[----:B------:R-:W-:-:S03]  /*213a0*/  LEA R96, P6, R101, R0, 0x1 ;  /* 0x0000000065607211 */ /* 0x000fc600078c08ff */
[----:B------:R0:W-:Y:S01]  /*213b0*/  @P1 STG.E.U16 desc[UR20][R98.64], R97 ;  /* 0x0000006162001986 */ /* 0x0001e2000c101514 */
[----:B----4-:R-:W-:Y:S01]  /*213c0*/  ISETP.LT.AND P1, PT, R102, UR4, !P0 ;  /* 0x0000000466007c0c */ /* 0x010fe2000c721270 */
[----:B------:R-:W3:Y:S01]  /*213d0*/  LDCU UR4, c[0x0][0x39c] ;  /* 0x00007380ff0477ac */ /* 0x000ee20008000800 */
[-C--:B0-----:R-:W-:Y:S02]  /*213e0*/  LEA.HI.X.SX32 R97, R101, R3.reuse, 0x1, P6 ;  /* 0x0000000365617211 */ /* 0x081fe400030f0eff */
[----:B------:R-:W-:Y:S01]  /*213f0*/  PRMT R99, R68, 0x7632, R99 ;  /* 0x0000763244637816 */ /* 0x000fe20000000063 */
[C---:B------:R-:W-:Y:S01]  /*21400*/  VIADD R68, R100.reuse, UR5 ;  /* 0x0000000564447c36 */ /* 0x040fe20008000000 */
[-C--:B------:R-:W-:Y:S01]  /*21410*/  LEA R98, P6, R100, R0.reuse, 0x1 ;  /* 0x0000000064627211 */ /* 0x080fe200078c08ff */
[C---:B------:R-:W-:Y:S02]  /*21420*/  VIADD R101, R2.reuse, 0x86 ;  /* 0x0000008602657836 */ /* 0x040fe40000000000 */
[----:B------:R0:W-:Y:S03]  /*21430*/  @P4 STG.E.U16 desc[UR20][R96.64], R99 ;  /* 0x0000006360004986 */ /* 0x0001e6000c101514 */
[----:B-1----:R-:W-:Y:S01]  /*21440*/  ISETP.LT.AND P4, PT, R101, UR6, !P0 ;  /* 0x0000000665007c0c */ /* 0x002fe2000c781270 */
[----:B------:R-:W-:Y:S01]  /*21450*/  VIADD R101, R2, 0x87 ;  /* 0x0000008702657836 */ /* 0x000fe20000000000 */
[----:B------:R-:W1:Y:S01]  /*21460*/  LDCU UR6, c[0x0][0x39c] ;  /* 0x00007380ff0677ac */ /* 0x000e620008000800 */
[----:B0-----:R-:W-:Y:S01]  /*21470*/  LEA.HI.X.SX32 R99, R100, R3, 0x1, P6 ;  /* 0x0000000364637211 */ /* 0x001fe200030f0eff */
[C---:B------:R-:W-:Y:S01]  /*21480*/  VIADD R100, R68.reuse, UR5 ;  /* 0x0000000544647c36 */ /* 0x040fe20008000000 */
[----:B------:R-:W-:-:S04]  /*21490*/  LEA R96, P6, R68, R0, 0x1 ;  /* 0x0000000044607211 */ /* 0x000fc800078c08ff */
[-C--:B------:R-:W-:Y:S02]  /*214a0*/  LEA.HI.X.SX32 R97, R68, R3.reuse, 0x1, P6 ;  /* 0x0000000344617211 */ /* 0x080fe400030f0eff */
[CC--:B------:R-:W-:Y:S01]  /*214b0*/  LEA R68, P6, R100.reuse, R0.reuse, 0x1 ;  /* 0x0000000064447211 */ /* 0x0c0fe200078c08ff */
[----:B------:R0:W-:Y:S01]  /*214c0*/  @P5 STG.E.U16 desc[UR20][R98.64], R69 ;  /* 0x0000004562005986 */ /* 0x0001e2000c101514 */
[----:B---3--:R-:W-:Y:S01]  /*214d0*/  ISETP.LT.AND P5, PT, R101, UR4, !P0 ;  /* 0x0000000465007c0c */ /* 0x008fe2000c7a1270 */
[C---:B------:R-:W-:Y:S01]  /*214e0*/  VIADD R101, R100.reuse, UR5 ;  /* 0x0000000564657c36 */ /* 0x040fe20008000000 */
[----:B------:R-:W3:Y:S01]  /*214f0*/  LDCU UR4, c[0x0][0x39c] ;  /* 0x00007380ff0477ac */ /* 0x000ee20008000800 */
[----:B------:R4:W-:Y:S01]  /*21500*/  @P2 STG.E.U16 desc[UR20][R96.64], R103 ;  /* 0x0000006760002986 */ /* 0x0009e2000c101514 */
[----:B0-----:R-:W-:Y:S02]  /*21510*/  LEA.HI.X.SX32 R69, R100, R3, 0x1, P6 ;  /* 0x0000000364457211 */ /* 0x001fe400030f0eff */
[----:B----4-:R-:W-:Y:S01]  /*21520*/  PRMT R97, R89, 0x7610, R97 ;  /* 0x0000761059617816 */ /* 0x010fe20000000061 */
[C---:B------:R-:W-:Y:S01]  /*21530*/  VIADD R98, R101.reuse, UR5 ;  /* 0x0000000565627c36 */ /* 0x040fe20008000000 */
[----:B------:R-:W4:Y:S01]  /*21540*/  LDL.LU R89, [R1+0x6cc] ;  /* 0x0006cc0001597983 */ /* 0x000f220000300800 */
[----:B------:R-:W-:-:S03]  /*21550*/  LEA R96, P6, R101, R0, 0x1 ;  /* 0x0000000065607211 */ /* 0x000fc600078c08ff */
[----:B------:R0:W-:Y:S01]  /*21560*/  @P3 STG.E.U16 desc[UR20][R68.64], R97 ;  /* 0x0000006144003986 */ /* 0x0001e2000c101514 */
[----:B------:R-:W-:Y:S01]  /*21570*/  VIADD R99, R2, 0x89 ;  /* 0x0000008902637836 */ /* 0x000fe20000000000 */
[----:B0-----:R-:W-:Y:S02]  /*21580*/  PRMT R69, R88, 0x7610, R69 ;  /* 0x0000761058457816 */ /* 0x001fe40000000045 */
[----:B------:R-:W5:Y:S01]  /*21590*/  LDL.LU R88, [R1+0x6c8] ;  /* 0x0006c80001587983 */ /* 0x000f620000300800 */
[-C--:B------:R-:W-:Y:S02]  /*215a0*/  LEA.HI.X.SX32 R97, R101, R3.reuse, 0x1, P6 ;  /* 0x0000000365617211 */ /* 0x080fe400030f0eff */
[C---:B------:R-:W-:Y:S02]  /*215b0*/  LEA R68, P6, R98.reuse, R0, 0x1 ;  /* 0x0000000062447211 */ /* 0x040fe400078c08ff */
[----:B-1----:R-:W-:Y:S01]  /*215c0*/  ISETP.LT.AND P3, PT, R99, UR6, !P0 ;  /* 0x0000000663007c0c */ /* 0x002fe2000c761270 */
[----:B------:R0:W-:Y:S01]  /*215d0*/  @P1 STG.E.U16 desc[UR20][R96.64], R69 ;  /* 0x0000004560001986 */ /* 0x0001e2000c101514 */
[----:B------:R-:W-:Y:S01]  /*215e0*/  VIADD R99, R98, UR5 ;  /* 0x0000000562637c36 */ /* 0x000fe20008000000 */
[----:B------:R-:W1:Y:S01]  /*215f0*/  LDCU UR6, c[0x0][0x39c] ;  /* 0x00007380ff0677ac */ /* 0x000e620008000800 */
[----:B------:R-:W-:Y:S01]  /*21600*/  VIADD R102, R2, 0x88 ;  /* 0x0000008802667836 */ /* 0x000fe20000000000 */
[----:B0-----:R-:W-:-:S02]  /*21610*/  LEA.HI.X.SX32 R69, R98, R3, 0x1, P6 ;  /* 0x0000000362457211 */ /* 0x001fc400030f0eff */
[----:B------:R-:W-:Y:S01]  /*21620*/  PRMT R97, R91, 0x7610, R97 ;  /* 0x000076105b617816 */ /* 0x000fe20000000061 */
[C---:B------:R-:W-:Y:S01]  /*21630*/  VIADD R98, R99.reuse, UR5 ;  /* 0x0000000563627c36 */ /* 0x040fe20008000000 */
[C---:B------:R-:W-:Y:S01]  /*21640*/  LEA R96, P6, R99.reuse, R0, 0x1 ;  /* 0x0000000063607211 */ /* 0x040fe200078c08ff */
[----:B------:R-:W4:Y:S01]  /*21650*/  LDL.LU R91, [R1+0x6c4] ;  /* 0x0006c400015b7983 */ /* 0x000f220000300800 */
[----:B--2---:R-:W-:Y:S01]  /*21660*/  ISETP.LT.AND P2, PT, R102, UR7, !P0 ;  /* 0x0000000766007c0c */ /* 0x004fe2000c741270 */
[----:B------:R-:W-:Y:S01]  /*21670*/  VIADD R100, R2, 0x8a ;  /* 0x0000008a02647836 */ /* 0x000fe20000000000 */
[----:B------:R-:W0:Y:S01]  /*21680*/  LDCU UR7, c[0x0][0x39c] ;  /* 0x00007380ff0777ac */ /* 0x000e220008000800 */
[----:B------:R2:W-:Y:S02]  /*21690*/  @P4 STG.E.U16 desc[UR20][R68.64], R97 ;  /* 0x0000006144004986 */ /* 0x0005e4000c101514 */
[----:B--2---:R-:W-:Y:S02]  /*216a0*/  PRMT R69, R90, 0x7610, R69 ;  /* 0x000076105a457816 */ /* 0x004fe40000000045 */
[----:B------:R-:W2:Y:S01]  /*216b0*/  LDL.LU R90, [R1+0x6c0] ;  /* 0x0006c000015a7983 */ /* 0x000ea20000300800 */
[----:B------:R-:W-:-:S02]  /*216c0*/  LEA.HI.X.SX32 R97, R99, R3, 0x1, P6 ;  /* 0x0000000363617211 */ /* 0x000fc400030f0eff */
[----:B------:R-:W-:-:S03]  /*216d0*/  LEA R68, P6, R98, R0, 0x1 ;  /* 0x0000000062447211 */ /* 0x000fc600078c08ff */
[----:B------:R0:W-:Y:S01]  /*216e0*/  @P5 STG.E.U16 desc[UR20][R96.64], R69 ;  /* 0x0000004560005986 */ /* 0x0001e2000c101514 */
[----:B------:R-:W-:Y:S01]  /*216f0*/  VIADD R99, R98, UR5 ;  /* 0x0000000562637c36 */ /* 0x000fe20008000000 */
[----:B---3--:R-:W-:Y:S01]  /*21700*/  ISETP.LT.AND P1, PT, R100, UR4, !P0 ;  /* 0x0000000464007c0c */ /* 0x008fe2000c721270 */
[----:B------:R-:W3:Y:S01]  /*21710*/  LDCU UR4, c[0x0][0x39c] ;  /* 0x00007380ff0477ac */ /* 0x000ee20008000800 */
[----:B0-----:R-:W-:Y:S02]  /*21720*/  LEA.HI.X.SX32 R69, R98, R3, 0x1, P6 ;  /* 0x0000000362457211 */ /* 0x001fe400030f0eff */
[----:B------:R-:W-:Y:S02]  /*21730*/  PRMT R97, R93, 0x7610, R97 ;  /* 0x000076105d617816 */ /* 0x000fe40000000061 */
[----:B------:R-:W2:Y:S01]  /*21740*/  LDL.LU R93, [R1+0x6bc] ;  /* 0x0006bc00015d7983 */ /* 0x000ea20000300800 */
[----:B------:R-:W-:-:S03]  /*21750*/  LEA R96, P6, R99, R0, 0x1 ;  /* 0x0000000063607211 */ /* 0x000fc600078c08ff */
[----:B------:R0:W-:Y:S01]  /*21760*/  @P2 STG.E.U16 desc[UR20][R68.64], R97 ;  /* 0x0000006144002986 */ /* 0x0001e2000c101514 */
[C---:B------:R-:W-:Y:S01]  /*21770*/  VIADD R98, R99.reuse, UR5 ;  /* 0x0000000563627c36 */ /* 0x040fe20008000000 */
[----:B0-----:R-:W-:Y:S02]  /*21780*/  PRMT R69, R92, 0x7610, R69 ;  /* 0x000076105c457816 */ /* 0x001fe40000000045 */
[----:B------:R-:W2:Y:S01]  /*21790*/  LDL.LU R92, [R1+0x6b8] ;  /* 0x0006b800015c7983 */ /* 0x000ea20000300800 */
[----:B------:R-:W-:Y:S02]  /*217a0*/  LEA.HI.X.SX32 R97, R99, R3, 0x1, P6 ;  /* 0x0000000363617211 */ /* 0x000fe400030f0eff */
[----:B------:R-:W-:-:S03]  /*217b0*/  LEA R68, P6, R98, R0, 0x1 ;  /* 0x0000000062447211 */ /* 0x000fc600078c08ff */
[----:B------:R0:W-:Y:S02]  /*217c0*/  @P3 STG.E.U16 desc[UR20][R96.64], R69 ;  /* 0x0000004560003986 */ /* 0x0001e4000c101514 */
[----:B0-----:R-:W-:Y:S02]  /*217d0*/  LEA.HI.X.SX32 R69, R98, R3, 0x1, P6 ;  /* 0x0000000362457211 */ /* 0x001fe400030f0eff */
[----:B------:R-:W-:Y:S02]  /*217e0*/  PRMT R97, R95, 0x7610, R97 ;  /* 0x000076105f617816 */ /* 0x000fe40000000061 */
[----:B------:R-:W2:Y:S04]  /*217f0*/  LDL.LU R95, [R1+0x6b4] ;  /* 0x0006b400015f7983 */ /* 0x000ea80000300800 */
[----:B------:R0:W-:Y:S02]  /*21800*/  @P1 STG.E.U16 desc[UR20][R68.64], R97 ;  /* 0x0000006144001986 */ /* 0x0001e4000c101514 */
[----:B0-----:R-:W-:-:S02]  /*21810*/  PRMT R69, R94, 0x7610, R69 ;  /* 0x000076105e457816 */ /* 0x001fc40000000045 */
[----:B------:R-:W2:Y:S01]  /*21820*/  LDL.LU R94, [R1+0x6b0] ;  /* 0x0006b000015e7983 */ /* 0x000ea20000300800 */
[----:B------:R-:W-:-:S05]  /*21830*/  VIADD R100, R2, 0x8b ;  /* 0x0000008b02647836 */ /* 0x000fca0000000000 */
[----:B-1----:R-:W-:Y:S01]  /*21840*/  ISETP.LT.AND P4, PT, R100, UR6, !P0 ;  /* 0x0000000664007c0c */ /* 0x002fe2000c781270 */
[----:B------:R-:W-:Y:S01]  /*21850*/  VIADD R100, R2, 0x8c ;  /* 0x0000008c02647836 */ /* 0x000fe20000000000 */
[----:B------:R-:W0:Y:S04]  /*21860*/  LDCU UR6, c[0x0][0x39c] ;  /* 0x00007380ff0677ac */ /* 0x000e280008000800 */
[----:B------:R-:W-:Y:S01]  /*21870*/  ISETP.LT.AND P5, PT, R100, UR7, !P0 ;  /* 0x0000000764007c0c */ /* 0x000fe2000c7a1270 */
[----:B------:R-:W-:Y:S01]  /*21880*/  VIADD R100, R2, 0x8d ;  /* 0x0000008d02647836 */ /* 0x000fe20000000000 */
[----:B------:R-:W1:Y:S04]  /*21890*/  LDCU UR7, c[0x0][0x39c] ;  /* 0x00007380ff0777ac */ /* 0x000e680008000800 */
[----:B---3--:R-:W-:Y:S01]  /*218a0*/  ISETP.LT.AND P2, PT, R100, UR4, !P0 ;  /* 0x0000000464007c0c */ /* 0x008fe2000c741270 */
[----:B------:R-:W3:Y:S01]  /*218b0*/  LDCU UR4, c[0x0][0x39c] ;  /* 0x00007380ff0477ac */ /* 0x000ee20008000800 */
[----:B------:R-:W-:-:S02]  /*218c0*/  VIADD R99, R98, UR5 ;  /* 0x0000000562637c36 */ /* 0x000fc40008000000 */
[----:B------:R-:W-:Y:S02]  /*218d0*/  VIADD R100, R2, 0x8e ;  /* 0x0000008e02647836 */ /* 0x000fe40000000000 */
[C---:B------:R-:W-:Y:S01]  /*218e0*/  VIADD R98, R99.reuse, UR5 ;  /* 0x0000000563627c36 */ /* 0x040fe20008000000 */
[CC--:B------:R-:W-:Y:S02]  /*218f0*/  LEA R96, P6, R99.reuse, R0.reuse, 0x1 ;  /* 0x0000000063607211 */ /* 0x0c0fe400078c08ff */
[----:B0-----:R-:W-:Y:S01]  /*21900*/  ISETP.LT.AND P3, PT, R100, UR6, !P0 ;  /* 0x0000000664007c0c */ /* 0x001fe2000c761270 */
[----:B------:R-:W0:Y:S01]  /*21910*/  LDCU UR6, c[0x0][0x39c] ;  /* 0x00007380ff0677ac */ /* 0x000e220008000800 */
[----:B------:R-:W-:Y:S01]  /*21920*/  LEA.HI.X.SX32 R97, R99, R3, 0x1, P6 ;  /* 0x0000000363617211 */ /* 0x000fe200030f0eff */
[----:B------:R-:W-:Y:S01]  /*21930*/  VIADD R100, R2, 0x8f ;  /* 0x0000008f02647836 */ /* 0x000fe20000000000 */
[C---:B------:R-:W-:Y:S01]  /*21940*/  LEA R68, P6, R98.reuse, R0, 0x1 ;  /* 0x0000000062447211 */ /* 0x040fe200078c08ff */
[----:B------:R-:W-:-:S02]  /*21950*/  VIADD R99, R98, UR5 ;  /* 0x0000000562637c36 */ /* 0x000fc40008000000 */
[----:B------:R0:W-:Y:S01]  /*21960*/  @P4 STG.E.U16 desc[UR20][R96.64], R69 ;  /* 0x0000004560004986 */ /* 0x0001e2000c101514 */
[----:B---3--:R-:W-:Y:S01]  /*21970*/  ISETP.LT.AND P1, PT, R100, UR4, !P0 ;  /* 0x0000000464007c0c */ /* 0x008fe2000c721270 */
[----:B------:R-:W-:Y:S01]  /*21980*/  VIADD R100, R2, 0x90 ;  /* 0x0000009002647836 */ /* 0x000fe20000000000 */
[----:B------:R-:W3:Y:S01]  /*21990*/  LDCU UR4, c[0x0][0x39c] ;  /* 0x00007380ff0477ac */ /* 0x000ee20008000800 */
[----:B0-----:R-:W-:Y:S02]  /*219a0*/  LEA.HI.X.SX32 R69, R98, R3, 0x1, P6 ;  /* 0x0000000362457211 */ /* 0x001fe400030f0eff */
[----:B------:R-:W-:Y:S01]  /*219b0*/  PRMT R97, R70, 0x7610, R97 ;  /* 0x0000761046617816 */ /* 0x000fe20000000061 */
[----:B------:R-:W-:Y:S01]  /*219c0*/  VIADD R98, R2, 0x91 ;  /* 0x0000009102627836 */ /* 0x000fe20000000000 */
[----:B------:R-:W2:Y:S01]  /*219d0*/  LDL.LU R70, [R1+0x6ac] ;  /* 0x0006ac0001467983 */ /* 0x000ea20000300800 */
[----:B-1----:R-:W-:Y:S01]  /*219e0*/  ISETP.LT.AND P4, PT, R100, UR7, !P0 ;  /* 0x0000000764007c0c */ /* 0x002fe2000c781270 */
[C---:B------:R-:W-:Y:S01]  /*219f0*/  VIADD R100, R99.reuse, UR5 ;  /* 0x0000000563647c36 */ /* 0x040fe20008000000 */
[----:B------:R-:W-:Y:S01]  /*21a00*/  LEA R96, P6, R99, R0, 0x1 ;  /* 0x0000000063607211 */ /* 0x000fe200078c08ff */
[----:B------:R0:W-:Y:S01]  /*21a10*/  @P5 STG.E.U16 desc[UR20][R68.64], R97 ;  /* 0x0000006144005986 */ /* 0x0001e2000c101514 */
[----:B------:R-:W-:Y:S01]  /*21a20*/  ISETP.LT.AND P5, PT, R98, UR6, !P0 ;  /* 0x0000000662007c0c */ /* 0x000fe2000c7a1270 */
[----:B------:R-:W-:Y:S01]  /*21a30*/  VIADD R101, R100, UR5 ;  /* 0x0000000564657c36 */ /* 0x000fe20008000000 */
[----:B------:R-:W1:Y:S01]  /*21a40*/  LDCU UR6, c[0x0][0x39c] ;  /* 0x00007380ff0677ac */ /* 0x000e620008000800 */
[----:B------:R-:W-:Y:S01]  /*21a50*/  VIADD R102, R2, 0x92 ;  /* 0x0000009202667836 */ /* 0x000fe20000000000 */
[----:B------:R-:W1:Y:S01]  /*21a60*/  LDCU UR7, c[0x0][0x39c] ;  /* 0x00007380ff0777ac */ /* 0x000e620008000800 */
[----:B0-----:R-:W-:-:S02]  /*21a70*/  PRMT R69, R71, 0x7610, R69 ;  /* 0x0000761047457816 */ /* 0x001fc40000000045 */
[----:B------:R-:W2:Y:S01]  /*21a80*/  LDL.LU R71, [R1+0x6a8] ;  /* 0x0006a80001477983 */ /* 0x000ea20000300800 */
[----:B------:R-:W-:Y:S02]  /*21a90*/  LEA.HI.X.SX32 R97, R99, R3, 0x1, P6 ;  /* 0x0000000363617211 */ /* 0x000fe400030f0eff */
[----:B------:R-:W-:-:S03]  /*21aa0*/  LEA R98, P6, R100, R0, 0x1 ;  /* 0x0000000064627211 */ /* 0x000fc600078c08ff */
[----:B------:R0:W-:Y:S01]  /*21ab0*/  @P2 STG.E.U16 desc[UR20][R96.64], R69 ;  /* 0x0000004560002986 */ /* 0x0001e2000c101514 */
[----:B------:R-:W-:Y:S02]  /*21ac0*/  LEA.HI.X.SX32 R99, R100, R3, 0x1, P6 ;  /* 0x0000000364637211 */ /* 0x000fe400030f0eff */
[----:B0-----:R-:W-:Y:S02]  /*21ad0*/  PRMT R97, R72, 0x7610, R97 ;  /* 0x0000761048617816 */ /* 0x001fe40000000061 */
[----:B------:R-:W2:Y:S04]  /*21ae0*/  LDL.LU R72, [R1+0x6a4] ;  /* 0x0006a40001487983 */ /* 0x000ea80000300800 */
[----:B------:R0:W-:Y:S01]  /*21af0*/  @P3 STG.E.U16 desc[UR20][R98.64], R97 ;  /* 0x0000006162003986 */ /* 0x0001e2000c101514 */
[C---:B------:R-:W-:Y:S01]  /*21b00*/  LEA R68, P6, R101.reuse, R0, 0x1 ;  /* 0x0000000065447211 */ /* 0x040fe200078c08ff */
[----:B------:R-:W-:Y:S01]  /*21b10*/  VIADD R100, R101, UR5 ;  /* 0x0000000565647c36 */ /* 0x000fe20008000000 */
[----:B0-----:R-:W-:-:S02]  /*21b20*/  PRMT R99, R73, 0x7610, R99 ;  /* 0x0000761049637816 */ /* 0x001fc40000000063 */
[----:B------:R-:W2:Y:S01]  /*21b30*/  LDL.LU R73, [R1+0x6a0] ;  /* 0x0006a00001497983 */ /* 0x000ea20000300800 */
[-C--:B------:R-:W-:Y:S02]  /*21b40*/  LEA.HI.X.SX32 R69, R101, R3.reuse, 0x1, P6 ;  /* 0x0000000365457211 */ /* 0x080fe400030f0eff */
[CC--:B------:R-:W-:Y:S01]  /*21b50*/  LEA R96, P6, R100.reuse, R0.reuse, 0x1 ;  /* 0x0000000064607211 */ /* 0x0c0fe200078c08ff */
[C---:B------:R-:W-:Y:S02]  /*21b60*/  VIADD R101, R100.reuse, UR5 ;  /* 0x0000000564657c36 */ /* 0x040fe40008000000 */
[----:B------:R0:W-:Y:S01]  /*21b70*/  @P1 STG.E.U16 desc[UR20][R68.64], R99 ;  /* 0x0000006344001986 */ /* 0x0001e2000c101514 */
[----:B------:R-:W-:Y:S02]  /*21b80*/  LEA.HI.X.SX32 R97, R100, R3, 0x1, P6 ;  /* 0x0000000364617211 */ /* 0x000fe400030f0eff */
[----:B---3--:R-:W-:Y:S01]  /*21b90*/  ISETP.LT.AND P2, PT, R102, UR4, !P0 ;  /* 0x0000000466007c0c */ /* 0x008fe2000c741270 */
[----:B------:R-:W3:Y:S01]  /*21ba0*/  LDCU UR4, c[0x0][0x39c] ;  /* 0x00007380ff0477ac */ /* 0x000ee20008000800 */
[----:B------:R-:W-:Y:S01]  /*21bb0*/  VIADD R102, R2, 0x93 ;  /* 0x0000009302667836 */ /* 0x000fe20000000000 */
[----:B------:R-:W-:-:S02]  /*21bc0*/  LEA R98, P6, R101, R0, 0x1 ;  /* 0x0000000065627211 */ /* 0x000fc400078c08ff */
[----:B0-----:R-:W-:Y:S01]  /*21bd0*/  PRMT R69, R74, 0x7610, R69 ;  /* 0x000076104a457816 */ /* 0x001fe20000000045 */
[----:B------:R-:W-:Y:S01]  /*21be0*/  VIADD R100, R101, UR5 ;  /* 0x0000000565647c36 */ /* 0x000fe20008000000 */
[----:B------:R-:W2:Y:S01]  /*21bf0*/  LDL.LU R74, [R1+0x69c] ;  /* 0x00069c00014a7983 */ /* 0x000ea20000300800 */
[----:B-1----:R-:W-:-:S03]  /*21c00*/  ISETP.LT.AND P3, PT, R102, UR6, !P0 ;  /* 0x0000000666007c0c */ /* 0x002fc6000c761270 */
[----:B------:R0:W-:Y:S01]  /*21c10*/  @P4 STG.E.U16 desc[UR20][R96.64], R69 ;  /* 0x0000004560004986 */ /* 0x0001e2000c101514 */
[----:B------:R-:W-:Y:S01]  /*21c20*/  VIADD R102, R2, 0x94 ;  /* 0x0000009402667836 */ /* 0x000fe20000000000 */
[-C--:B------:R-:W-:Y:S01]  /*21c30*/  LEA.HI.X.SX32 R99, R101, R3.reuse, 0x1, P6 ;  /* 0x0000000365637211 */ /* 0x080fe200030f0eff */
[----:B------:R-:W1:Y:S01]  /*21c40*/  LDCU UR6, c[0x0][0x39c] ;  /* 0x00007380ff0677ac */ /* 0x000e620008000800 */
[----:B------:R-:W-:Y:S02]  /*21c50*/  LEA R68, P6, R100, R0, 0x1 ;  /* 0x0000000064447211 */ /* 0x000fe400078c08ff */
[----:B0-----:R-:W-:Y:S02]  /*21c60*/  PRMT R97, R75, 0x7610, R97 ;  /* 0x000076104b617816 */ /* 0x001fe40000000061 */
[----:B------:R-:W2:Y:S01]  /*21c70*/  LDL.LU R75, [R1+0x698] ;  /* 0x00069800014b7983 */ /* 0x000ea20000300800 */
[----:B------:R-:W-:Y:S01]  /*21c80*/  ISETP.LT.AND P1, PT, R102, UR7, !P0 ;  /* 0x0000000766007c0c */ /* 0x000fe2000c721270 */
[----:B------:R-:W-:Y:S01]  /*21c90*/  VIADD R102, R2, 0x95 ;  /* 0x0000009502667836 */ /* 0x000fe20000000000 */
[C---:B------:R-:W-:Y:S01]  /*21ca0*/  LEA.HI.X.SX32 R69, R100.reuse, R3, 0x1, P6 ;  /* 0x0000000364457211 */ /* 0x040fe200030f0eff */
[----:B------:R0:W-:Y:S01]  /*21cb0*/  @P5 STG.E.U16 desc[UR20][R98.64], R97 ;  /* 0x0000006162005986 */ /* 0x0001e2000c101514 */
[----:B------:R-:W-:Y:S01]  /*21cc0*/  VIADD R101, R100, UR5 ;  /* 0x0000000564657c36 */ /* 0x000fe20008000000 */
[----:B------:R-:W1:Y:S01]  /*21cd0*/  LDCU UR7, c[0x0][0x39c] ;  /* 0x00007380ff0777ac */ /* 0x000e620008000800 */
[----:B---3--:R-:W-:Y:S01]  /*21ce0*/  ISETP.LT.AND P4, PT, R102, UR4, !P0 ;  /* 0x0000000466007c0c */ /* 0x008fe2000c781270 */
[----:B------:R-:W3:Y:S01]  /*21cf0*/  LDCU UR4, c[0x0][0x39c] ;  /* 0x00007380ff0477ac */ /* 0x000ee20008000800 */
[----:B0-----:R-:W-:-:S02]  /*21d00*/  PRMT R99, R76, 0x7610, R99 ;  /* 0x000076104c637816 */ /* 0x001fc40000000063 */
[----:B------:R-:W2:Y:S01]  /*21d10*/  LDL.LU R76, [R1+0x694] ;  /* 0x00069400014c7983 */ /* 0x000ea20000300800 */
[----:B------:R-:W-:-:S03]  /*21d20*/  LEA R96, P6, R101, R0, 0x1 ;  /* 0x0000000065607211 */ /* 0x000fc600078c08ff */
[----:B------:R0:W-:Y:S01]  /*21d30*/  @P2 STG.E.U16 desc[UR20][R68.64], R99 ;  /* 0x0000006344002986 */ /* 0x0001e2000c101514 */
[C---:B------:R-:W-:Y:S01]  /*21d40*/  VIADD R100, R101.reuse, UR5 ;  /* 0x0000000565647c36 */ /* 0x040fe20008000000 */
[-C--:B------:R-:W-:Y:S01]  /*21d50*/  LEA.HI.X.SX32 R97, R101, R3.reuse, 0x1, P6 ;  /* 0x0000000365617211 */ /* 0x080fe200030f0eff */
[----:B------:R-:W-:Y:S01]  /*21d60*/  VIADD R102, R2, 0x96 ;  /* 0x0000009602667836 */ /* 0x000fe20000000000 */
[----:B0-----:R-:W-:Y:S02]  /*21d70*/  PRMT R69, R77, 0x7610, R69 ;  /* 0x000076104d457816 */ /* 0x001fe40000000045 */
[----:B------:R-:W2:Y:S01]  /*21d80*/  LDL.LU R77, [R1+0x690] ;  /* 0x00069000014d7983 */ /* 0x000ea20000300800 */
[----:B------:R-:W-:Y:S02]  /*21d90*/  LEA R98, P6, R100, R0, 0x1 ;  /* 0x0000000064627211 */ /* 0x000fe400078c08ff */
[----:B-1----:R-:W-:Y:S01]  /*21da0*/  ISETP.LT.AND P5, PT, R102, UR6, !P0 ;  /* 0x0000000666007c0c */ /* 0x002fe2000c7a1270 */
[----:B------:R0:W-:Y:S01]  /*21db0*/  @P3 STG.E.U16 desc[UR20][R96.64], R69 ;  /* 0x0000004560003986 */ /* 0x0001e2000c101514 */
[----:B------:R-:W-:Y:S01]  /*21dc0*/  LEA.HI.X.SX32 R99, R100, R3, 0x1, P6 ;  /* 0x0000000364637211 */ /* 0x000fe200030f0eff */
[----:B------:R-:W1:Y:S01]  /*21dd0*/  LDCU UR6, c[0x0][0x39c] ;  /* 0x00007380ff0677ac */ /* 0x000e620008000800 */
[----:B------:R-:W-:-:S02]  /*21de0*/  VIADD R102, R2, 0x97 ;  /* 0x0000009702667836 */ /* 0x000fc40000000000 */
[----:B------:R-:W-:Y:S01]  /*21df0*/  VIADD R101, R100, UR5 ;  /* 0x0000000564657c36 */ /* 0x000fe20008000000 */
[----:B0-----:R-:W-:Y:S02]  /*21e00*/  PRMT R97, R78, 0x7610, R97 ;  /* 0x000076104e617816 */ /* 0x001fe40000000061 */
[----:B------:R-:W2:Y:S01]  /*21e10*/  LDL.LU R78, [R1+0x68c] ;  /* 0x00068c00014e7983 */ /* 0x000ea20000300800 */
[----:B---3--:R-:W-:-:S03]  /*21e20*/  ISETP.LT.AND P2, PT, R102, UR4, !P0 ;  /* 0x0000000466007c0c */ /* 0x008fc6000c741270 */
[----:B------:R0:W-:Y:S01]  /*21e30*/  @P1 STG.E.U16 desc[UR20][R98.64], R97 ;  /* 0x0000006162001986 */ /* 0x0001e2000c101514 */
[----:B------:R-:W-:Y:S01]  /*21e40*/  VIADD R102, R2, 0x98 ;  /* 0x0000009802667836 */ /* 0x000fe20000000000 */
[CC--:B------:R-:W-:Y:S01]  /*21e50*/  LEA R68, P6, R101.reuse, R0.reuse, 0x1 ;  /* 0x0000000065447211 */ /* 0x0c0fe200078c08ff */
[C---:B------:R-:W-:Y:S01]  /*21e60*/  VIADD R100, R101.reuse, UR5 ;  /* 0x0000000565647c36 */ /* 0x040fe20008000000 */
[----:B------:R-:W3:Y:S02]  /*21e70*/  LDCU UR4, c[0x0][0x39c] ;  /* 0x00007380ff0477ac */ /* 0x000ee40008000800 */
[-C--:B------:R-:W-:Y:S02]  /*21e80*/  LEA.HI.X.SX32 R69, R101, R3.reuse, 0x1, P6 ;  /* 0x0000000365457211 */ /* 0x080fe400030f0eff */
[----:B0-----:R-:W-:Y:S02]  /*21e90*/  PRMT R99, R79, 0x7610, R99 ;  /* 0x000076104f637816 */ /* 0x001fe40000000063 */
[----:B------:R-:W2:Y:S01]  /*21ea0*/  LDL.LU R79, [R1+0x688] ;  /* 0x00068800014f7983 */ /* 0x000ea20000300800 */
[----:B------:R-:W-:Y:S01]  /*21eb0*/  ISETP.LT.AND P3, PT, R102, UR7, !P0 ;  /* 0x0000000766007c0c */ /* 0x000fe2000c761270 */
[----:B------:R-:W-:Y:S01]  /*21ec0*/  VIADD R102, R2, 0x99 ;  /* 0x0000009902667836 */ /* 0x000fe20000000000 */
[C---:B------:R-:W-:Y:S01]  /*21ed0*/  LEA R96, P6, R100.reuse, R0, 0x1 ;  /* 0x0000000064607211 */ /* 0x040fe200078c08ff */
[----:B------:R0:W-:Y:S01]  /*21ee0*/  @P4 STG.E.U16 desc[UR20][R68.64], R99 ;  /* 0x0000006344004986 */ /* 0x0001e2000c101514 */
[C---:B------:R-:W-:Y:S01]  /*21ef0*/  VIADD R101, R100.reuse, UR5 ;  /* 0x0000000564657c36 */ /* 0x040fe20008000000 */
[----:B------:R-:W3:Y:S01]  /*21f00*/  LDCU UR7, c[0x0][0x39c] ;  /* 0x00007380ff0777ac */ /* 0x000ee20008000800 */
[----:B------:R-:W-:-:S02]  /*21f10*/  LEA.HI.X.SX32 R97, R100, R3, 0x1, P6 ;  /* 0x0000000364617211 */ /* 0x000fc400030f0eff */
[----:B-1----:R-:W-:Y:S01]  /*21f20*/  ISETP.LT.AND P1, PT, R102, UR6, !P0 ;  /* 0x0000000666007c0c */ /* 0x002fe2000c721270 */
[----:B------:R-:W1:Y:S01]  /*21f30*/  LDCU UR6, c[0x0][0x39c] ;  /* 0x00007380ff0677ac */ /* 0x000e620008000800 */
[C---:B------:R-:W-:Y:S02]  /*21f40*/  LEA R98, P6, R101.reuse, R0, 0x1 ;  /* 0x0000000065627211 */ /* 0x040fe400078c08ff */
[----:B0-----:R-:W-:Y:S01]  /*21f50*/  PRMT R69, R80, 0x7610, R69 ;  /* 0x0000761050457816 */ /* 0x001fe20000000045 */
[----:B------:R-:W-:Y:S01]  /*21f60*/  VIADD R100, R101, UR5 ;  /* 0x0000000565647c36 */ /* 0x000fe20008000000 */
[----:B------:R-:W2:Y:S01]  /*21f70*/  LDL.LU R80, [R1+0x684] ;  /* 0x0006840001507983 */ /* 0x000ea20000300800 */
[----:B------:R-:W-:-:S03]  /*21f80*/  VIADD R102, R2, 0x9a ;  /* 0x0000009a02667836 */ /* 0x000fc60000000000 */
[----:B------:R0:W-:Y:S01]  /*21f90*/  @P5 STG.E.U16 desc[UR20][R96.64], R69 ;  /* 0x0000004560005986 */ /* 0x0001e2000c101514 */
[-C--:B------:R-:W-:Y:S02]  /*21fa0*/  LEA.HI.X.SX32 R99, R101, R3.reuse, 0x1, P6 ;  /* 0x0000000365637211 */ /* 0x080fe400030f0eff */
[----:B------:R-:W-:Y:S02]  /*21fb0*/  LEA R68, P6, R100, R0, 0x1 ;  /* 0x0000000064447211 */ /* 0x000fe400078c08ff */
[----:B---3--:R-:W-:Y:S01]  /*21fc0*/  ISETP.LT.AND P4, PT, R102, UR4, !P0 ;  /* 0x0000000466007c0c */ /* 0x008fe2000c781270 */
[----:B------:R-:W3:Y:S01]  /*21fd0*/  LDCU UR4, c[0x0][0x39c] ;  /* 0x00007380ff0477ac */ /* 0x000ee20008000800 */
[----:B0-----:R-:W-:Y:S02]  /*21fe0*/  PRMT R97, R81, 0x7610, R97 ;  /* 0x0000761051617816 */ /* 0x001fe40000000061 */
[----:B------:R-:W2:Y:S01]  /*21ff0*/  LDL.LU R81, [R1+0x680] ;  /* 0x0006800001517983 */ /* 0x000ea20000300800 */
[----:B------:R-:W-:Y:S01]  /*22000*/  LEA.HI.X.SX32 R69, R100, R3, 0x1, P6 ;  /* 0x0000000364457211 */ /* 0x000fe200030f0eff */
[----:B------:R-:W-:-:S02]  /*22010*/  VIADD R102, R2, 0x9b ;  /* 0x0000009b02667836 */ /* 0x000fc40000000000 */
[----:B------:R0:W-:Y:S01]  /*22020*/  @P2 STG.E.U16 desc[UR20][R98.64], R97 ;  /* 0x0000006162002986 */ /* 0x0001e2000c101514 */
[----:B------:R-:W-:Y:S02]  /*22030*/  VIADD R101, R100, UR5 ;  /* 0x0000000564657c36 */ /* 0x000fe40008000000 */
[----:B-1----:R-:W-:Y:S01]  /*22040*/  ISETP.LT.AND P5, PT, R102, UR6, !P0 ;  /* 0x0000000666007c0c */ /* 0x002fe2000c7a1270 */
[----:B------:R-:W-:Y:S01]  /*22050*/  VIADD R102, R2, 0x9c ;  /* 0x0000009c02667836 */ /* 0x000fe20000000000 */
[----:B------:R-:W1:Y:S01]  /*22060*/  LDCU UR6, c[0x0][0x39c] ;  /* 0x00007380ff0677ac */ /* 0x000e620008000800 */
[----:B0-----:R-:W-:Y:S02]  /*22070*/  PRMT R99, R82, 0x7610, R99 ;  /* 0x0000761052637816 */ /* 0x001fe40000000063 */
[----:B------:R-:W2:Y:S01]  /*22080*/  LDL.LU R82, [R1+0x67c] ;  /* 0x00067c0001527983 */ /* 0x000ea20000300800 */
[----:B------:R-:W-:-:S03]  /*22090*/  LEA R96, P6, R101, R0, 0x1 ;  /* 0x0000000065607211 */ /* 0x000fc600078c08ff */
[----:B------:R0:W-:Y:S01]  /*220a0*/  @P3 STG.E.U16 desc[UR20][R68.64], R99 ;  /* 0x0000006344003986 */ /* 0x0001e2000c101514 */
[C---:B------:R-:W-:Y:S01]  /*220b0*/  VIADD R100, R101.reuse, UR5 ;  /* 0x0000000565647c36 */ /* 0x040fe20008000000 */
[----:B------:R-:W-:Y:S01]  /*220c0*/  ISETP.LT.AND P2, PT, R102, UR7, !P0 ;  /* 0x0000000766007c0c */ /* 0x000fe2000c741270 */
[----:B------:R-:W-:Y:S01]  /*220d0*/  VIADD R102, R2, 0x9d ;  /* 0x0000009d02667836 */ /* 0x000fe20000000000 */
[-C--:B------:R-:W-:Y:S01]  /*220e0*/  LEA.HI.X.SX32 R97, R101, R3.reuse, 0x1, P6 ;  /* 0x0000000365617211 */ /* 0x080fe200030f0eff */
[----:B------:R-:W1:Y:S01]  /*220f0*/  LDCU UR7, c[0x0][0x39c] ;  /* 0x00007380ff0777ac */ /* 0x000e620008000800 */
[----:B0-----:R-:W-:Y:S02]  /*22100*/  PRMT R69, R83, 0x7610, R69 ;  /* 0x0000761053457816 */ /* 0x001fe40000000045 */
[----:B------:R-:W2:Y:S01]  /*22110*/  LDL.LU R83, [R1+0x678] ;  /* 0x0006780001537983 */ /* 0x000ea20000300800 */
[CC--:B------:R-:W-:Y:S01]  /*22120*/  LEA R98, P6, R100.reuse, R0.reuse, 0x1 ;  /* 0x0000000064627211 */ /* 0x0c0fe200078c08ff */
[----:B------:R-:W-:Y:S01]  /*22130*/  VIADD R101, R100, UR5 ;  /* 0x0000000564657c36 */ /* 0x000fe20008000000 */
[----:B---3--:R-:W-:Y:S01]  /*22140*/  ISETP.LT.AND P3, PT, R102, UR4, !P0 ;  /* 0x0000000466007c0c */ /* 0x008fe2000c761270 */
[----:B------:R0:W-:Y:S01]  /*22150*/  @P1 STG.E.U16 desc[UR20][R96.64], R69 ;  /* 0x0000004560001986 */ /* 0x0001e2000c101514 */
[----:B------:R-:W-:Y:S01]  /*22160*/  LEA.HI.X.SX32 R99, R100, R3, 0x1, P6 ;  /* 0x0000000364637211 */ /* 0x000fe200030f0eff */
[----:B------:R-:W3:Y:S01]  /*22170*/  LDCU UR4, c[0x0][0x39c] ;  /* 0x00007380ff0477ac */ /* 0x000ee20008000800 */
[C---:B------:R-:W-:Y:S01]  /*22180*/  LEA R68, P6, R101.reuse, R0, 0x1 ;  /* 0x0000000065447211 */ /* 0x040fe200078c08ff */
[----:B------:R-:W-:Y:S01]  /*22190*/  VIADD R100, R101, UR5 ;  /* 0x0000000565647c36 */ /* 0x000fe20008000000 */
[----:B0-----:R-:W-:-:S02]  /*221a0*/  PRMT R97, R84, 0x7610, R97 ;  /* 0x0000761054617816 */ /* 0x001fc40000000061 */
[----:B------:R-:W2:Y:S01]  /*221b0*/  LDL.LU R84, [R1+0x674] ;  /* 0x0006740001547983 */ /* 0x000ea20000300800 */
[----:B------:R-:W-:-:S03]  /*221c0*/  VIADD R102, R2, 0x9e ;  /* 0x0000009e02667836 */ /* 0x000fc60000000000 */
[----:B------:R0:W-:Y:S01]  /*221d0*/  @P4 STG.E.U16 desc[UR20][R98.64], R97 ;  /* 0x0000006162004986 */ /* 0x0001e2000c101514 */
[-C--:B------:R-:W-:Y:S02]  /*221e0*/  LEA.HI.X.SX32 R69, R101, R3.reuse, 0x1, P6 ;  /* 0x0000000365457211 */ /* 0x080fe400030f0eff */
[----:B------:R-:W-:Y:S02]  /*221f0*/  LEA R96, P6, R100, R0, 0x1 ;  /* 0x0000000064607211 */ /* 0x000fe400078c08ff */
[----:B-1----:R-:W-:Y:S02]  /*22200*/  ISETP.LT.AND P1, PT, R102, UR6, !P0 ;  /* 0x0000000666007c0c */ /* 0x002fe4000c721270 */
[----:B0-----:R-:W-:Y:S01]  /*22210*/  PRMT R99, R85, 0x7610, R99 ;  /* 0x0000761055637816 */ /* 0x001fe20000000063 */
[----:B------:R-:W-:Y:S01]  /*22220*/  VIADD R102, R2, 0x9f ;  /* 0x0000009f02667836 */ /* 0x000fe20000000000 */
[----:B------:R-:W2:Y:S01]  /*22230*/  LDL.LU R85, [R1+0x670] ;  /* 0x0006700001557983 */ /* 0x000ea20000300800 */
[C---:B------:R-:W-:Y:S01]  /*22240*/  LEA.HI.X.SX32 R97, R100.reuse, R3, 0x1, P6 ;  /* 0x0000000364617211 */ /* 0x040fe200030f0eff */
[----:B------:R-:W0:Y:S02]  /*22250*/  LDCU UR6, c[0x0][0x39c] ;  /* 0x00007380ff0677ac */ /* 0x000e240008000800 */
[----:B------:R1:W-:Y:S01]  /*22260*/  @P5 STG.E.U16 desc[UR20][R68.64], R99 ;  /* 0x0000006344005986 */ /* 0x0003e2000c101514 */
[----:B------:R-:W-:Y:S01]  /*22270*/  VIADD R101, R100, UR5 ;  /* 0x0000000564657c36 */ /* 0x000fe20008000000 */
[----:B---3--:R-:W-:Y:S01]  /*22280*/  ISETP.LT.AND P4, PT, R102, UR4, !P0 ;  /* 0x0000000466007c0c */ /* 0x008fe2000c781270 */
[----:B------:R-:W3:Y:S01]  /*22290*/  LDCU UR4, c[0x0][0x39c] ;  /* 0x00007380ff0477ac */ /* 0x000ee20008000800 */
[----:B------:R-:W-:Y:S01]  /*222a0*/  VIADD R102, R2, 0xa0 ;  /* 0x000000a002667836 */ /* 0x000fe20000000000 */
[----:B-1----:R-:W-:-:S02]  /*222b0*/  PRMT R69, R86, 0x7610, R69 ;  /* 0x0000761056457816 */ /* 0x002fc40000000045 */
[----:B------:R-:W2:Y:S04]  /*222c0*/  LDL.LU R86, [R1+0x66c] ;  /* 0x00066c0001567983 */ /* 0x000ea80000300800 */
[----:B------:R1:W-:Y:S01]  /*222d0*/  @P2 STG.E.U16 desc[UR20][R96.64], R69 ;  /* 0x0000004560002986 */ /* 0x0003e2000c101514 */
[C---:B------:R-:W-:Y:S01]  /*222e0*/  LEA R98, P6, R101.reuse, R0, 0x1 ;  /* 0x0000000065627211 */ /* 0x040fe200078c08ff */
[C---:B------:R-:W-:Y:S01]  /*222f0*/  VIADD R100, R101.reuse, UR5 ;  /* 0x0000000565647c36 */ /* 0x040fe20008000000 */
[----:B------:R-:W-:Y:S01]  /*22300*/  ISETP.LT.AND P5, PT, R102, UR7, !P0 ;  /* 0x0000000766007c0c */ /* 0x000fe2000c7a1270 */
[----:B------:R-:W-:Y:S01]  /*22310*/  VIADD R102, R2, 0xa1 ;  /* 0x000000a102667836 */ /* 0x000fe20000000000 */
[----:B------:R-:W-:Y:S01]  /*22320*/  LEA.HI.X.SX32 R99, R101, R3, 0x1, P6 ;  /* 0x0000000365637211 */ /* 0x000fe200030f0eff */
[----:B------:R-:W3:Y:S01]  /*22330*/  LDCU UR7, c[0x0][0x39c] ;  /* 0x00007380ff0777ac */ /* 0x000ee20008000800 */
[----:B-1----:R-:W-:-:S02]  /*22340*/  PRMT R97, R87, 0x7610, R97 ;  /* 0x0000761057617816 */ /* 0x002fc40000000061 */
[----:B------:R-:W2:Y:S01]  /*22350*/  LDL.LU R87, [R1+0x668] ;  /* 0x0006680001577983 */ /* 0x000ea20000300800 */
[----:B------:R-:W-:Y:S01]  /*22360*/  LEA R68, P6, R100, R0, 0x1 ;  /* 0x0000000064447211 */ /* 0x000fe200078c08ff */
[----:B------:R-:W-:Y:S01]  /*22370*/  VIADD R101, R2, 0xa2 ;  /* 0x000000a202657836 */ /* 0x000fe20000000000 */
[----:B0-----:R-:W-:Y:S01]  /*22380*/  ISETP.LT.AND P2, PT, R102, UR6, !P0 ;  /* 0x0000000666007c0c */ /* 0x001fe2000c741270 */
[----:B------:R5:W-:Y:S01]  /*22390*/  @P3 STG.E.U16 desc[UR20][R98.64], R97 ;  /* 0x0000006162003986 */ /* 0x000be2000c101514 */
[C---:B------:R-:W-:Y:S01]  /*223a0*/  LEA.HI.X.SX32 R69, R100.reuse, R3, 0x1, P6 ;  /* 0x0000000364457211 */ /* 0x040fe200030f0eff */
[----:B------:R-:W0:Y:S01]  /*223b0*/  LDCU UR6, c[0x0][0x39c] ;  /* 0x00007380ff0677ac */ /* 0x000e220008000800 */
[----:B------:R-:W-:Y:S01]  /*223c0*/  VIADD R100, R100, UR5 ;  /* 0x0000000564647c36 */ /* 0x000fe20008000000 */
[----:B----4-:R-:W-:Y:S02]  /*223d0*/  PRMT R103, R89, 0x7610, R103 ;  /* 0x0000761059677816 */ /* 0x010fe40000000067 */
[----:B---3--:R-:W-:Y:S01]  /*223e0*/  ISETP.LT.AND P3, PT, R101, UR4, !P0 ;  /* 0x0000000465007c0c */ /* 0x008fe2000c761270 */
[----:B------:R-:W1:Y:S01]  /*223f0*/  LDCU UR4, c[0x0][0x39c] ;  /* 0x00007380ff0477ac */ /* 0x000e620008000800 */
[----:B-----5:R-:W-:-:S02]  /*22400*/  PRMT R99, R88, 0x7610, R99 ;  /* 0x0000761058637816 */ /* 0x020fc40000000063 */
[----:B------:R-:W3:Y:S01]  /*22410*/  LDL.LU R88, [R1+0x664] ;  /* 0x0006640001587983 */ /* 0x000ee20000300800 */
[----:B------:R-:W-:-:S03]  /*22420*/  VIADD R101, R100, UR5 ;  /* 0x0000000564657c36 */ /* 0x000fc60008000000 */
[----:B------:R4:W-:Y:S01]  /*22430*/  @P1 STG.E.U16 desc[UR20][R68.64], R99 ;  /* 0x0000006344001986 */ /* 0x0009e2000c101514 */
[----:B------:R-:W-:-:S03]  /*22440*/  LEA R96, P1, R100, R0, 0x1 ;  /* 0x0000000064607211 */ /* 0x000fc600078208ff */
[----:B------:R-:W3:Y:S01]  /*22450*/  LDL.LU R89, [R1+0x660] ;  /* 0x0006600001597983 */ /* 0x000ee20000300800 */
[-C--:B------:R-:W-:Y:S02]  /*22460*/  LEA.HI.X.SX32 R97, R100, R3.reuse, 0x1, P1 ;  /* 0x0000000364617211 */ /* 0x080fe400008f0eff */
[CC--:B------:R-:W-:Y:S01]  /*22470*/  LEA R98, P6, R101.reuse, R0.reuse, 0x1 ;  /* 0x0000000065627211 */ /* 0x0c0fe200078c08ff */
[C---:B------:R-:W-:Y:S02]  /*22480*/  VIADD R102, R2.reuse, 0xa3 ;  /* 0x000000a302667836 */ /* 0x040fe40000000000 */
[----:B------:R-:W-:Y:S01]  /*22490*/  VIADD R100, R2, 0xa4 ;  /* 0x000000a402647836 */ /* 0x000fe20000000000 */
[----:B------:R2:W-:Y:S01]  /*224a0*/  @P4 STG.E.U16 desc[UR20][R96.64], R103 ;  /* 0x0000006760004986 */ /* 0x0005e2000c101514 */
[C---:B----4-:R-:W-:Y:S01]  /*224b0*/  LEA.HI.X.SX32 R99, R101.reuse, R3, 0x1, P6 ;  /* 0x0000000365637211 */ /* 0x050fe200030f0eff */
[----:B------:R-:W-:Y:S01]  /*224c0*/  VIADD R101, R101, UR5 ;  /* 0x0000000565657c36 */ /* 0x000fe20008000000 */
[----:B0-----:R-:W-:Y:S01]  /*224d0*/  ISETP.LT.AND P1, PT, R102, UR6, !P0 ;  /* 0x0000000666007c0c */ /* 0x001fe2000c721270 */
[----:B------:R-:W-:Y:S01]  /*224e0*/  VIADD R69, R2, 0xa5 ;  /* 0x000000a502457836 */ /* 0x000fe20000000000 */
[----:B------:R-:W-:Y:S01]  /*224f0*/  ISETP.LT.AND P4, PT, R100, UR7, !P0 ;  /* 0x0000000764007c0c */ /* 0x000fe2000c781270 */
[----:B------:R-:W0:Y:S01]  /*22500*/  LDCU UR6, c[0x0][0x39c] ;  /* 0x00007380ff0677ac */ /* 0x000e220008000800 */
[----:B------:R-:W-:-:S02]  /*22510*/  LEA R68, P6, R101, R0, 0x1 ;  /* 0x0000000065447211 */ /* 0x000fc400078c08ff */
[----:B--2---:R-:W-:Y:S01]  /*22520*/  PRMT R97, R90, 0x7610, R97 ;  /* 0x000076105a617816 */ /* 0x004fe20000000061 */
[----:B------:R-:W-:Y:S01]  /*22530*/  VIADD R100, R101, UR5 ;  /* 0x0000000565647c36 */ /* 0x000fe20008000000 */
[----:B------:R-:W2:Y:S01]  /*22540*/  LDL.LU R90, [R1+0x65c] ;  /* 0x00065c00015a7983 */ /* 0x000ea20000300800 */
[----:B------:R-:W-:Y:S01]  /*22550*/  PRMT R103, R92, 0x7610, R103 ;  /* 0x000076105c677816 */ /* 0x000fe20000000067 */
[----:B------:R-:W4:Y:S02]  /*22560*/  LDCU UR7, c[0x0][0x39c] ;  /* 0x00007380ff0777ac */ /* 0x000f240008000800 */
[----:B------:R5:W-:Y:S01]  /*22570*/  @P5 STG.E.U16 desc[UR20][R98.64], R97 ;  /* 0x0000006162005986 */ /* 0x000be2000c101514 */
[----:B-1----:R-:W-:Y:S01]  /*22580*/  ISETP.LT.AND P5, PT, R69, UR4, !P0 ;  /* 0x0000000445007c0c */ /* 0x002fe2000c7a1270 */
[----:B------:R-:W1:Y:S01]  /*22590*/  LDCU UR4, c[0x0][0x39c] ;  /* 0x00007380ff0477ac */ /* 0x000e620008000800 */
[----:B------:R-:W-:Y:S02]  /*225a0*/  LEA.HI.X.SX32 R69, R101, R3, 0x1, P6 ;  /* 0x0000000365457211 */ /* 0x000fe400030f0eff */
[----:B------:R-:W-:-:S02]  /*225b0*/  LEA R96, P6, R100, R0, 0x1 ;  /* 0x0000000064607211 */ /* 0x000fc400078c08ff */
[----:B-----5:R-:W-:Y:S02]  /*225c0*/  PRMT R99, R91, 0x7610, R99 ;  /* 0x000076105b637816 */ /* 0x020fe40000000063 */
[----:B------:R-:W2:Y:S01]  /*225d0*/  LDL.LU R91, [R1+0x658] ;  /* 0x00065800015b7983 */ /* 0x000ea20000300800 */
[C---:B------:R-:W-:Y:S01]  /*225e0*/  LEA.HI.X.SX32 R97, R100.reuse, R3, 0x1, P6 ;  /* 0x0000000364617211 */ /* 0x040fe200030f0eff */
[----:B------:R-:W-:Y:S02]  /*225f0*/  VIADD R100, R100, UR5 ;  /* 0x0000000564647c36 */ /* 0x000fe40008000000 */
[----:B------:R-:W-:Y:S01]  /*22600*/  VIADD R101, R2, 0xa6 ;  /* 0x000000a602657836 */ /* 0x000fe20000000000 */
[----:B------:R-:W-:Y:S04]  /*22610*/  @P2 STG.E.U16 desc[UR20][R68.64], R99 ;  /* 0x0000006344002986 */ /* 0x000fe8000c101514 */
[----:B------:R5:W-:Y:S01]  /*22620*/  @P3 STG.E.U16 desc[UR20][R96.64], R103 ;  /* 0x0000006760003986 */ /* 0x000be2000c101514 */
[----:B------:R-:W-:-:S03]  /*22630*/  LEA R98, P3, R100, R0, 0x1 ;  /* 0x0000000064627211 */ /* 0x000fc600078608ff */
[----:B------:R-:W2:Y:S01]  /*22640*/  LDL.LU R92, [R1+0x654] ;  /* 0x00065400015c7983 */ /* 0x000ea20000300800 */
[----:B0-----:R-:W-:Y:S01]  /*22650*/  ISETP.LT.AND P2, PT, R101, UR6, !P0 ;  /* 0x0000000665007c0c */ /* 0x001fe2000c741270 */
[C---:B------:R-:W-:Y:S01]  /*22660*/  VIADD R101, R100.reuse, UR5 ;  /* 0x0000000564657c36 */ /* 0x040fe20008000000 */
[----:B------:R-:W0:Y:S01]  /*22670*/  LDCU UR6, c[0x0][0x39c] ;  /* 0x00007380ff0677ac */ /* 0x000e220008000800 */
[----:B-----5:R-:W-:Y:S02]  /*22680*/  PRMT R97, R93, 0x7610, R97 ;  /* 0x000076105d617816 */ /* 0x020fe40000000061 */
[----:B------:R-:W5:Y:S01]  /*22690*/  LDL.LU R93, [R1+0x650] ;  /* 0x00065000015d7983 */ /* 0x000f620000300800 */
[----:B------:R-:W-:Y:S01]  /*226a0*/  LEA.HI.X.SX32 R99, R100, R3, 0x1, P3 ;  /* 0x0000000364637211 */ /* 0x000fe200018f0eff */
[----:B------:R-:W-:Y:S01]  /*226b0*/  VIADD R69, R2, 0xa8 ;  /* 0x000000a802457836 */ /* 0x000fe20000000000 */
[----:B------:R-:W-:-:S03]  /*226c0*/  LEA R68, P6, R101, R0, 0x1 ;  /* 0x0000000065447211 */ /* 0x000fc600078c08ff */
[----:B------:R0:W-:Y:S01]  /*226d0*/  @P1 STG.E.U16 desc[UR20][R98.64], R97 ;  /* 0x0000006162001986 */ /* 0x0001e2000c101514 */
[----:B-1----:R-:W-:Y:S01]  /*226e0*/  ISETP.LT.AND P1, PT, R69, UR4, !P0 ;  /* 0x0000000445007c0c */ /* 0x002fe2000c721270 */
[C---:B------:R-:W-:Y:S01]  /*226f0*/  VIADD R100, R101.reuse, UR5 ;  /* 0x0000000565647c36 */ /* 0x040fe20008000000 */
[----:B------:R-:W-:Y:S01]  /*22700*/  LEA.HI.X.SX32 R69, R101, R3, 0x1, P6 ;  /* 0x0000000365457211 */ /* 0x000fe200030f0eff */
[----:B------:R-:W1:Y:S01]  /*22710*/  LDCU UR4, c[0x0][0x39c] ;  /* 0x00007380ff0477ac */ /* 0x000e620008000800 */
[----:B0-----:R-:W-:Y:S02]  /*22720*/  PRMT R99, R94, 0x7610, R99 ;  /* 0x000076105e637816 */ /* 0x001fe40000000063 */
[----:B------:R-:W5:Y:S04]  /*22730*/  LDL.LU R94, [R1+0x64c] ;  /* 0x00064c00015e7983 */ /* 0x000f680000300800 */
[----:B------:R0:W-:Y:S02]  /*22740*/  @P4 STG.E.U16 desc[UR20][R68.64], R99 ;  /* 0x0000006344004986 */ /* 0x0001e4000c101514 */
[----:B0-----:R-:W-:-:S02]  /*22750*/  PRMT R69, R95, 0x7610, R69 ;  /* 0x000076105f457816 */ /* 0x001fc40000000045 */
[----:B------:R-:W5:Y:S01]  /*22760*/  LDL.LU R95, [R1+0x648] ;  /* 0x00064800015f7983 */ /* 0x000f620000300800 */
[----:B------:R-:W-:Y:S01]  /*22770*/  VIADD R101, R2, 0xa9 ;  /* 0x000000a902657836 */ /* 0x000fe20000000000 */
[----:B------:R-:W-:Y:S01]  /*22780*/  LEA R96, P6, R100, R0, 0x1 ;  /* 0x0000000064607211 */ /* 0x000fe200078c08ff */
[----:B------:R-:W-:-:S03]  /*22790*/  VIADD R102, R2, 0xa7 ;  /* 0x000000a702667836 */ /* 0x000fc60000000000 */
[C---:B------:R-:W-:Y:S01]  /*227a0*/  LEA.HI.X.SX32 R97, R100.reuse, R3, 0x1, P6 ;  /* 0x0000000364617211 */ /* 0x040fe200030f0eff */
[----:B------:R-:W-:Y:S01]  /*227b0*/  VIADD R100, R100, UR5 ;  /* 0x0000000564647c36 */ /* 0x000fe20008000000 */
[----:B------:R-:W-:Y:S01]  /*227c0*/  ISETP.LT.AND P4, PT, R101, UR6, !P0 ;  /* 0x0000000665007c0c */ /* 0x000fe2000c781270 */
[----:B------:R-:W0:Y:S01]  /*227d0*/  LDCU UR6, c[0x0][0x39c] ;  /* 0x00007380ff0677ac */ /* 0x000e220008000800 */
[----:B------:R-:W-:Y:S01]  /*227e0*/  VIADD R101, R2, 0xaa ;  /* 0x000000aa02657836 */ /* 0x000fe20000000000 */
[----:B------:R0:W-:Y:S01]  /*227f0*/  @P5 STG.E.U16 desc[UR20][R96.64], R69 ;  /* 0x0000004560005986 */ /* 0x0001e2000c101514 */
[C---:B------:R-:W-:Y:S02]  /*22800*/  LEA R98, P5, R100.reuse, R0, 0x1 ;  /* 0x0000000064627211 */ /* 0x040fe400078a08ff */
[----:B------:R-:W-:Y:S01]  /*22810*/  F2FP.F16.F32.PACK_AB R71, R71, R70 ;  /* 0x000000464747723e */ /* 0x000fe200000000ff */
[----:B------:R-:W-:Y:S01]  /*22820*/  VIADD R70, R100, UR5 ;  /* 0x0000000564467c36 */ /* 0x000fe20008000000 */
[----:B----4-:R-:W-:Y:S01]  /*22830*/  ISETP.LT.AND P3, PT, R102, UR7, !P0 ;  /* 0x0000000766007c0c */ /* 0x010fe2000c761270 */
[----:B------:R-:W4:Y:S01]  /*22840*/  LDCU UR7, c[0x0][0x39c] ;  /* 0x00007380ff0777ac */ /* 0x000f220008000800 */
[----:B-1----:R-:W-:-:S02]  /*22850*/  ISETP.LT.AND P6, PT, R101, UR4, !P0 ;  /* 0x0000000465007c0c */ /* 0x002fc4000c7c1270 */
[-C--:B------:R-:W-:Y:S01]  /*22860*/  LEA.HI.X.SX32 R99, R100, R3.reuse, 0x1, P5 ;  /* 0x0000000364637211 */ /* 0x080fe200028f0eff */
[----:B------:R-:W1:Y:S01]  /*22870*/  LDCU UR4, c[0x0][0x39c] ;  /* 0x00007380ff0477ac */ /* 0x000e620008000800 */
[C---:B0-----:R-:W-:Y:S02]  /*22880*/  PRMT R97, R71.reuse, 0x7610, R97 ;  /* 0x0000761047617816 */ /* 0x041fe40000000061 */
[----:B------:R-:W-:Y:S01]  /*22890*/  LEA R68, P5, R70, R0, 0x1 ;  /* 0x0000000046447211 */ /* 0x000fe200078a08ff */
[----:B------:R-:W-:Y:S02]  /*228a0*/  VIADD R96, R2, 0xab ;  /* 0x000000ab02607836 */ /* 0x000fe40000000000 */
[----:B------:R0:W-:Y:S01]  /*228b0*/  @P2 STG.E.U16 desc[UR20][R98.64], R97 ;  /* 0x0000006162002986 */ /* 0x0001e2000c101514 */
[----:B------:R-:W-:Y:S02]  /*228c0*/  LEA.HI.X.SX32 R69, R70, R3, 0x1, P5 ;  /* 0x0000000346457211 */ /* 0x000fe400028f0eff */
[----:B------:R-:W-:Y:S01]  /*228d0*/  ISETP.LT.AND P2, PT, R96, UR6, !P0 ;  /* 0x0000000660007c0c */ /* 0x000fe2000c741270 */
[----:B------:R-:W1:Y:S01]  /*228e0*/  LDCU UR6, c[0x0][0x39c] ;  /* 0x00007380ff0677ac */ /* 0x000e620008000800 */
[----:B0-----:R-:W-:Y:S01]  /*228f0*/  PRMT R99, R71, 0x7632, R99 ;  /* 0x0000763247637816 */ /* 0x001fe20000000063 */
[----:B------:R-:W-:-:S04]  /*22900*/  VIADD R71, R70, UR5 ;  /* 0x0000000546477c36 */ /* 0x000fc80008000000 */
[----:B------:R0:W-:Y:S01]  /*22910*/  @P3 STG.E.U16 desc[UR20][R68.64], R99 ;  /* 0x0000006344003986 */ /* 0x0001e2000c101514 */
[C---:B------:R-:W-:Y:S01]  /*22920*/  LEA R70, P3, R71.reuse, R0, 0x1 ;  /* 0x0000000047467211 */ /* 0x040fe200078608ff */
[----:B------:R-:W-:-:S03]  /*22930*/  VIADD R96, R71, UR5 ;  /* 0x0000000547607c36 */ /* 0x000fc60008000000 */
[----:B------:R-:W-:Y:S02]  /*22940*/  LEA.HI.X.SX32 R71, R71, R3, 0x1, P3 ;  /* 0x0000000347477211 */ /* 0x000fe400018f0eff */
[----:B0-----:R-:W-:Y:S01]  /*22950*/  F2FP.F16.F32.PACK_AB R69, R73, R72 ;  /* 0x000000484945723e */ /* 0x001fe200000000ff */
[C---:B------:R-:W-:Y:S02]  /*22960*/  VIADD R72, R2.reuse, 0xac ;  /* 0x000000ac02487836 */ /* 0x040fe40000000000 */
[----:B------:R-:W-:-:S03]  /*22970*/  VIADD R73, R2, 0xad ;  /* 0x000000ad02497836 */ /* 0x000fc60000000000 */
[----:B-1----:R-:W-:Y:S01]  /*22980*/  ISETP.LT.AND P3, PT, R72, UR4, !P0 ;  /* 0x0000000448007c0c */ /* 0x002fe2000c761270 */
[----:B------:R0:W-:Y:S01]  /*22990*/  @P1 STG.E.U16 desc[UR20][R70.64], R69 ;  /* 0x0000004546001986 */ /* 0x0001e2000c101514 */
[----:B------:R-:W-:Y:S01]  /*229a0*/  LEA R72, P5, R96, R0, 0x1 ;  /* 0x0000000060487211 */ /* 0x000fe200078a08ff */
[----:B------:R-:W-:Y:S01]  /*229b0*/  VIADD R68, R2, 0xae ;  /* 0x000000ae02447836 */ /* 0x000fe20000000000 */
[----:B----4-:R-:W-:Y:S01]  /*229c0*/  ISETP.LT.AND P1, PT, R73, UR7, !P0 ;  /* 0x0000000749007c0c */ /* 0x010fe2000c721270 */
[----:B------:R-:W1:Y:S01]  /*229d0*/  LDCU UR4, c[0x0][0x39c] ;  /* 0x00007380ff0477ac */ /* 0x000e620008000800 */
[C---:B------:R-:W-:Y:S01]  /*229e0*/  LEA.HI.X.SX32 R73, R96.reuse, R3, 0x1, P5 ;  /* 0x0000000360497211 */ /* 0x040fe200028f0eff */
[----:B------:R-:W-:Y:S01]  /*229f0*/  VIADD R96, R96, UR5 ;  /* 0x0000000560607c36 */ /* 0x000fe20008000000 */
[----:B------:R-:W-:Y:S01]  /*22a00*/  ISETP.LT.AND P5, PT, R68, UR6, !P0 ;  /* 0x0000000644007c0c */ /* 0x000fe2000c7a1270 */
[----:B------:R-:W4:Y:S01]  /*22a10*/  LDCU UR6, c[0x0][0x39c] ;  /* 0x00007380ff0677ac */ /* 0x000f220008000800 */
[----:B0-----:R-:W-:Y:S01]  /*22a20*/  PRMT R71, R69, 0x7632, R71 ;  /* 0x0000763245477816 */ /* 0x001fe20000000047 */
[C---:B------:R-:W-:Y:S01]  /*22a30*/  VIADD R97, R96.reuse, UR5 ;  /* 0x0000000560617c36 */ /* 0x040fe20008000000 */
[----:B------:R-:W-:Y:S01]  /*22a40*/  F2FP.F16.F32.PACK_AB R74, R75, R74 ;  /* 0x0000004a4b4a723e */ /* 0x000fe200000000ff */
[----:B------:R-:W0:Y:S02]  /*22a50*/  LDCU UR7, c[0x0][0x39c] ;  /* 0x00007380ff0777ac */ /* 0x000e240008000800 */
[----:B------:R1:W-:Y:S01]  /*22a60*/  @P4 STG.E.U16 desc[UR20][R72.64], R71 ;  /* 0x0000004748004986 */ /* 0x0003e2000c101514 */
[----:B------:R-:W-:-:S04]  /*22a70*/  LEA R68, P4, R96, R0, 0x1 ;  /* 0x0000000060447211 */ /* 0x000fc800078808ff */
[-C--:B------:R-:W-:Y:S02]  /*22a80*/  LEA.HI.X.SX32 R69, R96, R3.reuse, 0x1, P4 ;  /* 0x0000000360457211 */ /* 0x080fe400020f0eff */
[CC--:B------:R-:W-:Y:S01]  /*22a90*/  LEA R70, P4, R97.reuse, R0.reuse, 0x1 ;  /* 0x0000000061467211 */ /* 0x0c0fe200078808ff */
[----:B------:R-:W-:Y:S01]  /*22aa0*/  VIADD R75, R2, 0xaf ;  /* 0x000000af024b7836 */ /* 0x000fe20000000000 */
[C---:B------:R-:W-:Y:S02]  /*22ab0*/  PRMT R96, R74.reuse, 0x7632, R96 ;  /* 0x000076324a607816 */ /* 0x040fe40000000060 */
[----:B-1----:R-:W-:Y:S02]  /*22ac0*/  PRMT R73, R74, 0x7610, R73 ;  /* 0x000076104a497816 */ /* 0x002fe40000000049 */
[CC--:B------:R-:W-:Y:S01]  /*22ad0*/  LEA.HI.X.SX32 R71, R97.reuse, R3.reuse, 0x1, P4 ;  /* 0x0000000361477211 */ /* 0x0c0fe200020f0eff */
[----:B------:R-:W-:Y:S01]  /*22ae0*/  VIADD R97, R97, UR5 ;  /* 0x0000000561617c36 */ /* 0x000fe20008000000 */
[----:B------:R-:W-:Y:S01]  /*22af0*/  ISETP.LT.AND P4, PT, R75, UR4, !P0 ;  /* 0x000000044b007c0c */ /* 0x000fe2000c781270 */
[----:B------:R1:W-:Y:S01]  /*22b00*/  @P6 STG.E.U16 desc[UR20][R68.64], R73 ;  /* 0x0000004944006986 */ /* 0x0003e2000c101514 */
[----:B------:R-:W0:Y:S03]  /*22b10*/  LDCU UR4, c[0x0][0x39c] ;  /* 0x00007380ff0477ac */ /* 0x000e260008000800 */
[----:B------:R0:W-:Y:S01]  /*22b20*/  @P2 STG.E.U16 desc[UR20][R70.64], R96 ;  /* 0x0000006046002986 */ /* 0x0001e2000c101514 */
[C---:B------:R-:W-:Y:S01]  /*22b30*/  LEA R72, P2, R97.reuse, R0, 0x1 ;  /* 0x0000000061487211 */ /* 0x040fe200078408ff */
[----:B------:R-:W-:Y:S01]  /*22b40*/  VIADD R74, R97, UR5 ;  /* 0x00000005614a7c36 */ /* 0x000fe20008000000 */
[----:B------:R-:W-:Y:S01]  /*22b50*/  F2FP.F16.F32.PACK_AB R76, R77, R76 ;  /* 0x0000004c4d4c723e */ /* 0x000fe200000000ff */
[C---:B------:R-:W-:Y:S01]  /*22b60*/  VIADD R75, R2.reuse, 0xb0 ;  /* 0x000000b0024b7836 */ /* 0x040fe20000000000 */
[----:B-1----:R-:W-:Y:S01]  /*22b70*/  LEA.HI.X.SX32 R73, R97, R3, 0x1, P2 ;  /* 0x0000000361497211 */ /* 0x002fe200010f0eff */
[----:B------:R-:W-:Y:S01]  /*22b80*/  VIADD R69, R2, 0xb1 ;  /* 0x000000b102457836 */ /* 0x000fe20000000000 */
[----:B------:R-:W-:-:S02]  /*22b90*/  LEA R68, P6, R74, R0, 0x1 ;  /* 0x000000004a447211 */ /* 0x000fc400078c08ff */
[----:B----4-:R-:W-:Y:S01]  /*22ba0*/  ISETP.LT.AND P2, PT, R75, UR6, !P0 ;  /* 0x000000064b007c0c */ /* 0x010fe2000c741270 */
[----:B------:R1:W-:Y:S01]  /*22bb0*/  @P3 STG.E.U16 desc[UR20][R72.64], R76 ;  /* 0x0000004c48003986 */ /* 0x0003e2000c101514 */
[----:B------:R-:W4:Y:S01]  /*22bc0*/  LDCU UR6, c[0x0][0x39c] ;  /* 0x00007380ff0677ac */ /* 0x000f220008000800 */
[----:B0-----:R-:W-:Y:S01]  /*22bd0*/  ISETP.LT.AND P3, PT, R69, UR7, !P0 ;  /* 0x0000000745007c0c */ /* 0x001fe2000c761270 */
[----:B------:R-:W-:Y:S01]  /*22be0*/  VIADD R71, R2, 0xb2 ;  /* 0x000000b202477836 */ /* 0x000fe20000000000 */
[C---:B------:R-:W-:Y:S01]  /*22bf0*/  LEA.HI.X.SX32 R69, R74.reuse, R3, 0x1, P6 ;  /* 0x000000034a457211 */ /* 0x040fe200030f0eff */
[----:B------:R-:W-:Y:S01]  /*22c00*/  VIADD R74, R74, UR5 ;  /* 0x000000054a4a7c36 */ /* 0x000fe20008000000 */
[----:B------:R-:W-:Y:S01]  /*22c10*/  F2FP.F16.F32.PACK_AB R78, R79, R78 ;  /* 0x0000004e4f4e723e */ /* 0x000fe200000000ff */
[----:B------:R-:W0:Y:S01]  /*22c20*/  LDCU UR7, c[0x0][0x39c] ;  /* 0x00007380ff0777ac */ /* 0x000e220008000800 */
[----:B-1----:R-:W-:Y:S02]  /*22c30*/  PRMT R73, R76, 0x7632, R73 ;  /* 0x000076324c497816 */ /* 0x002fe40000000049 */
[----:B------:R-:W-:-:S03]  /*22c40*/  LEA R70, P6, R74, R0, 0x1 ;  /* 0x000000004a467211 */ /* 0x000fc600078c08ff */
[----:B------:R1:W-:Y:S01]  /*22c50*/  @P1 STG.E.U16 desc[UR20][R68.64], R73 ;  /* 0x0000004944001986 */ /* 0x0003e2000c101514 */
[----:B------:R-:W-:Y:S01]  /*22c60*/  ISETP.LT.AND P1, PT, R71, UR4, !P0 ;  /* 0x0000000447007c0c */ /* 0x000fe2000c721270 */
[----:B------:R-:W0:Y:S01]  /*22c70*/  LDCU UR4, c[0x0][0x39c] ;  /* 0x00007380ff0477ac */ /* 0x000e220008000800 */
[C---:B------:R-:W-:Y:S01]  /*22c80*/  VIADD R75, R74.reuse, UR5 ;  /* 0x000000054a4b7c36 */ /* 0x040fe20008000000 */
[----:B------:R-:W-:Y:S01]  /*22c90*/  LEA.HI.X.SX32 R71, R74, R3, 0x1, P6 ;  /* 0x000000034a477211 */ /* 0x000fe200030f0eff */
[----:B------:R-:W-:-:S03]  /*22ca0*/  VIADD R74, R2, 0xb3 ;  /* 0x000000b3024a7836 */ /* 0x000fc60000000000 */
[CC--:B------:R-:W-:Y:S01]  /*22cb0*/  LEA R72, P6, R75.reuse, R0.reuse, 0x1 ;  /* 0x000000004b487211 */ /* 0x0c0fe200078c08ff */
[----:B------:R-:W-:Y:S01]  /*22cc0*/  @P5 STG.E.U16 desc[UR20][R70.64], R78 ;  /* 0x0000004e46005986 */ /* 0x000fe2000c101514 */
[----:B----4-:R-:W-:Y:S01]  /*22cd0*/  ISETP.LT.AND P5, PT, R74, UR6, !P0 ;  /* 0x000000064a007c0c */ /* 0x010fe2000c7a1270 */
[----:B------:R-:W4:Y:S01]  /*22ce0*/  LDCU UR6, c[0x0][0x39c] ;  /* 0x00007380ff0677ac */ /* 0x000f220008000800 */
[C---:B-1----:R-:W-:Y:S01]  /*22cf0*/  LEA.HI.X.SX32 R73, R75.reuse, R3, 0x1, P6 ;  /* 0x000000034b497211 */ /* 0x042fe200030f0eff */
[----:B------:R-:W-:Y:S01]  /*22d00*/  VIADD R75, R75, UR5 ;  /* 0x000000054b4b7c36 */ /* 0x000fe20008000000 */
[----:B------:R-:W-:Y:S01]  /*22d10*/  PRMT R69, R78, 0x7632, R69 ;  /* 0x000076324e457816 */ /* 0x000fe20000000045 */
[----:B------:R-:W-:Y:S02]  /*22d20*/  VIADD R76, R2, 0xb4 ;  /* 0x000000b4024c7836 */ /* 0x000fe40000000000 */
[C---:B------:R-:W-:Y:S02]  /*22d30*/  VIADD R74, R75.reuse, UR5 ;  /* 0x000000054b4a7c36 */ /* 0x040fe40008000000 */
[----:B------:R1:W-:Y:S01]  /*22d40*/  @P4 STG.E.U16 desc[UR20][R72.64], R69 ;  /* 0x0000004548004986 */ /* 0x0003e2000c101514 */
[----:B------:R-:W-:-:S02]  /*22d50*/  LEA R68, P4, R75, R0, 0x1 ;  /* 0x000000004b447211 */ /* 0x000fc400078808ff */
[----:B0-----:R-:W-:Y:S01]  /*22d60*/  ISETP.LT.AND P6, PT, R76, UR4, !P0 ;  /* 0x000000044c007c0c */ /* 0x001fe2000c7c1270 */
[----:B------:R-:W0:Y:S01]  /*22d70*/  LDCU UR4, c[0x0][0x39c] ;  /* 0x00007380ff0477ac */ /* 0x000e220008000800 */
[----:B------:R-:W-:Y:S02]  /*22d80*/  F2FP.F16.F32.PACK_AB R80, R81, R80 ;  /* 0x000000505150723e */ /* 0x000fe400000000ff */
[-C--:B-1----:R-:W-:Y:S02]  /*22d90*/  LEA.HI.X.SX32 R69, R75, R3.reuse, 0x1, P4 ;  /* 0x000000034b457211 */ /* 0x082fe400020f0eff */
[-C--:B------:R-:W-:Y:S01]  /*22da0*/  LEA R70, P4, R74, R0.reuse, 0x1 ;  /* 0x000000004a467211 */ /* 0x080fe200078808ff */
[----:B------:R-:W-:Y:S01]  /*22db0*/  VIADD R72, R2, 0xb5 ;  /* 0x000000b502487836 */ /* 0x000fe20000000000 */
[----:B------:R-:W-:Y:S02]  /*22dc0*/  PRMT R73, R80, 0x7632, R73 ;  /* 0x0000763250497816 */ /* 0x000fe40000000049 */
[C---:B------:R-:W-:Y:S01]  /*22dd0*/  LEA.HI.X.SX32 R71, R74.reuse, R3, 0x1, P4 ;  /* 0x000000034a477211 */ /* 0x040fe200020f0eff */
[----:B------:R-:W-:Y:S01]  /*22de0*/  VIADD R74, R74, UR5 ;  /* 0x000000054a4a7c36 */ /* 0x000fe20008000000 */
[----:B------:R1:W-:Y:S01]  /*22df0*/  @P2 STG.E.U16 desc[UR20][R68.64], R80 ;  /* 0x0000005044002986 */ /* 0x0003e2000c101514 */
[----:B----4-:R-:W-:Y:S01]  /*22e00*/  ISETP.LT.AND P2, PT, R72, UR6, !P0 ;  /* 0x0000000648007c0c */ /* 0x010fe2000c741270 */
[----:B------:R-:W4:Y:S02]  /*22e10*/  LDCU UR6, c[0x0][0x39c] ;  /* 0x00007380ff0677ac */ /* 0x000f240008000800 */
[----:B------:R0:W-:Y:S01]  /*22e20*/  @P3 STG.E.U16 desc[UR20][R70.64], R73 ;  /* 0x0000004946003986 */ /* 0x0001e2000c101514 */
[C---:B------:R-:W-:Y:S01]  /*22e30*/  LEA R72, P3, R74.reuse, R0, 0x1 ;  /* 0x000000004a487211 */ /* 0x040fe200078608ff */
[----:B------:R-:W-:Y:S01]  /*22e40*/  VIADD R75, R74, UR5 ;  /* 0x000000054a4b7c36 */ /* 0x000fe20008000000 */
[----:B------:R-:W-:Y:S01]  /*22e50*/  F2FP.F16.F32.PACK_AB R82, R83, R82 ;  /* 0x000000525352723e */ /* 0x000fe200000000ff */
[----:B-1----:R-:W-:-:S02]  /*22e60*/  VIADD R68, R2, 0xb6 ;  /* 0x000000b602447836 */ /* 0x002fc40000000000 */
[----:B------:R-:W-:Y:S01]  /*22e70*/  VIADD R69, R2, 0xb7 ;  /* 0x000000b702457836 */ /* 0x000fe20000000000 */
[-C--:B0-----:R-:W-:Y:S02]  /*22e80*/  LEA.HI.X.SX32 R73, R74, R3.reuse, 0x1, P3 ;  /* 0x000000034a497211 */ /* 0x081fe400018f0eff */
[----:B------:R-:W-:Y:S01]  /*22e90*/  ISETP.LT.AND P3, PT, R68, UR4, !P0 ;  /* 0x0000000444007c0c */ /* 0x000fe2000c761270 */
[----:B------:R-:W-:Y:S01]  /*22ea0*/  VIADD R70, R2, 0xb8 ;  /* 0x000000b802467836 */ /* 0x000fe20000000000 */
[----:B------:R-:W-:Y:S01]  /*22eb0*/  LEA R68, P4, R75, R0, 0x1 ;  /* 0x000000004b447211 */ /* 0x000fe200078808ff */
[----:B------:R-:W-:Y:S01]  /*22ec0*/  @P1 STG.E.U16 desc[UR20][R72.64], R82 ;  /* 0x0000005248001986 */ /* 0x000fe2000c101514 */
[----:B------:R-:W-:Y:S01]  /*22ed0*/  ISETP.LT.AND P1, PT, R69, UR7, !P0 ;  /* 0x0000000745007c0c */ /* 0x000fe2000c721270 */
[----:B------:R-:W0:Y:S01]  /*22ee0*/  LDCU UR4, c[0x0][0x39c] ;  /* 0x00007380ff0477ac */ /* 0x000e220008000800 */
[C---:B------:R-:W-:Y:S01]  /*22ef0*/  LEA.HI.X.SX32 R69, R75.reuse, R3, 0x1, P4 ;  /* 0x000000034b457211 */ /* 0x040fe200020f0eff */
[----:B------:R-:W-:Y:S01]  /*22f00*/  VIADD R75, R75, UR5 ;  /* 0x000000054b4b7c36 */ /* 0x000fe20008000000 */
[----:B------:R-:W-:Y:S01]  /*22f10*/  PRMT R71, R82, 0x7632, R71 ;  /* 0x0000763252477816 */ /* 0x000fe20000000047 */
[----:B------:R-:W1:Y:S01]  /*22f20*/  LDCU UR7, c[0x0][0x39c] ;  /* 0x00007380ff0777ac */ /* 0x000e620008000800 */
[----:B----4-:R-:W-:Y:S01]  /*22f30*/  ISETP.LT.AND P4, PT, R70, UR6, !P0 ;  /* 0x0000000646007c0c */ /* 0x010fe2000c781270 */
[----:B------:R-:W-:-:S02]  /*22f40*/  VIADD R74, R75, UR5 ;  /* 0x000000054b4a7c36 */ /* 0x000fc40008000000 */
[----:B------:R4:W-:Y:S01]  /*22f50*/  @P5 STG.E.U16 desc[UR20][R68.64], R71 ;  /* 0x0000004744005986 */ /* 0x0009e2000c101514 */
[----:B------:R-:W-:Y:S01]  /*22f60*/  LEA R70, P5, R75, R0, 0x1 ;  /* 0x000000004b467211 */ /* 0x000fe200078a08ff */
[----:B------:R-:W0:Y:S01]  /*22f70*/  LDCU UR6, c[0x0][0x39c] ;  /* 0x00007380ff0677ac */ /* 0x000e220008000800 */
[----:B------:R-:W-:Y:S02]  /*22f80*/  F2FP.F16.F32.PACK_AB R84, R85, R84 ;  /* 0x000000545554723e */ /* 0x000fe400000000ff */
[-C--:B----4-:R-:W-:Y:S02]  /*22f90*/  LEA.HI.X.SX32 R71, R75, R3.reuse, 0x1, P5 ;  /* 0x000000034b477211 */ /* 0x090fe400028f0eff */
[-C--:B------:R-:W-:Y:S01]  /*22fa0*/  LEA R72, P5, R74, R0.reuse, 0x1 ;  /* 0x000000004a487211 */ /* 0x080fe200078a08ff */
[----:B------:R-:W-:Y:S01]  /*22fb0*/  VIADD R75, R2, 0xb9 ;  /* 0x000000b9024b7836 */ /* 0x000fe20000000000 */
[----:B------:R-:W-:Y:S02]  /*22fc0*/  PRMT R69, R84, 0x7632, R69 ;  /* 0x0000763254457816 */ /* 0x000fe40000000045 */
[C---:B------:R-:W-:Y:S01]  /*22fd0*/  LEA.HI.X.SX32 R73, R74.reuse, R3, 0x1, P5 ;  /* 0x000000034a497211 */ /* 0x040fe200028f0eff */
[----:B------:R-:W-:Y:S01]  /*22fe0*/  VIADD R74, R74, UR5 ;  /* 0x000000054a4a7c36 */ /* 0x000fe20008000000 */
[----:B------:R4:W-:Y:S01]  /*22ff0*/  @P6 STG.E.U16 desc[UR20][R70.64], R84 ;  /* 0x0000005446006986 */ /* 0x0009e2000c101514 */
[----:B0-----:R-:W-:Y:S01]  /*23000*/  ISETP.LT.AND P5, PT, R75, UR4, !P0 ;  /* 0x000000044b007c0c */ /* 0x001fe2000c7a1270 */
[----:B------:R-:W0:Y:S02]  /*23010*/  LDCU UR4, c[0x0][0x39c] ;  /* 0x00007380ff0477ac */ /* 0x000e240008000800 */
[----:B------:R1:W-:Y:S01]  /*23020*/  @P2 STG.E.U16 desc[UR20][R72.64], R69 ;  /* 0x0000004548002986 */ /* 0x0003e2000c101514 */
[C---:B------:R-:W-:Y:S01]  /*23030*/  LEA R68, P2, R74.reuse, R0, 0x1 ;  /* 0x000000004a447211 */ /* 0x040fe200078408ff */
[----:B------:R-:W-:Y:S01]  /*23040*/  VIADD R75, R74, UR5 ;  /* 0x000000054a4b7c36 */ /* 0x000fe20008000000 */
[----:B------:R-:W-:Y:S01]  /*23050*/  F2FP.F16.F32.PACK_AB R86, R87, R86 ;  /* 0x000000565756723e */ /* 0x000fe200000000ff */
[----:B------:R-:W-:-:S02]  /*23060*/  VIADD R76, R2, 0xba ;  /* 0x000000ba024c7836 */ /* 0x000fc40000000000 */
[----:B----4-:R-:W-:Y:S01]  /*23070*/  VIADD R71, R2, 0xbb ;  /* 0x000000bb02477836 */ /* 0x010fe20000000000 */
[----:B------:R-:W-:Y:S02]  /*23080*/  LEA R70, P6, R75, R0, 0x1 ;  /* 0x000000004b467211 */ /* 0x000fe400078c08ff */
[-C--:B-1----:R-:W-:Y:S02]  /*23090*/  LEA.HI.X.SX32 R69, R74, R3.reuse, 0x1, P2 ;  /* 0x000000034a457211 */ /* 0x082fe400010f0eff */
[----:B------:R-:W-:Y:S01]  /*230a0*/  ISETP.LT.AND P2, PT, R76, UR6, !P0 ;  /* 0x000000064c007c0c */ /* 0x000fe2000c741270 */
[----:B------:R-:W1:Y:S02]  /*230b0*/  LDCU UR6, c[0x0][0x39c] ;  /* 0x00007380ff0677ac */ /* 0x000e640008000800 */
[----:B------:R4:W-:Y:S01]  /*230c0*/  @P3 STG.E.U16 desc[UR20][R68.64], R86 ;  /* 0x0000005644003986 */ /* 0x0009e2000c101514 */
[----:B------:R-:W-:Y:S01]  /*230d0*/  ISETP.LT.AND P3, PT, R71, UR7, !P0 ;  /* 0x0000000747007c0c */ /* 0x000fe2000c761270 */
[C---:B------:R-:W-:Y:S01]  /*230e0*/  VIADD R73, R2.reuse, 0xbc ;  /* 0x000000bc02497836 */ /* 0x040fe20000000000 */
[C---:B------:R-:W-:Y:S01]  /*230f0*/  LEA.HI.X.SX32 R71, R75.reuse, R3, 0x1, P6 ;  /* 0x000000034b477211 */ /* 0x040fe200030f0eff */
[----:B------:R-:W-:Y:S01]  /*23100*/  VIADD R75, R75, UR5 ;  /* 0x000000054b4b7c36 */ /* 0x000fe20008000000 */
[----:B---3--:R-:W-:Y:S01]  /*23110*/  F2FP.F16.F32.PACK_AB R88, R89, R88 ;  /* 0x000000585958723e */ /* 0x008fe200000000ff */
[----:B------:R-:W-:Y:S01]  /*23120*/  VIADD R76, R2, 0xbe ;  /* 0x000000be024c7836 */ /* 0x000fe20000000000 */
[----:B--2---:R-:W-:Y:S01]  /*23130*/  F2FP.F16.F32.PACK_AB R90, R91, R90 ;  /* 0x0000005a5b5a723e */ /* 0x004fe200000000ff */
[----:B------:R-:W2:Y:S01]  /*23140*/  LDCU UR7, c[0x0][0x39c] ;  /* 0x00007380ff0777ac */ /* 0x000ea20008000800 */
[----:B----4-:R-:W-:-:S02]  /*23150*/  PRMT R69, R86, 0x7632, R69 ;  /* 0x0000763256457816 */ /* 0x010fc40000000045 */
[----:B------:R-:W-:-:S03]  /*23160*/  LEA R72, P6, R75, R0, 0x1 ;  /* 0x000000004b487211 */ /* 0x000fc600078c08ff */
[----:B------:R3:W-:Y:S01]  /*23170*/  @P1 STG.E.U16 desc[UR20][R70.64], R69 ;  /* 0x0000004546001986 */ /* 0x0007e2000c101514 */
[----:B0-----:R-:W-:Y:S01]  /*23180*/  ISETP.LT.AND P1, PT, R73, UR4, !P0 ;  /* 0x0000000449007c0c */ /* 0x001fe2000c721270 */
[----:B------:R-:W0:Y:S01]  /*23190*/  LDCU UR4, c[0x0][0x39c] ;  /* 0x00007380ff0477ac */ /* 0x000e220008000800 */
[C---:B------:R-:W-:Y:S01]  /*231a0*/  VIADD R74, R75.reuse, UR5 ;  /* 0x000000054b4a7c36 */ /* 0x040fe20008000000 */
[----:B------:R-:W-:Y:S01]  /*231b0*/  LEA.HI.X.SX32 R73, R75, R3, 0x1, P6 ;  /* 0x000000034b497211 */ /* 0x000fe200030f0eff */
[----:B------:R-:W-:-:S03]  /*231c0*/  VIADD R75, R2, 0xbd ;  /* 0x000000bd024b7836 */ /* 0x000fc60000000000 */
[C---:B------:R-:W-:Y:S01]  /*231d0*/  LEA R68, P6, R74.reuse, R0, 0x1 ;  /* 0x000000004a447211 */ /* 0x040fe200078c08ff */
[----:B------:R-:W-:Y:S01]  /*231e0*/  @P4 STG.E.U16 desc[UR20][R72.64], R88 ;  /* 0x0000005848004986 */ /* 0x000fe2000c101514 */
[----:B-1----:R-:W-:Y:S01]  /*231f0*/  ISETP.LT.AND P4, PT, R75, UR6, !P0 ;  /* 0x000000064b007c0c */ /* 0x002fe2000c781270 */
[----:B------:R-:W1:Y:S01]  /*23200*/  LDCU UR6, c[0x0][0x39c] ;  /* 0x00007380ff0677ac */ /* 0x000e620008000800 */
[C---:B---3--:R-:W-:Y:S01]  /*23210*/  LEA.HI.X.SX32 R69, R74.reuse, R3, 0x1, P6 ;  /* 0x000000034a457211 */ /* 0x048fe200030f0eff */
[----:B------:R-:W-:Y:S01]  /*23220*/  VIADD R74, R74, UR5 ;  /* 0x000000054a4a7c36 */ /* 0x000fe20008000000 */
[----:B------:R-:W-:-:S03]  /*23230*/  PRMT R71, R88, 0x7632, R71 ;  /* 0x0000763258477816 */ /* 0x000fc60000000047 */
[C---:B------:R-:W-:Y:S02]  /*23240*/  VIADD R75, R74.reuse, UR5 ;  /* 0x000000054a4b7c36 */ /* 0x040fe40008000000 */
[----:B------:R3:W-:Y:S01]  /*23250*/  @P5 STG.E.U16 desc[UR20][R68.64], R71 ;  /* 0x0000004744005986 */ /* 0x0007e2000c101514 */
[-C--:B------:R-:W-:Y:S02]  /*23260*/  LEA R70, P5, R74, R0.reuse, 0x1 ;  /* 0x000000004a467211 */ /* 0x080fe400078a08ff */
[----:B0-----:R-:W-:Y:S01]  /*23270*/  ISETP.LT.AND P6, PT, R76, UR4, !P0 ;  /* 0x000000044c007c0c */ /* 0x001fe2000c7c1270 */
[----:B------:R-:W0:Y:S01]  /*23280*/  LDCU UR4, c[0x0][0x39c] ;  /* 0x00007380ff0477ac */ /* 0x000e220008000800 */
[----:B---3--:R-:W-:Y:S02]  /*23290*/  LEA.HI.X.SX32 R71, R74, R3, 0x1, P5 ;  /* 0x000000034a477211 */ /* 0x008fe400028f0eff */
[----:B------:R-:W-:Y:S01]  /*232a0*/  LEA R72, P5, R75, R0, 0x1 ;  /* 0x000000004b487211 */ /* 0x000fe200078a08ff */
[----:B------:R-:W-:Y:S01]  /*232b0*/  VIADD R68, R2, 0xbf ;  /* 0x000000bf02447836 */ /* 0x000fe20000000000 */
[----:B------:R-:W-:-:S02]  /*232c0*/  PRMT R69, R90, 0x7632, R69 ;  /* 0x000076325a457816 */ /* 0x000fc40000000045 */
[C---:B------:R-:W-:Y:S01]  /*232d0*/  LEA.HI.X.SX32 R73, R75.reuse, R3, 0x1, P5 ;  /* 0x000000034b497211 */ /* 0x040fe200028f0eff */
[----:B------:R-:W-:Y:S01]  /*232e0*/  VIADD R75, R75, UR5 ;  /* 0x000000054b4b7c36 */ /* 0x000fe20008000000 */
[----:B------:R3:W-:Y:S01]  /*232f0*/  @P2 STG.E.U16 desc[UR20][R70.64], R90 ;  /* 0x0000005a46002986 */ /* 0x0007e2000c101514 */
[----:B-1----:R-:W-:Y:S01]  /*23300*/  ISETP.LT.AND P2, PT, R68, UR6, !P0 ;  /* 0x0000000644007c0c */ /* 0x002fe2000c741270 */
[----:B------:R-:W1:Y:S02]  /*23310*/  LDCU UR6, c[0x0][0x39c] ;  /* 0x00007380ff0677ac */ /* 0x000e640008000800 */
[----:B------:R4:W-:Y:S01]  /*23320*/  @P3 STG.E.U16 desc[UR20][R72.64], R69 ;  /* 0x0000004548003986 */ /* 0x0009e2000c101514 */
[C---:B------:R-:W-:Y:S01]  /*23330*/  LEA R68, P3, R75.reuse, R0, 0x1 ;  /* 0x000000004b447211 */ /* 0x040fe200078608ff */
[----:B------:R-:W-:Y:S01]  /*23340*/  VIADD R74, R75, UR5 ;  /* 0x000000054b4a7c36 */ /* 0x000fe20008000000 */
[----:B-----5:R-:W-:Y:S01]  /*23350*/  F2FP.F16.F32.PACK_AB R92, R93, R92 ;  /* 0x0000005c5d5c723e */ /* 0x020fe200000000ff */
[----:B---3--:R-:W-:-:S02]  /*23360*/  VIADD R70, R2, 0xc0 ;  /* 0x000000c002467836 */ /* 0x008fc40000000000 */
[----:B------:R-:W-:Y:S01]  /*23370*/  VIADD R71, R2, 0xc1 ;  /* 0x000000c102477836 */ /* 0x000fe20000000000 */
[-C--:B----4-:R-:W-:Y:S02]  /*23380*/  LEA.HI.X.SX32 R69, R75, R3.reuse, 0x1, P3 ;  /* 0x000000034b457211 */ /* 0x090fe400018f0eff */
[----:B0-----:R-:W-:Y:S01]  /*23390*/  ISETP.LT.AND P3, PT, R70, UR4, !P0 ;  /* 0x0000000446007c0c */ /* 0x001fe2000c761270 */
[----:B------:R-:W-:Y:S01]  /*233a0*/  VIADD R72, R2, 0xc2 ;  /* 0x000000c202487836 */ /* 0x000fe20000000000 */
[C---:B------:R-:W-:Y:S01]  /*233b0*/  LEA R70, P5, R74.reuse, R0, 0x1 ;  /* 0x000000004a467211 */ /* 0x040fe200078a08ff */
[----:B------:R0:W-:Y:S01]  /*233c0*/  @P1 STG.E.U16 desc[UR20][R68.64], R92 ;  /* 0x0000005c44001986 */ /* 0x0001e2000c101514 */
[----:B--2---:R-:W-:Y:S01]  /*233d0*/  ISETP.LT.AND P1, PT, R71, UR7, !P0 ;  /* 0x0000000747007c0c */ /* 0x004fe2000c721270 */
[----:B------:R-:W2:Y:S01]  /*233e0*/  LDCU UR4, c[0x0][0x39c] ;  /* 0x00007380ff0477ac */ /* 0x000ea20008000800 */
[C---:B------:R-:W-:Y:S01]  /*233f0*/  LEA.HI.X.SX32 R71, R74.reuse, R3, 0x1, P5 ;  /* 0x000000034a477211 */ /* 0x040fe200028f0eff */
[----:B------:R-:W-:Y:S01]  /*23400*/  VIADD R74, R74, UR5 ;  /* 0x000000054a4a7c36 */ /* 0x000fe20008000000 */
[----:B-1----:R-:W-:Y:S01]  /*23410*/  ISETP.LT.AND P5, PT, R72, UR6, !P0 ;  /* 0x0000000648007c0c */ /* 0x002fe2000c7a1270 */
[----:B------:R-:W1:Y:S01]  /*23420*/  LDCU UR6, c[0x0][0x39c] ;  /* 0x00007380ff0677ac */ /* 0x000e620008000800 */
[----:B0-----:R-:W-:Y:S01]  /*23430*/  PRMT R69, R92, 0x7632, R69 ;  /* 0x000076325c457816 */ /* 0x001fe20000000045 */
[C---:B------:R-:W-:Y:S01]  /*23440*/  VIADD R75, R74.reuse, UR5 ;  /* 0x000000054a4b7c36 */ /* 0x040fe20008000000 */
[----:B------:R-:W-:Y:S01]  /*23450*/  F2FP.F16.F32.PACK_AB R94, R95, R94 ;  /* 0x0000005e5f5e723e */ /* 0x000fe200000000ff */
[----:B------:R-:W0:Y:S02]  /*23460*/  LDCU UR7, c[0x0][0x39c] ;  /* 0x00007380ff0777ac */ /* 0x000e240008000800 */
[----:B------:R3:W-:Y:S01]  /*23470*/  @P4 STG.E.U16 desc[UR20][R70.64], R69 ;  /* 0x0000004546004986 */ /* 0x0007e2000c101514 */
[----:B------:R-:W-:-:S04]  /*23480*/  LEA R72, P4, R74, R0, 0x1 ;  /* 0x000000004a487211 */ /* 0x000fc800078808ff */
[-C--:B------:R-:W-:Y:S02]  /*23490*/  LEA.HI.X.SX32 R73, R74, R3.reuse, 0x1, P4 ;  /* 0x000000034a497211 */ /* 0x080fe400020f0eff */
[C---:B------:R-:W-:Y:S02]  /*234a0*/  LEA R68, P4, R75.reuse, R0, 0x1 ;  /* 0x000000004b447211 */ /* 0x040fe400078808ff */
[----:B------:R-:W-:Y:S02]  /*234b0*/  PRMT R76, R94, 0x7632, R76 ;  /* 0x000076325e4c7816 */ /* 0x000fe4000000004c */
[C---:B---3--:R-:W-:Y:S01]  /*234c0*/  LEA.HI.X.SX32 R69, R75.reuse, R3, 0x1, P4 ;  /* 0x000000034b457211 */ /* 0x048fe200020f0eff */
[----:B------:R-:W-:Y:S01]  /*234d0*/  VIADD R75, R75, UR5 ;  /* 0x000000054b4b7c36 */ /* 0x000fe20008000000 */
[----:B------:R-:W-:Y:S01]  /*234e0*/  @P6 STG.E.U16 desc[UR20][R72.64], R94 ;  /* 0x0000005e48006986 */ /* 0x000fe2000c101514 */
[----:B------:R-:W-:-:S03]  /*234f0*/  VIADD R74, R2, 0xc3 ;  /* 0x000000c3024a7836 */ /* 0x000fc60000000000 */
[----:B------:R3:W-:Y:S01]  /*23500*/  @P2 STG.E.U16 desc[UR20][R68.64], R76 ;  /* 0x0000004c44002986 */ /* 0x0007e2000c101514 */
[----:B------:R-:W-:Y:S01]  /*23510*/  VIADD R70, R2, 0xc4 ;  /* 0x000000c402467836 */ /* 0x000fe20000000000 */
[----:B--2---:R-:W-:Y:S01]  /*23520*/  ISETP.LT.AND P4, PT, R74, UR4, !P0 ;  /* 0x000000044a007c0c */ /* 0x004fe2000c781270 */
[----:B------:R-:W2:Y:S01]  /*23530*/  LDCU UR4, c[0x0][0x39c] ;  /* 0x00007380ff0477ac */ /* 0x000ea20008000800 */
[----:B------:R-:W-:Y:S02]  /*23540*/  VIADD R74, R75, UR5 ;  /* 0x000000054b4a7c36 */ /* 0x000fe40008000000 */
[----:B------:R-:W-:Y:S01]  /*23550*/  VIADD R71, R2, 0xc5 ;  /* 0x000000c502477836 */ /* 0x000fe20000000000 */
[----:B---3--:R-:W-:Y:S02]  /*23560*/  F2FP.F16.F32.PACK_AB R69, R5, R4 ;  /* 0x000000040545723e */ /* 0x008fe400000000ff */
[----:B------:R-:W-:Y:S02]  /*23570*/  LEA R4, P2, R75, R0, 0x1 ;  /* 0x000000004b047211 */ /* 0x000fe400078408ff */
[----:B------:R-:W-:-:S02]  /*23580*/  PRMT R73, R69, 0x7610, R73 ;  /* 0x0000761045497816 */ /* 0x000fc40000000049 */
[-C--:B------:R-:W-:Y:S02]  /*23590*/  LEA.HI.X.SX32 R5, R75, R3.reuse, 0x1, P2 ;  /* 0x000000034b057211 */ /* 0x080fe400010f0eff */
[----:B-1----:R-:W-:Y:S01]  /*235a0*/  ISETP.LT.AND P2, PT, R70, UR6, !P0 ;  /* 0x0000000646007c0c */ /* 0x002fe2000c741270 */
[----:B------:R-:W1:Y:S01]  /*235b0*/  LDCU UR6, c[0x0][0x39c] ;  /* 0x00007380ff0677ac */ /* 0x000e620008000800 */
[----:B------:R-:W-:Y:S01]  /*235c0*/  LEA R70, P6, R74, R0, 0x1 ;  /* 0x000000004a467211 */ /* 0x000fe200078c08ff */
[----:B------:R3:W-:Y:S01]  /*235d0*/  @P3 STG.E.U16 desc[UR20][R4.64], R73 ;  /* 0x0000004904003986 */ /* 0x0007e2000c101514 */
[----:B0-----:R-:W-:Y:S02]  /*235e0*/  ISETP.LT.AND P3, PT, R71, UR7, !P0 ;  /* 0x0000000747007c0c */ /* 0x001fe4000c761270 */
[----:B------:R-:W-:Y:S01]  /*235f0*/  F2FP.F16.F32.PACK_AB R7, R7, R6 ;  /* 0x000000060707723e */ /* 0x000fe200000000ff */
[----:B------:R-:W-:Y:S01]  /*23600*/  VIADD R72, R2, 0xc7 ;  /* 0x000000c702487836 */ /* 0x000fe20000000000 */
[C---:B------:R-:W-:Y:S01]  /*23610*/  LEA.HI.X.SX32 R71, R74.reuse, R3, 0x1, P6 ;  /* 0x000000034a477211 */ /* 0x040fe200030f0eff */
[----:B------:R-:W-:Y:S01]  /*23620*/  VIADD R74, R74, UR5 ;  /* 0x000000054a4a7c36 */ /* 0x000fe20008000000 */
[----:B------:R-:W0:Y:S01]  /*23630*/  LDCU UR7, c[0x0][0x39c] ;  /* 0x00007380ff0777ac */ /* 0x000e220008000800 */
[----:B---3--:R-:W-:Y:S01]  /*23640*/  PRMT R5, R69, 0x7632, R5 ;  /* 0x0000763245057816 */ /* 0x008fe20000000005 */
[----:B------:R-:W-:-:S02]  /*23650*/  VIADD R69, R2, 0xc6 ;  /* 0x000000c602457836 */ /* 0x000fc40000000000 */
[CC--:B------:R-:W-:Y:S01]  /*23660*/  LEA R68, P6, R74.reuse, R0.reuse, 0x1 ;  /* 0x000000004a447211 */ /* 0x0c0fe200078c08ff */
[C---:B------:R-:W-:Y:S01]  /*23670*/  VIADD R6, R74.reuse, UR5 ;  /* 0x000000054a067c36 */ /* 0x040fe20008000000 */
[----:B------:R3:W-:Y:S01]  /*23680*/  @P1 STG.E.U16 desc[UR20][R70.64], R5 ;  /* 0x0000000546001986 */ /* 0x0007e2000c101514 */
[----:B--2---:R-:W-:Y:S01]  /*23690*/  ISETP.LT.AND P1, PT, R69, UR4, !P0 ;  /* 0x0000000445007c0c */ /* 0x004fe2000c721270 */
[----:B------:R-:W2:Y:S01]  /*236a0*/  LDCU UR4, c[0x0][0x39c] ;  /* 0x00007380ff0477ac */ /* 0x000ea20008000800 */
[-C--:B------:R-:W-:Y:S02]  /*236b0*/  LEA.HI.X.SX32 R69, R74, R3.reuse, 0x1, P6 ;  /* 0x000000034a457211 */ /* 0x080fe400030f0eff */
[C---:B------:R-:W-:Y:S02]  /*236c0*/  LEA R4, P6, R6.reuse, R0, 0x1 ;  /* 0x0000000006047211 */ /* 0x040fe400078c08ff */
[----:B---3--:R-:W-:Y:S02]  /*236d0*/  PRMT R71, R7, 0x7610, R71 ;  /* 0x0000761007477816 */ /* 0x008fe40000000047 */
[----:B------:R-:W-:-:S03]  /*236e0*/  LEA.HI.X.SX32 R5, R6, R3, 0x1, P6 ;  /* 0x0000000306057211 */ /* 0x000fc600030f0eff */
[----:B------:R3:W-:Y:S01]  /*236f0*/  @P5 STG.E.U16 desc[UR20][R68.64], R71 ;  /* 0x0000004744005986 */ /* 0x0007e2000c101514 */
[----:B-1----:R-:W-:Y:S01]  /*23700*/  ISETP.LT.AND P5, PT, R72, UR6, !P0 ;  /* 0x0000000648007c0c */ /* 0x002fe2000c7a1270 */
[----:B------:R-:W1:Y:S01]  /*23710*/  LDCU UR6, c[0x0][0x39c] ;  /* 0x00007380ff0677ac */ /* 0x000e620008000800 */
[----:B---3--:R-:W-:Y:S01]  /*23720*/  PRMT R69, R7, 0x7632, R69 ;  /* 0x0000763207457816 */ /* 0x008fe20000000045 */
[----:B------:R-:W-:-:S04]  /*23730*/  VIADD R7, R6, UR5 ;  /* 0x0000000506077c36 */ /* 0x000fc80008000000 */
[----:B------:R3:W-:Y:S01]  /*23740*/  @P4 STG.E.U16 desc[UR20][R4.64], R69 ;  /* 0x0000004504004986 */ /* 0x0007e2000c101514 */
[C---:B------:R-:W-:Y:S01]  /*23750*/  LEA R6, P4, R7.reuse, R0, 0x1 ;  /* 0x0000000007067211 */ /* 0x040fe200078808ff */
[----:B------:R-:W-:Y:S01]  /*23760*/  VIADD R70, R7, UR5 ;  /* 0x0000000507467c36 */ /* 0x000fe20008000000 */
[----:B---3--:R-:W-:Y:S01]  /*23770*/  F2FP.F16.F32.PACK_AB R5, R9, R8 ;  /* 0x000000080905723e */ /* 0x008fe200000000ff */
[----:B------:R-:W-:Y:S01]  /*23780*/  VIADD R8, R2, 0xc8 ;  /* 0x000000c802087836 */ /* 0x000fe20000000000 */
[----:B------:R-:W-:-:S04]  /*23790*/  LEA.HI.X.SX32 R7, R7, R3, 0x1, P4 ;  /* 0x0000000307077211 */ /* 0x000fc800020f0eff */
[----:B--2---:R-:W-:Y:S01]  /*237a0*/  ISETP.LT.AND P6, PT, R8, UR4, !P0 ;  /* 0x0000000408007c0c */ /* 0x004fe2000c7c1270 */
[----:B------:R-:W2:Y:S01]  /*237b0*/  LDCU UR4, c[0x0][0x39c] ;  /* 0x00007380ff0477ac */ /* 0x000ea20008000800 */
[-C--:B------:R-:W-:Y:S01]  /*237c0*/  LEA R8, P4, R70, R0.reuse, 0x1 ;  /* 0x0000000046087211 */ /* 0x080fe200078808ff */
[----:B------:R-:W-:Y:S01]  /*237d0*/  VIADD R4, R2, 0xc9 ;  /* 0x000000c902047836 */ /* 0x000fe20000000000 */
[----:B------:R-:W-:Y:S02]  /*237e0*/  PRMT R68, R5, 0x7632, R68 ;  /* 0x0000763205447816 */ /* 0x000fe40000000044 */
[C---:B------:R-:W-:Y:S01]  /*237f0*/  LEA.HI.X.SX32 R9, R70.reuse, R3, 0x1, P4 ;  /* 0x0000000346097211 */ /* 0x040fe200020f0eff */
[----:B------:R-:W-:Y:S01]  /*23800*/  VIADD R70, R70, UR5 ;  /* 0x0000000546467c36 */ /* 0x000fe20008000000 */
[----:B------:R3:W-:Y:S01]  /*23810*/  @P2 STG.E.U16 desc[UR20][R6.64], R5 ;  /* 0x0000000506002986 */ /* 0x0007e2000c101514 */
[----:B-1----:R-:W-:Y:S01]  /*23820*/  ISETP.LT.AND P2, PT, R4, UR6, !P0 ;  /* 0x0000000604007c0c */ /* 0x002fe2000c741270 */
[----:B------:R-:W1:Y:S02]  /*23830*/  LDCU UR6, c[0x0][0x39c] ;  /* 0x00007380ff0677ac */ /* 0x000e640008000800 */
[----:B------:R4:W-:Y:S01]  /*23840*/  @P3 STG.E.U16 desc[UR20][R8.64], R68 ;  /* 0x0000004408003986 */ /* 0x0009e2000c101514 */
[----:B------:R-:W-:-:S02]  /*23850*/  LEA R4, P3, R70, R0, 0x1 ;  /* 0x0000000046047211 */ /* 0x000fc400078608ff */
[----:B------:R-:W-:Y:S01]  /*23860*/  F2FP.F16.F32.PACK_AB R11, R11, R10 ;  /* 0x0000000a0b0b723e */ /* 0x000fe200000000ff */
[----:B------:R-:W-:Y:S02]  /*23870*/  VIADD R10, R70, UR5 ;  /* 0x00000005460a7c36 */ /* 0x000fe40008000000 */
[----:B---3--:R-:W-:Y:S01]  /*23880*/  VIADD R6, R2, 0xca ;  /* 0x000000ca02067836 */ /* 0x008fe20000000000 */
[----:B------:R-:W-:Y:S01]  /*23890*/  LEA.HI.X.SX32 R5, R70, R3, 0x1, P3 ;  /* 0x0000000346057211 */ /* 0x000fe200018f0eff */
[----:B------:R-:W-:-:S03]  /*238a0*/  VIADD R7, R2, 0xcb ;  /* 0x000000cb02077836 */ /* 0x000fc60000000000 */
[----:B--2---:R-:W-:Y:S01]  /*238b0*/  ISETP.LT.AND P3, PT, R6, UR4, !P0 ;  /* 0x0000000406007c0c */ /* 0x004fe2000c761270 */
[----:B------:R2:W-:Y:S01]  /*238c0*/  @P1 STG.E.U16 desc[UR20][R4.64], R11 ;  /* 0x0000000b04001986 */ /* 0x0005e2000c101514 */
[----:B------:R-:W-:Y:S01]  /*238d0*/  LEA R6, P4, R10, R0, 0x1 ;  /* 0x000000000a067211 */ /* 0x000fe200078808ff */
[----:B----4-:R-:W-:Y:S01]  /*238e0*/  VIADD R8, R2, 0xcc ;  /* 0x000000cc02087836 */ /* 0x010fe20000000000 */
[----:B0-----:R-:W-:Y:S01]  /*238f0*/  ISETP.LT.AND P1, PT, R7, UR7, !P0 ;  /* 0x0000000707007c0c */ /* 0x001fe2000c721270 */
[----:B------:R-:W0:Y:S01]  /*23900*/  LDCU UR4, c[0x0][0x39c] ;  /* 0x00007380ff0477ac */ /* 0x000e220008000800 */
[C---:B------:R-:W-:Y:S01]  /*23910*/  LEA.HI.X.SX32 R7, R10.reuse, R3, 0x1, P4 ;  /* 0x000000030a077211 */ /* 0x040fe200020f0eff */
[----:B------:R-:W-:Y:S01]  /*23920*/  VIADD R10, R10, UR5 ;  /* 0x000000050a0a7c36 */ /* 0x000fe20008000000 */
[----:B-1----:R-:W-:Y:S01]  /*23930*/  ISETP.LT.AND P4, PT, R8, UR6, !P0 ;  /* 0x0000000608007c0c */ /* 0x002fe2000c781270 */
[----:B------:R-:W1:Y:S01]  /*23940*/  LDCU UR6, c[0x0][0x39c] ;  /* 0x00007380ff0677ac */ /* 0x000e620008000800 */
[----:B--2---:R-:W-:Y:S01]  /*23950*/  PRMT R5, R11, 0x7632, R5 ;  /* 0x000076320b057816 */ /* 0x004fe20000000005 */
[C---:B------:R-:W-:Y:S01]  /*23960*/  VIADD R11, R10.reuse, UR5 ;  /* 0x000000050a0b7c36 */ /* 0x040fe20008000000 */
[----:B------:R-:W-:Y:S01]  /*23970*/  F2FP.F16.F32.PACK_AB R12, R13, R12 ;  /* 0x0000000c0d0c723e */ /* 0x000fe200000000ff */
[----:B------:R-:W2:Y:S02]  /*23980*/  LDCU UR7, c[0x0][0x39c] ;  /* 0x00007380ff0777ac */ /* 0x000ea40008000800 */
[----:B------:R3:W-:Y:S01]  /*23990*/  @P5 STG.E.U16 desc[UR20][R6.64], R5 ;  /* 0x0000000506005986 */ /* 0x0007e2000c101514 */
[----:B------:R-:W-:-:S04]  /*239a0*/  LEA R8, P5, R10, R0, 0x1 ;  /* 0x000000000a087211 */ /* 0x000fc800078a08ff */
[-C--:B------:R-:W-:Y:S02]  /*239b0*/  LEA.HI.X.SX32 R9, R10, R3.reuse, 0x1, P5 ;  /* 0x000000030a097211 */ /* 0x080fe400028f0eff */
[CC--:B------:R-:W-:Y:S01]  /*239c0*/  LEA R4, P5, R11.reuse, R0.reuse, 0x1 ;  /* 0x000000000b047211 */ /* 0x0c0fe200078a08ff */
[----:B------:R-:W-:Y:S01]  /*239d0*/  VIADD R10, R2, 0xcd ;  /* 0x000000cd020a7836 */ /* 0x000fe20000000000 */
[C---:B------:R-:W-:Y:S02]  /*239e0*/  PRMT R13, R12.reuse, 0x7632, R13 ;  /* 0x000076320c0d7816 */ /* 0x040fe4000000000d */
[----:B---3--:R-:W-:Y:S02]  /*239f0*/  PRMT R7, R12, 0x7610, R7 ;  /* 0x000076100c077816 */ /* 0x008fe40000000007 */
[CC--:B------:R-:W-:Y:S01]  /*23a00*/  LEA.HI.X.SX32 R5, R11.reuse, R3.reuse, 0x1, P5 ;  /* 0x000000030b057211 */ /* 0x0c0fe200028f0eff */
[----:B------:R-:W-:Y:S01]  /*23a10*/  VIADD R11, R11, UR5 ;  /* 0x000000050b0b7c36 */ /* 0x000fe20008000000 */
[----:B0-----:R-:W-:Y:S01]  /*23a20*/  ISETP.LT.AND P5, PT, R10, UR4, !P0 ;  /* 0x000000040a007c0c */ /* 0x001fe2000c7a1270 */
[----:B------:R0:W-:Y:S01]  /*23a30*/  @P6 STG.E.U16 desc[UR20][R8.64], R7 ;  /* 0x0000000708006986 */ /* 0x0001e2000c101514 */
[----:B------:R-:W3:Y:S03]  /*23a40*/  LDCU UR4, c[0x0][0x39c] ;  /* 0x00007380ff0477ac */ /* 0x000ee60008000800 */
[----:B------:R4:W-:Y:S01]  /*23a50*/  @P2 STG.E.U16 desc[UR20][R4.64], R13 ;  /* 0x0000000d04002986 */ /* 0x0009e2000c101514 */
[C---:B------:R-:W-:Y:S01]  /*23a60*/  LEA R6, P2, R11.reuse, R0, 0x1 ;  /* 0x000000000b067211 */ /* 0x040fe200078408ff */
[----:B------:R-:W-:Y:S01]  /*23a70*/  VIADD R10, R11, UR5 ;  /* 0x000000050b0a7c36 */ /* 0x000fe20008000000 */
[----:B------:R-:W-:Y:S01]  /*23a80*/  F2FP.F16.F32.PACK_AB R14, R15, R14 ;  /* 0x0000000e0f0e723e */ /* 0x000fe200000000ff */
[C---:B------:R-:W-:Y:S01]  /*23a90*/  VIADD R12, R2.reuse, 0xce ;  /* 0x000000ce020c7836 */ /* 0x040fe20000000000 */
[----:B0-----:R-:W-:Y:S01]  /*23aa0*/  LEA.HI.X.SX32 R7, R11, R3, 0x1, P2 ;  /* 0x000000030b077211 */ /* 0x001fe200010f0eff */
[----:B------:R-:W-:Y:S01]  /*23ab0*/  VIADD R9, R2, 0xcf ;  /* 0x000000cf02097836 */ /* 0x000fe20000000000 */
[----:B------:R-:W-:-:S02]  /*23ac0*/  LEA R8, P6, R10, R0, 0x1 ;  /* 0x000000000a087211 */ /* 0x000fc400078c08ff */
[----:B-1----:R-:W-:Y:S01]  /*23ad0*/  ISETP.LT.AND P2, PT, R12, UR6, !P0 ;  /* 0x000000060c007c0c */ /* 0x002fe2000c741270 */
[----:B------:R0:W-:Y:S01]  /*23ae0*/  @P3 STG.E.U16 desc[UR20][R6.64], R14 ;  /* 0x0000000e06003986 */ /* 0x0001e2000c101514 */
[----:B------:R-:W1:Y:S01]  /*23af0*/  LDCU UR6, c[0x0][0x39c] ;  /* 0x00007380ff0677ac */ /* 0x000e620008000800 */
[----:B--2---:R-:W-:Y:S01]  /*23b00*/  ISETP.LT.AND P3, PT, R9, UR7, !P0 ;  /* 0x0000000709007c0c */ /* 0x004fe2000c761270 */
[----:B----4-:R-:W-:Y:S01]  /*23b10*/  VIADD R5, R2, 0xd0 ;  /* 0x000000d002057836 */ /* 0x010fe20000000000 */
[C---:B------:R-:W-:Y:S01]  /*23b20*/  LEA.HI.X.SX32 R9, R10.reuse, R3, 0x1, P6 ;  /* 0x000000030a097211 */ /* 0x040fe200030f0eff */
[----:B------:R-:W-:Y:S01]  /*23b30*/  VIADD R10, R10, UR5 ;  /* 0x000000050a0a7c36 */ /* 0x000fe20008000000 */
[----:B------:R-:W-:Y:S01]  /*23b40*/  F2FP.F16.F32.PACK_AB R16, R17, R16 ;  /* 0x000000101110723e */ /* 0x000fe200000000ff */
[----:B------:R-:W-:Y:S01]  /*23b50*/  VIADD R12, R2, 0xd2 ;  /* 0x000000d2020c7836 */ /* 0x000fe20000000000 */
[----:B------:R-:W-:Y:S01]  /*23b60*/  F2FP.F16.F32.PACK_AB R18, R19, R18 ;  /* 0x000000121312723e */ /* 0x000fe200000000ff */
[----:B------:R-:W2:Y:S01]  /*23b70*/  LDCU UR7, c[0x0][0x39c] ;  /* 0x00007380ff0777ac */ /* 0x000ea20008000800 */
[----:B0-----:R-:W-:-:S02]  /*23b80*/  PRMT R7, R14, 0x7632, R7 ;  /* 0x000076320e077816 */ /* 0x001fc40000000007 */
[----:B------:R-:W-:-:S03]  /*23b90*/  LEA R4, P6, R10, R0, 0x1 ;  /* 0x000000000a047211 */ /* 0x000fc600078c08ff */
[----:B------:R0:W-:Y:S01]  /*23ba0*/  @P1 STG.E.U16 desc[UR20][R8.64], R7 ;  /* 0x0000000708001986 */ /* 0x0001e2000c101514 */
[----:B---3--:R-:W-:Y:S01]  /*23bb0*/  ISETP.LT.AND P1, PT, R5, UR4, !P0 ;  /* 0x0000000405007c0c */ /* 0x008fe2000c721270 */
[----:B------:R-:W3:Y:S01]  /*23bc0*/  LDCU UR4, c[0x0][0x39c] ;  /* 0x00007380ff0477ac */ /* 0x000ee20008000800 */
[C---:B------:R-:W-:Y:S01]  /*23bd0*/  VIADD R11, R10.reuse, UR5 ;  /* 0x000000050a0b7c36 */ /* 0x040fe20008000000 */
[----:B------:R-:W-:Y:S01]  /*23be0*/  LEA.HI.X.SX32 R5, R10, R3, 0x1, P6 ;  /* 0x000000030a057211 */ /* 0x000fe200030f0eff */
[----:B------:R-:W-:-:S03]  /*23bf0*/  VIADD R10, R2, 0xd1 ;  /* 0x000000d1020a7836 */ /* 0x000fc60000000000 */
[C---:B------:R-:W-:Y:S01]  /*23c00*/  LEA R6, P6, R11.reuse, R0, 0x1 ;  /* 0x000000000b067211 */ /* 0x040fe200078c08ff */
[----:B------:R4:W-:Y:S01]  /*23c10*/  @P4 STG.E.U16 desc[UR20][R4.64], R16 ;  /* 0x0000001004004986 */ /* 0x0009e2000c101514 */
[----:B-1----:R-:W-:Y:S01]  /*23c20*/  ISETP.LT.AND P4, PT, R10, UR6, !P0 ;  /* 0x000000060a007c0c */ /* 0x002fe2000c781270 */
[----:B------:R-:W1:Y:S01]  /*23c30*/  LDCU UR6, c[0x0][0x39c] ;  /* 0x00007380ff0677ac */ /* 0x000e620008000800 */
[C---:B0-----:R-:W-:Y:S01]  /*23c40*/  LEA.HI.X.SX32 R7, R11.reuse, R3, 0x1, P6 ;  /* 0x000000030b077211 */ /* 0x041fe200030f0eff */
[----:B------:R-:W-:Y:S01]  /*23c50*/  VIADD R11, R11, UR5 ;  /* 0x000000050b0b7c36 */ /* 0x000fe20008000000 */
[----:B----4-:R-:W-:-:S03]  /*23c60*/  PRMT R5, R16, 0x7632, R5 ;  /* 0x0000763210057816 */ /* 0x010fc60000000005 */
[C---:B------:R-:W-:Y:S01]  /*23c70*/  VIADD R10, R11.reuse, UR5 ;  /* 0x000000050b0a7c36 */ /* 0x040fe20008000000 */
[----:B---3--:R-:W-:Y:S01]  /*23c80*/  ISETP.LT.AND P6, PT, R12, UR4, !P0 ;  /* 0x000000040c007c0c */ /* 0x008fe2000c7c1270 */
[----:B------:R-:W0:Y:S01]  /*23c90*/  LDCU UR4, c[0x0][0x39c] ;  /* 0x00007380ff0477ac */ /* 0x000e220008000800 */
[----:B------:R3:W-:Y:S01]  /*23ca0*/  @P5 STG.E.U16 desc[UR20][R6.64], R5 ;  /* 0x0000000506005986 */ /* 0x0007e2000c101514 */
[----:B------:R-:W-:-:S04]  /*23cb0*/  LEA R8, P5, R11, R0, 0x1 ;  /* 0x000000000b087211 */ /* 0x000fc800078a08ff */
[----:B------:R-:W-:Y:S02]  /*23cc0*/  LEA.HI.X.SX32 R9, R11, R3, 0x1, P5 ;  /* 0x000000030b097211 */ /* 0x000fe400028f0eff */
[----:B------:R-:W-:Y:S01]  /*23cd0*/  LEA R4, P5, R10, R0, 0x1 ;  /* 0x000000000a047211 */ /* 0x000fe200078a08ff */
[----:B---3--:R-:W-:-:S03]  /*23ce0*/  VIADD R6, R2, 0xd3 ;  /* 0x000000d302067836 */ /* 0x008fc60000000000 */
[C---:B------:R-:W-:Y:S01]  /*23cf0*/  LEA.HI.X.SX32 R5, R10.reuse, R3, 0x1, P5 ;  /* 0x000000030a057211 */ /* 0x040fe200028f0eff */
[----:B------:R-:W-:Y:S01]  /*23d00*/  VIADD R10, R10, UR5 ;  /* 0x000000050a0a7c36 */ /* 0x000fe20008000000 */
[----:B------:R-:W-:Y:S01]  /*23d10*/  PRMT R7, R18, 0x7632, R7 ;  /* 0x0000763212077816 */ /* 0x000fe20000000007 */
[----:B------:R3:W-:Y:S01]  /*23d20*/  @P2 STG.E.U16 desc[UR20][R8.64], R18 ;  /* 0x0000001208002986 */ /* 0x0007e2000c101514 */
[----:B-1----:R-:W-:Y:S01]  /*23d30*/  ISETP.LT.AND P2, PT, R6, UR6, !P0 ;  /* 0x0000000606007c0c */ /* 0x002fe2000c741270 */
[----:B------:R-:W1:Y:S02]  /*23d40*/  LDCU UR6, c[0x0][0x39c] ;  /* 0x00007380ff0677ac */ /* 0x000e640008000800 */
[----:B------:R4:W-:Y:S01]  /*23d50*/  @P3 STG.E.U16 desc[UR20][R4.64], R7 ;  /* 0x0000000704003986 */ /* 0x0009e2000c101514 */
[C---:B------:R-:W-:Y:S01]  /*23d60*/  LEA R6, P3, R10.reuse, R0, 0x1 ;  /* 0x000000000a067211 */ /* 0x040fe200078608ff */
[----:B------:R-:W-:Y:S01]  /*23d70*/  VIADD R11, R10, UR5 ;  /* 0x000000050a0b7c36 */ /* 0x000fe20008000000 */
[----:B------:R-:W-:Y:S01]  /*23d80*/  F2FP.F16.F32.PACK_AB R20, R21, R20 ;  /* 0x000000141514723e */ /* 0x000fe200000000ff */
[----:B---3--:R-:W-:-:S02]  /*23d90*/  VIADD R8, R2, 0xd4 ;  /* 0x000000d402087836 */ /* 0x008fc40000000000 */
[----:B------:R-:W-:Y:S01]  /*23da0*/  VIADD R9, R2, 0xd5 ;  /* 0x000000d502097836 */ /* 0x000fe20000000000 */
[-C--:B----4-:R-:W-:Y:S02]  /*23db0*/  LEA.HI.X.SX32 R7, R10, R3.reuse, 0x1, P3 ;  /* 0x000000030a077211 */ /* 0x090fe400018f0eff */
[----:B0-----:R-:W-:Y:S01]  /*23dc0*/  ISETP.LT.AND P3, PT, R8, UR4, !P0 ;  /* 0x0000000408007c0c */ /* 0x001fe2000c761270 */
[----:B------:R-:W-:Y:S01]  /*23dd0*/  VIADD R4, R2, 0xd6 ;  /* 0x000000d602047836 */ /* 0x000fe20000000000 */
[----:B------:R-:W-:Y:S01]  /*23de0*/  LEA R8, P5, R11, R0, 0x1 ;  /* 0x000000000b087211 */ /* 0x000fe200078a08ff */
[----:B------:R-:W-:Y:S01]  /*23df0*/  @P1 STG.E.U16 desc[UR20][R6.64], R20 ;  /* 0x0000001406001986 */ /* 0x000fe2000c101514 */
[----:B--2---:R-:W-:Y:S01]  /*23e00*/  ISETP.LT.AND P1, PT, R9, UR7, !P0 ;  /* 0x0000000709007c0c */ /* 0x004fe2000c721270 */
[----:B------:R-:W0:Y:S01]  /*23e10*/  LDCU UR4, c[0x0][0x39c] ;  /* 0x00007380ff0477ac */ /* 0x000e220008000800 */
[C---:B------:R-:W-:Y:S01]  /*23e20*/  LEA.HI.X.SX32 R9, R11.reuse, R3, 0x1, P5 ;  /* 0x000000030b097211 */ /* 0x040fe200028f0eff */
[----:B------:R-:W-:Y:S01]  /*23e30*/  VIADD R11, R11, UR5 ;  /* 0x000000050b0b7c36 */ /* 0x000fe20008000000 */
[----:B------:R-:W-:Y:S01]  /*23e40*/  PRMT R5, R20, 0x7632, R5 ;  /* 0x0000763214057816 */ /* 0x000fe20000000005 */
[----:B------:R-:W2:Y:S01]  /*23e50*/  LDCU UR7, c[0x0][0x39c] ;  /* 0x00007380ff0777ac */ /* 0x000ea20008000800 */
[----:B-1----:R-:W-:Y:S01]  /*23e60*/  ISETP.LT.AND P5, PT, R4, UR6, !P0 ;  /* 0x0000000604007c0c */ /* 0x002fe2000c7a1270 */
[----:B------:R-:W-:-:S02]  /*23e70*/  VIADD R10, R11, UR5 ;  /* 0x000000050b0a7c36 */ /* 0x000fc40008000000 */
[----:B------:R1:W-:Y:S01]  /*23e80*/  @P4 STG.E.U16 desc[UR20][R8.64], R5 ;  /* 0x0000000508004986 */ /* 0x0003e2000c101514 */
[----:B------:R-:W-:Y:S01]  /*23e90*/  LEA R4, P4, R11, R0, 0x1 ;  /* 0x000000000b047211 */ /* 0x000fe200078808ff */
[----:B------:R-:W3:Y:S01]  /*23ea0*/  LDCU UR6, c[0x0][0x39c] ;  /* 0x00007380ff0677ac */ /* 0x000ee20008000800 */
        /* <DEDUP_REMOVED lines=15> */
[----:B-1----:R-:W-:Y:S01]  /*23fa0*/  VIADD R5, R2, 0xd9 ;  /* 0x000000d902057836 */ /* 0x002fe20000000000 */
[----:B------:R-:W-:Y:S02]  /*23fb0*/  LEA R4, P6, R11, R0, 0x1 ;  /* 0x000000000b047211 */ /* 0x000fe400078c08ff */
[-C--:B----4-:R-:W-:Y:S02]  /*23fc0*/  LEA.HI.X.SX32 R9, R10, R3.reuse, 0x1, P2 ;  /* 0x000000030a097211 */ /* 0x090fe400010f0eff */
[----:B---3--:R-:W-:Y:S01]  /*23fd0*/  ISETP.LT.AND P2, PT, R12, UR6, !P0 ;  /* 0x000000060c007c0c */ /* 0x008fe2000c741270 */
[----:B------:R-:W1:Y:S02]  /*23fe0*/  LDCU UR6, c[0x0][0x39c] ;  /* 0x00007380ff0677ac */ /* 0x000e640008000800 */
[----:B------:R3:W-:Y:S01]  /*23ff0*/  @P3 STG.E.U16 desc[UR20][R8.64], R24 ;  /* 0x0000001808003986 */ /* 0x0007e2000c101514 */
[----:B--2---:R-:W-:Y:S01]  /*24000*/  ISETP.LT.AND P3, PT, R5, UR7, !P0 ;  /* 0x0000000705007c0c */ /* 0x004fe2000c761270 */
[C---:B------:R-:W-:Y:S01]  /*24010*/  VIADD R7, R2.reuse, 0xda ;  /* 0x000000da02077836 */ /* 0x040fe20000000000 */
[C---:B------:R-:W-:Y:S01]  /*24020*/  LEA.HI.X.SX32 R5, R11.reuse, R3, 0x1, P6 ;  /* 0x000000030b057211 */ /* 0x040fe200030f0eff */
[----:B------:R-:W-:Y:S01]  /*24030*/  VIADD R11, R11, UR5 ;  /* 0x000000050b0b7c36 */ /* 0x000fe20008000000 */
[----:B------:R-:W-:Y:S01]  /*24040*/  F2FP.F16.F32.PACK_AB R26, R27, R26 ;  /* 0x0000001a1b1a723e */ /* 0x000fe200000000ff */
[----:B------:R-:W-:Y:S01]  /*24050*/  VIADD R12, R2, 0xdc ;  /* 0x000000dc020c7836 */ /* 0x000fe20000000000 */
[----:B------:R-:W-:Y:S01]  /*24060*/  F2FP.F16.F32.PACK_AB R28, R29, R28 ;  /* 0x0000001c1d1c723e */ /* 0x000fe200000000ff */
[----:B------:R-:W2:Y:S01]  /*24070*/  LDCU UR7, c[0x0][0x39c] ;  /* 0x00007380ff0777ac */ /* 0x000ea20008000800 */
[----:B---3--:R-:W-:-:S02]  /*24080*/  PRMT R9, R24, 0x7632, R9 ;  /* 0x0000763218097816 */ /* 0x008fc40000000009 */
        /* <DEDUP_REMOVED lines=37> */
[C---:B------:R-:W-:Y:S01]  /*242e0*/  LEA R4, P4, R10.reuse, R0, 0x1 ;  /* 0x000000000a047211 */ /* 0x040fe200078808ff */
        /* <DEDUP_REMOVED lines=10> */
[C---:B------:R-:W-:Y:S01]  /*24390*/  LEA R6, P5, R10.reuse, R0, 0x1 ;  /* 0x000000000a067211 */ /* 0x040fe200078a08ff */
[----:B------:R-:W3:Y:S01]  /*243a0*/  LDCU UR6, c[0x0][0x39c] ;  /* 0x00007380ff0677ac */ /* 0x000ee20008000800 */
[----:B------:R-:W-:Y:S02]  /*243b0*/  F2FP.F16.F32.PACK_AB R32, R33, R32 ;  /* 0x000000202120723e */ /* 0x000fe400000000ff */
[-C--:B-1----:R-:W-:Y:S02]  /*243c0*/  LEA.HI.X.SX32 R7, R10, R3.reuse, 0x1, P5 ;  /* 0x000000030a077211 */ /* 0x082fe400028f0eff */
[CC--:B------:R-:W-:Y:S01]  /*243d0*/  LEA R8, P5, R11.reuse, R0.reuse, 0x1 ;  /* 0x000000000b087211 */ /* 0x0c0fe200078a08ff */
        /* <DEDUP_REMOVED lines=19> */
[----:B------:R-:W-:Y:S01]  /*24510*/  VIADD R9, R2, 0xe4 ;  /* 0x000000e402097836 */ /* 0x000fe20000000000 */
        /* <DEDUP_REMOVED lines=23> */
[CC--:B------:R-:W-:Y:S02]  /*24690*/  LEA R6, P5, R11.reuse, R0.reuse, 0x1 ;  /* 0x000000000b067211 */ /* 0x0c0fe400078a08ff */
        /* <DEDUP_REMOVED lines=29> */
[----:B------:R-:W-:Y:S01]  /*24870*/  VIADD R10, R11, UR5 ;  /* 0x000000050b0a7c36 */ /* 0x000fe20008000000 */
[----:B------:R-:W-:Y:S01]  /*24880*/  F2FP.F16.F32.PACK_AB R42, R43, R42 ;  /* 0x0000002a2b2a723e */ /* 0x000fe200000000ff */
[----:B------:R-:W0:Y:S02]  /*24890*/  LDCU UR7, c[0x0][0x39c] ;  /* 0x00007380ff0777ac */ /* 0x000e240008000800 */
[----:B------:R3:W-:Y:S01]  /*248a0*/  @P4 STG.E.U16 desc[UR20][R6.64], R5 ;  /* 0x0000000506004986 */ /* 0x0007e2000c101514 */
[----:B------:R-:W-:-:S04]  /*248b0*/  LEA R8, P4, R11, R0, 0x1 ;  /* 0x000000000b087211 */ /* 0x000fc800078808ff */
[-C--:B------:R-:W-:Y:S02]  /*248c0*/  LEA.HI.X.SX32 R9, R11, R3.reuse, 0x1, P4 ;  /* 0x000000030b097211 */ /* 0x080fe400020f0eff */
[-C--:B------:R-:W-:Y:S01]  /*248d0*/  LEA R4, P4, R10, R0.reuse, 0x1 ;  /* 0x000000000a047211 */ /* 0x080fe200078808ff */
[----:B------:R-:W-:Y:S01]  /*248e0*/  VIADD R11, R2, 0xeb ;  /* 0x000000eb020b7836 */ /* 0x000fe20000000000 */
[----:B---3--:R-:W-:Y:S02]  /*248f0*/  PRMT R7, R42, 0x7632, R7 ;  /* 0x000076322a077816 */ /* 0x008fe40000000007 */
[C---:B------:R-:W-:Y:S01]  /*24900*/  LEA.HI.X.SX32 R5, R10.reuse, R3, 0x1, P4 ;  /* 0x000000030a057211 */ /* 0x040fe200020f0eff */
[----:B------:R-:W-:Y:S01]  /*24910*/  VIADD R10, R10, UR5 ;  /* 0x000000050a0a7c36 */ /* 0x000fe20008000000 */
[----:B------:R3:W-:Y:S01]  /*24920*/  @P6 STG.E.U16 desc[UR20][R8.64], R42 ;  /* 0x0000002a08006986 */ /* 0x0007e2000c101514 */
[----:B--2---:R-:W-:Y:S01]  /*24930*/  ISETP.LT.AND P4, PT, R11, UR4, !P0 ;  /* 0x000000040b007c0c */ /* 0x004fe2000c781270 */
[----:B------:R-:W2:Y:S02]  /*24940*/  LDCU UR4, c[0x0][0x39c] ;  /* 0x00007380ff0477ac */ /* 0x000ea40008000800 */
[----:B------:R4:W-:Y:S01]  /*24950*/  @P2 STG.E.U16 desc[UR20][R4.64], R7 ;  /* 0x0000000704002986 */ /* 0x0009e2000c101514 */
[C---:B------:R-:W-:Y:S01]  /*24960*/  LEA R6, P2, R10.reuse, R0, 0x1 ;  /* 0x000000000a067211 */ /* 0x040fe200078408ff */
[----:B------:R-:W-:Y:S01]  /*24970*/  VIADD R11, R10, UR5 ;  /* 0x000000050a0b7c36 */ /* 0x000fe20008000000 */
[----:B------:R-:W-:Y:S01]  /*24980*/  F2FP.F16.F32.PACK_AB R44, R45, R44 ;  /* 0x0000002c2d2c723e */ /* 0x000fe200000000ff */
[----:B------:R-:W-:-:S02]  /*24990*/  VIADD R12, R2, 0xec ;  /* 0x000000ec020c7836 */ /* 0x000fc40000000000 */
[----:B---3--:R-:W-:Y:S01]  /*249a0*/  VIADD R9, R2, 0xed ;  /* 0x000000ed02097836 */ /* 0x008fe20000000000 */
[----:B------:R-:W-:Y:S02]  /*249b0*/  LEA R8, P6, R11, R0, 0x1 ;  /* 0x000000000b087211 */ /* 0x000fe400078c08ff */
[-C--:B----4-:R-:W-:Y:S02]  /*249c0*/  LEA.HI.X.SX32 R7, R10, R3.reuse, 0x1, P2 ;  /* 0x000000030a077211 */ /* 0x090fe400010f0eff */
[----:B-1----:R-:W-:Y:S01]  /*249d0*/  ISETP.LT.AND P2, PT, R12, UR6, !P0 ;  /* 0x000000060c007c0c */ /* 0x002fe2000c741270 */
[----:B------:R-:W1:Y:S02]  /*249e0*/  LDCU UR6, c[0x0][0x39c] ;  /* 0x00007380ff0677ac */ /* 0x000e640008000800 */
[----:B------:R3:W-:Y:S01]  /*249f0*/  @P5 STG.E.U16 desc[UR20][R6.64], R44 ;  /* 0x0000002c06005986 */ /* 0x0007e2000c101514 */
[----:B0-----:R-:W-:Y:S01]  /*24a00*/  ISETP.LT.AND P5, PT, R9, UR7, !P0 ;  /* 0x0000000709007c0c */ /* 0x001fe2000c7a1270 */
[C---:B------:R-:W-:Y:S01]  /*24a10*/  VIADD R5, R2.reuse, 0xee ;  /* 0x000000ee02057836 */ /* 0x040fe20000000000 */
[C---:B------:R-:W-:Y:S01]  /*24a20*/  LEA.HI.X.SX32 R9, R11.reuse, R3, 0x1, P6 ;  /* 0x000000030b097211 */ /* 0x040fe200030f0eff */
[----:B------:R-:W-:Y:S01]  /*24a30*/  VIADD R11, R11, UR5 ;  /* 0x000000050b0b7c36 */ /* 0x000fe20008000000 */
[----:B------:R-:W-:Y:S01]  /*24a40*/  F2FP.F16.F32.PACK_AB R46, R47, R46 ;  /* 0x0000002e2f2e723e */ /* 0x000fe200000000ff */
[----:B------:R-:W-:Y:S01]  /*24a50*/  VIADD R12, R2, 0xf0 ;  /* 0x000000f0020c7836 */ /* 0x000fe20000000000 */
[----:B------:R-:W-:-:S02]  /*24a60*/  F2FP.F16.F32.PACK_AB R48, R49, R48 ;  /* 0x000000303130723e */ /* 0x000fc400000000ff */
[----:B---3--:R-:W-:Y:S01]  /*24a70*/  PRMT R7, R44, 0x7632, R7 ;  /* 0x000076322c077816 */ /* 0x008fe20000000007 */
[C---:B------:R-:W-:Y:S01]  /*24a80*/  VIADD R10, R11.reuse, UR5 ;  /* 0x000000050b0a7c36 */ /* 0x040fe20008000000 */
[-C--:B------:R-:W-:Y:S01]  /*24a90*/  LEA R4, P6, R11, R0.reuse, 0x1 ;  /* 0x000000000b047211 */ /* 0x080fe200078c08ff */
[----:B------:R-:W0:Y:S02]  /*24aa0*/  LDCU UR7, c[0x0][0x39c] ;  /* 0x00007380ff0777ac */ /* 0x000e240008000800 */
[----:B------:R3:W-:Y:S01]  /*24ab0*/  @P1 STG.E.U16 desc[UR20][R8.64], R7 ;  /* 0x0000000708001986 */ /* 0x0007e2000c101514 */
[----:B--2---:R-:W-:Y:S01]  /*24ac0*/  ISETP.LT.AND P1, PT, R5, UR4, !P0 ;  /* 0x0000000405007c0c */ /* 0x004fe2000c721270 */
[----:B------:R-:W2:Y:S01]  /*24ad0*/  LDCU UR4, c[0x0][0x39c] ;  /* 0x00007380ff0477ac */ /* 0x000ea20008000800 */
[----:B------:R-:W-:Y:S01]  /*24ae0*/  LEA.HI.X.SX32 R5, R11, R3, 0x1, P6 ;  /* 0x000000030b057211 */ /* 0x000fe200030f0eff */
[----:B------:R-:W-:Y:S01]  /*24af0*/  VIADD R11, R2, 0xef ;  /* 0x000000ef020b7836 */ /* 0x000fe20000000000 */
[----:B------:R-:W-:-:S03]  /*24b00*/  LEA R6, P6, R10, R0, 0x1 ;  /* 0x000000000a067211 */ /* 0x000fc600078c08ff */
[----:B------:R4:W-:Y:S01]  /*24b10*/  @P3 STG.E.U16 desc[UR20][R4.64], R46 ;  /* 0x0000002e04003986 */ /* 0x0009e2000c101514 */
[----:B-1----:R-:W-:Y:S01]  /*24b20*/  ISETP.LT.AND P3, PT, R11, UR6, !P0 ;  /* 0x000000060b007c0c */ /* 0x002fe2000c761270 */
[----:B------:R-:W1:Y:S01]  /*24b30*/  LDCU UR6, c[0x0][0x39c] ;  /* 0x00007380ff0677ac */ /* 0x000e620008000800 */
[C---:B---3--:R-:W-:Y:S01]  /*24b40*/  LEA.HI.X.SX32 R7, R10.reuse, R3, 0x1, P6 ;  /* 0x000000030a077211 */ /* 0x048fe200030f0eff */
[----:B------:R-:W-:Y:S01]  /*24b50*/  VIADD R10, R10, UR5 ;  /* 0x000000050a0a7c36 */ /* 0x000fe20008000000 */
[----:B----4-:R-:W-:-:S03]  /*24b60*/  PRMT R5, R46, 0x7632, R5 ;  /* 0x000076322e057816 */ /* 0x010fc60000000005 */
[C---:B------:R-:W-:Y:S02]  /*24b70*/  VIADD R11, R10.reuse, UR5 ;  /* 0x000000050a0b7c36 */ /* 0x040fe40008000000 */
[----:B------:R3:W-:Y:S01]  /*24b80*/  @P4 STG.E.U16 desc[UR20][R6.64], R5 ;  /* 0x0000000506004986 */ /* 0x0007e2000c101514 */
[----:B------:R-:W-:-:S04]  /*24b90*/  LEA R8, P4, R10, R0, 0x1 ;  /* 0x000000000a087211 */ /* 0x000fc800078808ff */
[----:B------:R-:W-:Y:S02]  /*24ba0*/  LEA.HI.X.SX32 R9, R10, R3, 0x1, P4 ;  /* 0x000000030a097211 */ /* 0x000fe400020f0eff */
[----:B--2---:R-:W-:Y:S01]  /*24bb0*/  ISETP.LT.AND P4, PT, R12, UR4, !P0 ;  /* 0x000000040c007c0c */ /* 0x004fe2000c781270 */
[----:B------:R-:W2:Y:S01]  /*24bc0*/  LDCU UR4, c[0x0][0x39c] ;  /* 0x00007380ff0477ac */ /* 0x000ea20008000800 */
        /* <DEDUP_REMOVED lines=15> */
[----:B--2---:R-:W-:Y:S01]  /*24cc0*/  ISETP.LT.AND P6, PT, R8, UR4, !P0 ;  /* 0x0000000408007c0c */ /* 0x004fe2000c7c1270 */
[----:B------:R-:W-:Y:S01]  /*24cd0*/  VIADD R4, R2, 0xf4 ;  /* 0x000000f402047836 */ /* 0x000fe20000000000 */
[C---:B------:R-:W-:Y:S01]  /*24ce0*/  LEA R8, P5, R10.reuse, R0, 0x1 ;  /* 0x000000000a087211 */ /* 0x040fe200078a08ff */
[----:B------:R-:W-:Y:S01]  /*24cf0*/  @P1 STG.E.U16 desc[UR20][R6.64], R50 ;  /* 0x0000003206001986 */ /* 0x000fe2000c101514 */
[----:B0-----:R-:W-:Y:S01]  /*24d00*/  ISETP.LT.AND P1, PT, R9, UR7, !P0 ;  /* 0x0000000709007c0c */ /* 0x001fe2000c721270 */
        /* <DEDUP_REMOVED lines=15> */
[CC--:B------:R-:W-:Y:S01]  /*24e00*/  LEA.HI.X.SX32 R7, R11.reuse, R3.reuse, 0x1, P3 ;  /* 0x000000030b077211 */ /* 0x0c0fe200018f0eff */
        /* <DEDUP_REMOVED lines=8> */
[----:B-1----:R-:W-:Y:S01]  /*24e90*/  VIADD R5, R2, 0xf7 ;  /* 0x000000f702057836 */ /* 0x002fe20000000000 */
[----:B----4-:R-:W-:-:S02]  /*24ea0*/  LEA.HI.X.SX32 R9, R11, R3, 0x1, P2 ;  /* 0x000000030b097211 */ /* 0x010fc400010f0eff */
[-C--:B------:R-:W-:Y:S01]  /*24eb0*/  LEA R4, P2, R10, R0.reuse, 0x1 ;  /* 0x000000000a047211 */ /* 0x080fe200078408ff */
[C---:B------:R-:W-:Y:S02]  /*24ec0*/  VIADD R6, R2.reuse, 0xf8 ;  /* 0x000000f802067836 */ /* 0x040fe40000000000 */
[----:B------:R-:W-:Y:S01]  /*24ed0*/  @P6 STG.E.U16 desc[UR20][R8.64], R54 ;  /* 0x0000003608006986 */ /* 0x000fe2000c101514 */
[----:B--2---:R-:W-:Y:S01]  /*24ee0*/  ISETP.LT.AND P6, PT, R5, UR7, !P0 ;  /* 0x0000000705007c0c */ /* 0x004fe2000c7c1270 */
[----:B------:R-:W-:Y:S01]  /*24ef0*/  VIADD R12, R2, 0xf6 ;  /* 0x000000f6020c7836 */ /* 0x000fe20000000000 */
[CC--:B------:R-:W-:Y:S01]  /*24f00*/  LEA.HI.X.SX32 R5, R10.reuse, R3.reuse, 0x1, P2 ;  /* 0x000000030a057211 */ /* 0x0c0fe200010f0eff */
[----:B------:R-:W-:Y:S01]  /*24f10*/  VIADD R10, R10, UR5 ;  /* 0x000000050a0a7c36 */ /* 0x000fe20008000000 */
[----:B------:R-:W-:Y:S01]  /*24f20*/  PRMT R7, R54, 0x7632, R7 ;  /* 0x0000763236077816 */ /* 0x000fe20000000007 */
[----:B------:R-:W1:Y:S01]  /*24f30*/  LDCU UR7, c[0x0][0x39c] ;  /* 0x00007380ff0777ac */ /* 0x000e620008000800 */
[----:B0-----:R-:W-:Y:S01]  /*24f40*/  ISETP.LT.AND P2, PT, R6, UR4, !P0 ;  /* 0x0000000406007c0c */ /* 0x001fe2000c741270 */
[----:B------:R-:W-:Y:S01]  /*24f50*/  VIADD R11, R10, UR5 ;  /* 0x000000050a0b7c36 */ /* 0x000fe20008000000 */
[----:B---3--:R-:W-:Y:S01]  /*24f60*/  ISETP.LT.AND P3, PT, R12, UR6, !P0 ;  /* 0x000000060c007c0c */ /* 0x008fe2000c761270 */
[----:B------:R0:W-:Y:S01]  /*24f70*/  @P1 STG.E.U16 desc[UR20][R4.64], R7 ;  /* 0x0000000704001986 */ /* 0x0001e2000c101514 */
[C---:B------:R-:W-:Y:S01]  /*24f80*/  LEA R6, P1, R10.reuse, R0, 0x1 ;  /* 0x000000000a067211 */ /* 0x040fe200078208ff */
[----:B------:R-:W2:Y:S01]  /*24f90*/  LDCU UR6, c[0x0][0x39c] ;  /* 0x00007380ff0677ac */ /* 0x000ea20008000800 */
[----:B------:R-:W-:Y:S01]  /*24fa0*/  F2FP.F16.F32.PACK_AB R56, R57, R56 ;  /* 0x000000383938723e */ /* 0x000fe200000000ff */
[----:B------:R-:W3:Y:S01]  /*24fb0*/  LDCU UR4, c[0x0][0x39c] ;  /* 0x00007380ff0477ac */ /* 0x000ee20008000800 */
[----:B0-----:R-:W-:-:S02]  /*24fc0*/  LEA.HI.X.SX32 R7, R10, R3, 0x1, P1 ;  /* 0x000000030a077211 */ /* 0x001fc400008f0eff */
[----:B------:R-:W-:-:S03]  /*24fd0*/  LEA R8, P1, R11, R0, 0x1 ;  /* 0x000000000b087211 */ /* 0x000fc600078208ff */
[----:B------:R0:W-:Y:S01]  /*24fe0*/  @P5 STG.E.U16 desc[UR20][R6.64], R56 ;  /* 0x0000003806005986 */ /* 0x0001e2000c101514 */
[C---:B------:R-:W-:Y:S01]  /*24ff0*/  LEA.HI.X.SX32 R9, R11.reuse, R3, 0x1, P1 ;  /* 0x000000030b097211 */ /* 0x040fe200008f0eff */
[----:B------:R-:W-:Y:S02]  /*25000*/  VIADD R11, R11, UR5 ;  /* 0x000000050b0b7c36 */ /* 0x000fe40008000000 */
[C---:B------:R-:W-:Y:S02]  /*25010*/  VIADD R10, R2.reuse, 0xf9 ;  /* 0x000000f9020a7836 */ /* 0x040fe40000000000 */
[----:B------:R-:W-:Y:S01]  /*25020*/  VIADD R5, R2, 0xfa ;  /* 0x000000fa02057836 */ /* 0x000fe20000000000 */
[----:B0-----:R-:W-:-:S05]  /*25030*/  PRMT R7, R56, 0x7632, R7 ;  /* 0x0000763238077816 */ /* 0x001fca0000000007 */
[----:B------:R0:W-:Y:S01]  /*25040*/  @P4 STG.E.U16 desc[UR20][R8.64], R7 ;  /* 0x0000000708004986 */ /* 0x0001e2000c101514 */
[----:B------:R-:W-:Y:S02]  /*25050*/  LEA R4, P4, R11, R0, 0x1 ;  /* 0x000000000b047211 */ /* 0x000fe400078808ff */
[----:B--2---:R-:W-:Y:S01]  /*25060*/  ISETP.LT.AND P1, PT, R10, UR6, !P0 ;  /* 0x000000060a007c0c */ /* 0x004fe2000c721270 */
[----:B------:R-:W-:Y:S01]  /*25070*/  VIADD R10, R2, 0xfb ;  /* 0x000000fb020a7836 */ /* 0x000fe20000000000 */
[----:B---3--:R-:W-:Y:S01]  /*25080*/  ISETP.LT.AND P5, PT, R5, UR4, !P0 ;  /* 0x0000000405007c0c */ /* 0x008fe2000c7a1270 */
[----:B------:R-:W2:Y:S01]  /*25090*/  LDCU UR4, c[0x0][0x39c] ;  /* 0x00007380ff0477ac */ /* 0x000ea20008000800 */
[----:B------:R-:W-:Y:S02]  /*250a0*/  F2FP.F16.F32.PACK_AB R58, R59, R58 ;  /* 0x0000003a3b3a723e */ /* 0x000fe400000000ff */
[C---:B------:R-:W-:Y:S01]  /*250b0*/  LEA.HI.X.SX32 R5, R11.reuse, R3, 0x1, P4 ;  /* 0x000000030b057211 */ /* 0x040fe200020f0eff */
[----:B------:R-:W-:Y:S01]  /*250c0*/  VIADD R11, R11, UR5 ;  /* 0x000000050b0b7c36 */ /* 0x000fe20008000000 */
[----:B-1----:R-:W-:Y:S01]  /*250d0*/  ISETP.LT.AND P4, PT, R10, UR7, !P0 ;  /* 0x000000070a007c0c */ /* 0x002fe2000c781270 */
[----:B------:R-:W1:Y:S02]  /*250e0*/  LDCU UR6, c[0x0][0x39c] ;  /* 0x00007380ff0677ac */ /* 0x000e640008000800 */
[----:B------:R3:W-:Y:S01]  /*250f0*/  @P3 STG.E.U16 desc[UR20][R4.64], R58 ;  /* 0x0000003a04003986 */ /* 0x0007e2000c101514 */
[C---:B------:R-:W-:Y:S01]  /*25100*/  LEA R6, P3, R11.reuse, R0, 0x1 ;  /* 0x000000000b067211 */ /* 0x040fe200078608ff */
[----:B------:R-:W-:-:S03]  /*25110*/  VIADD R10, R11, UR5 ;  /* 0x000000050b0a7c36 */ /* 0x000fc60008000000 */
[-C--:B0-----:R-:W-:Y:S02]  /*25120*/  LEA.HI.X.SX32 R7, R11, R3.reuse, 0x1, P3 ;  /* 0x000000030b077211 */ /* 0x081fe400018f0eff */
[----:B------:R-:W-:Y:S01]  /*25130*/  LEA R8, P3, R10, R0, 0x1 ;  /* 0x000000000a087211 */ /* 0x000fe200078608ff */
[----:B------:R-:W-:Y:S01]  /*25140*/  VIADD R11, R2, 0xfc ;  /* 0x000000fc020b7836 */ /* 0x000fe20000000000 */
[----:B------:R-:W-:Y:S02]  /*25150*/  F2FP.F16.F32.PACK_AB R60, R61, R60 ;  /* 0x0000003c3d3c723e */ /* 0x000fe400000000ff */
[----:B------:R-:W-:Y:S02]  /*25160*/  LEA.HI.X.SX32 R9, R10, R3, 0x1, P3 ;  /* 0x000000030a097211 */ /* 0x000fe400018f0eff */
[----:B---3--:R-:W-:Y:S01]  /*25170*/  PRMT R5, R58, 0x7632, R5 ;  /* 0x000076323a057816 */ /* 0x008fe20000000005 */
[----:B------:R-:W-:Y:S01]  /*25180*/  VIADD R10, R10, UR5 ;  /* 0x000000050a0a7c36 */ /* 0x000fe20008000000 */
[----:B--2---:R-:W-:Y:S01]  /*25190*/  ISETP.LT.AND P3, PT, R11, UR4, !P0 ;  /* 0x000000040b007c0c */ /* 0x004fe2000c761270 */
[----:B------:R-:W-:Y:S01]  /*251a0*/  VIADD R12, R2, 0xfd ;  /* 0x000000fd020c7836 */ /* 0x000fe20000000000 */
[----:B------:R-:W0:Y:S01]  /*251b0*/  LDCU UR4, c[0x0][0x39c] ;  /* 0x00007380ff0477ac */ /* 0x000e220008000800 */
[----:B------:R2:W-:Y:S01]  /*251c0*/  @P6 STG.E.U16 desc[UR20][R6.64], R5 ;  /* 0x0000000506006986 */ /* 0x0005e2000c101514 */
[----:B------:R-:W-:-:S03]  /*251d0*/  VIADD R11, R10, UR5 ;  /* 0x000000050a0b7c36 */ /* 0x000fc60008000000 */
[----:B------:R3:W-:Y:S01]  /*251e0*/  @P2 STG.E.U16 desc[UR20][R8.64], R60 ;  /* 0x0000003c08002986 */ /* 0x0007e2000c101514 */
[----:B------:R-:W-:-:S04]  /*251f0*/  LEA R4, P2, R10, R0, 0x1 ;  /* 0x000000000a047211 */ /* 0x000fc800078408ff */
[----:B--2---:R-:W-:Y:S01]  /*25200*/  LEA.HI.X.SX32 R5, R10, R3, 0x1, P2 ;  /* 0x000000030a057211 */ /* 0x004fe200010f0eff */
[----:B------:R-:W-:Y:S01]  /*25210*/  VIADD R10, R11, UR5 ;  /* 0x000000050b0a7c36 */ /* 0x000fe20008000000 */
[----:B------:R-:W-:-:S03]  /*25220*/  PRMT R7, R60, 0x7632, R7 ;  /* 0x000076323c077816 */ /* 0x000fc60000000007 */
[----:B------:R-:W-:Y:S01]  /*25230*/  VIADD R13, R10, UR5 ;  /* 0x000000050a0d7c36 */ /* 0x000fe20008000000 */
[----:B-1----:R-:W-:Y:S01]  /*25240*/  ISETP.LT.AND P2, PT, R12, UR6, !P0 ;  /* 0x000000060c007c0c */ /* 0x002fe2000c741270 */
[----:B------:R-:W1:Y:S01]  /*25250*/  LDCU UR6, c[0x0][0x39c] ;  /* 0x00007380ff0677ac */ /* 0x000e620008000800 */
[----:B------:R2:W-:Y:S01]  /*25260*/  @P1 STG.E.U16 desc[UR20][R4.64], R7 ;  /* 0x0000000704001986 */ /* 0x0005e2000c101514 */
[----:B------:R-:W-:Y:S01]  /*25270*/  VIADD R14, R13, UR5 ;  /* 0x000000050d0e7c36 */ /* 0x000fe20008000000 */
[-C--:B------:R-:W-:Y:S02]  /*25280*/  LEA R6, P1, R11, R0.reuse, 0x1 ;  /* 0x000000000b067211 */ /* 0x080fe400078208ff */
[----:B---3--:R-:W-:Y:S01]  /*25290*/  LEA R8, P6, R10, R0, 0x1 ;  /* 0x000000000a087211 */ /* 0x008fe200078c08ff */
[----:B------:R-:W-:-:S03]  /*252a0*/  VIADD R15, R14, UR5 ;  /* 0x000000050e0f7c36 */ /* 0x000fc60008000000 */
[-C--:B------:R-:W-:Y:S01]  /*252b0*/  LEA.HI.X.SX32 R9, R10, R3.reuse, 0x1, P6 ;  /* 0x000000030a097211 */ /* 0x080fe200030f0eff */
[----:B------:R-:W-:Y:S01]  /*252c0*/  VIADD R16, R15, UR5 ;  /* 0x000000050f107c36 */ /* 0x000fe20008000000 */
[-C--:B------:R-:W-:Y:S02]  /*252d0*/  LEA R12, P6, R14, R0.reuse, 0x1 ;  /* 0x000000000e0c7211 */ /* 0x080fe400078c08ff */
[-C--:B--2---:R-:W-:Y:S02]  /*252e0*/  LEA.HI.X.SX32 R7, R11, R3.reuse, 0x1, P1 ;  /* 0x000000030b077211 */ /* 0x084fe400008f0eff */
[C---:B------:R-:W-:Y:S01]  /*252f0*/  LEA R10, P1, R13.reuse, R0, 0x1 ;  /* 0x000000000d0a7211 */ /* 0x040fe200078208ff */
[C---:B------:R-:W-:Y:S02]  /*25300*/  VIADD R17, R2.reuse, 0xfe ;  /* 0x000000fe02117836 */ /* 0x040fe40000000000 */
[----:B------:R-:W-:Y:S01]  /*25310*/  VIADD R2, R2, 0xff ;  /* 0x000000ff02027836 */ /* 0x000fe20000000000 */
[----:B------:R-:W-:-:S02]  /*25320*/  LEA.HI.X.SX32 R11, R13, R3, 0x1, P1 ;  /* 0x000000030d0b7211 */ /* 0x000fc400008f0eff */
[-C--:B------:R-:W-:Y:S02]  /*25330*/  LEA.HI.X.SX32 R13, R14, R3.reuse, 0x1, P6 ;  /* 0x000000030e0d7211 */ /* 0x080fe400030f0eff */
[----:B------:R-:W-:Y:S02]  /*25340*/  LEA R4, P6, R16, R0, 0x1 ;  /* 0x0000000010047211 */ /* 0x000fe400078c08ff */
[----:B------:R-:W-:Y:S02]  /*25350*/  F2FP.F16.F32.PACK_AB R62, R63, R62 ;  /* 0x0000003e3f3e723e */ /* 0x000fe400000000ff */
[----:B0-----:R-:W-:Y:S02]  /*25360*/  ISETP.LT.AND P1, PT, R17, UR4, !P0 ;  /* 0x0000000411007c0c */ /* 0x001fe4000c721270 */
[----:B-1----:R-:W-:Y:S02]  /*25370*/  ISETP.LT.AND P0, PT, R2, UR6, !P0 ;  /* 0x0000000602007c0c */ /* 0x002fe4000c701270 */
[----:B------:R-:W-:-:S02]  /*25380*/  LEA.HI.X.SX32 R5, R16, R3, 0x1, P6 ;  /* 0x0000000310057211 */ /* 0x000fc400030f0eff */
[----:B------:R-:W-:Y:S02]  /*25390*/  LEA R2, P6, R15, R0, 0x1 ;  /* 0x000000000f027211 */ /* 0x000fe400078c08ff */
[----:B------:R-:W-:Y:S02]  /*253a0*/  F2FP.F16.F32.PACK_AB R64, R65, R64 ;  /* 0x000000404140723e */ /* 0x000fe400000000ff */
[----:B------:R-:W-:Y:S01]  /*253b0*/  PRMT R0, R62, 0x7632, R0 ;  /* 0x000076323e007816 */ /* 0x000fe20000000000 */
[----:B------:R0:W-:Y:S01]  /*253c0*/  @P5 STG.E.U16 desc[UR20][R6.64], R62 ;  /* 0x0000003e06005986 */ /* 0x0001e2000c101514 */
[----:B------:R-:W-:Y:S02]  /*253d0*/  F2FP.F16.F32.PACK_AB R66, R67, R66 ;  /* 0x000000424342723e */ /* 0x000fe400000000ff */
[----:B------:R-:W-:Y:S01]  /*253e0*/  LEA.HI.X.SX32 R3, R15, R3, 0x1, P6 ;  /* 0x000000030f037211 */ /* 0x000fe200030f0eff */
[----:B------:R1:W-:Y:S04]  /*253f0*/  @P4 STG.E.U16 desc[UR20][R8.64], R0 ;  /* 0x0000000008004986 */ /* 0x0003e8000c101514 */
[----:B------:R2:W-:Y:S01]  /*25400*/  @P3 STG.E.U16 desc[UR20][R10.64], R64 ;  /* 0x000000400a003986 */ /* 0x0005e2000c101514 */
[----:B0-----:R-:W-:-:S02]  /*25410*/  PRMT R7, R64, 0x7632, R7 ;  /* 0x0000763240077816 */ /* 0x001fc40000000007 */
[----:B-1----:R-:W-:-:S03]  /*25420*/  PRMT R9, R66, 0x7632, R9 ;  /* 0x0000763242097816 */ /* 0x002fc60000000009 */
[----:B------:R2:W-:Y:S04]  /*25430*/  @P2 STG.E.U16 desc[UR20][R12.64], R7 ;  /* 0x000000070c002986 */ /* 0x0005e8000c101514 */
[----:B------:R2:W-:Y:S04]  /*25440*/  @P1 STG.E.U16 desc[UR20][R2.64], R66 ;  /* 0x0000004202001986 */ /* 0x0005e8000c101514 */
[----:B------:R2:W-:Y:S01]  /*25450*/  @P0 STG.E.U16 desc[UR20][R4.64], R9 ;  /* 0x0000000904000986 */ /* 0x0005e2000c101514 */
[----:B------:R-:W-:Y:S06]  /*25460*/  BAR.SYNC.DEFER_BLOCKING 0x0 ;  /* 0x0000000000007b1d */ /* 0x000fec0000010000 */
[----:B------:R-:W-:Y:S05]  /*25470*/  BRA.U UP0, `(.L_x_14) ;  /* 0x0000000100a07547 */ /* 0x000fea000b800000 */
[----:B------:R-:W0:Y:S01]  /*25480*/  S2UR UR5, SR_CgaCtaId ;  /* 0x00000000000579c3 */ /* 0x000e220000008800 */
[----:B------:R-:W-:Y:S01]  /*25490*/  NOP ;  /* 0x0000000000007918 */ /* 0x000fe20000000000 */
[----:B------:R-:W-:Y:S01]  /*254a0*/  UMOV UR4, 0x50 ;  /* 0x0000005000047882 */ /* 0x000fe20000000000 */
[----:B------:R-:W-:Y:S02]  /*254b0*/  IMAD.U32 R0, RZ, RZ, UR8 ;  /* 0x00000008ff007e24 */ /* 0x000fe4000f8e00ff */
[----:B--2---:R-:W-:Y:S02]  /*254c0*/  IMAD.MOV.U32 R3, RZ, RZ, 0xffff ;  /* 0x0000ffffff037424 */ /* 0x004fe400078e00ff */
[----:B------:R-:W-:Y:S01]  /*254d0*/  IMAD.MOV.U32 R7, RZ, RZ, 0x1 ;  /* 0x00000001ff077424 */ /* 0x000fe200078e00ff */
[----:B------:R-:W-:-:S04]  /*254e0*/  LOP3.LUT R0, R0, 0xffff, RZ, 0xc0, !PT ;  /* 0x0000ffff00007812 */ /* 0x000fc800078ec0ff */
[----:B------:R-:W-:-:S05]  /*254f0*/  SHF.R.U32.HI R0, RZ, 0x5, R0 ;  /* 0x00000005ff007819 */ /* 0x000fca0000011600 */
[----:B------:R-:W-:Y:S01]  /*25500*/  VIADD R2, R0, 0x10 ;  /* 0x0000001000027836 */ /* 0x000fe20000000000 */
[----:B------:R-:W-:Y:S01]  /*25510*/  SHF.L.U32 R0, R3, R0, RZ ;  /* 0x0000000003007219 */ /* 0x000fe200000006ff */
[----:B0-----:R-:W-:-:S03]  /*25520*/  ULEA UR6, UR5, UR4, 0x18 ;  /* 0x0000000405067291 */ /* 0x001fc6000f8ec0ff */
[----:B------:R-:W-:-:S04]  /*25530*/  SHF.L.U32 R3, R7, R2, RZ ;  /* 0x0000000207037219 */ /* 0x000fc800000006ff */
[----:B------:R-:W-:Y:S02]  /*25540*/  LOP3.LUT R0, R3, R0, RZ, 0xfc, !PT ;  /* 0x0000000003007212 */ /* 0x000fe400078efcff */
[----:B------:R-:W0:Y:S02]  /*25550*/  LDS R5, [UR6] ;  /* 0x00000006ff057984 */ /* 0x000e240008000800 */
[C---:B------:R-:W-:Y:S02]  /*25560*/  LOP3.LUT R2, R0.reuse, 0xffff, RZ, 0xc0, !PT ;  /* 0x0000ffff00027812 */ /* 0x040fe400078ec0ff */
[----:B0-----:R-:W-:-:S04]  /*25570*/  LOP3.LUT R3, R0, 0xffff, R5, 0x80, !PT ;  /* 0x0000ffff00037812 */ /* 0x001fc800078e8005 */
[----:B------:R-:W-:-:S13]  /*25580*/  ISETP.NE.AND P0, PT, R3, R2, PT ;  /* 0x000000020300720c */ /* 0x000fda0003f05270 */
[----:B------:R-:W-:Y:S05]  /*25590*/  @P0 BRA `(.L_x_15) ;  /* 0x0000000000500947 */ /* 0x000fea0003800000 */
[----:B------:R-:W-:Y:S02]  /*255a0*/  SHF.R.U32.HI R5, RZ, 0x10, R5 ;  /* 0x00000010ff057819 */ /* 0x000fe40000011605 */
[----:B------:R-:W-:-:S04]  /*255b0*/  SHF.R.U32.HI R2, RZ, 0x10, R0 ;  /* 0x00000010ff027819 */ /* 0x000fc80000011600 */
[----:B------:R-:W-:-:S04]  /*255c0*/  LOP3.LUT R5, R5, R2, RZ, 0xc0, !PT ;  /* 0x0000000205057212 */ /* 0x000fc800078ec0ff */
[----:B------:R-:W-:-:S13]  /*255d0*/  ISETP.NE.AND P0, PT, R5, R2, PT ;  /* 0x000000020500720c */ /* 0x000fda0003f05270 */
[----:B------:R-:W-:Y:S05]  /*255e0*/  @P0 BRA `(.L_x_16) ;  /* 0x0000000000300947 */ /* 0x000fea0003800000 */
[----:B------:R-:W-:Y:S01]  /*255f0*/  R2UR UR4, R0 ;  /* 0x00000000000472ca */ /* 0x000fe200000e0000 */
[----:B------:R-:W-:Y:S01]  /*25600*/  VOTEU.ANY UR5, UPT, PT ;  /* 0x0000000000057886 */ /* 0x000fe200038e0100 */
[----:B------:R-:W0:Y:S01]  /*25610*/  S2R R0, SR_LANEID ;  /* 0x0000000000007919 */ /* 0x000e220000000000 */
[----:B------:R-:W-:-:S10]  /*25620*/  UFLO.U32 UR5, UR5 ;  /* 0x00000005000572bd */ /* 0x000fd400080e0000 */
[----:B------:R-:W-:-:S06]  /*25630*/  ULOP3.LUT UR4, URZ, UR4, URZ, 0x33, !UPT ;  /* 0x00000004ff047292 */ /* 0x000fcc000f8e33ff */
[----:B------:R-:W-:-:S04]  /*25640*/  IMAD.U32 R2, RZ, RZ, UR4 ;  /* 0x00000004ff027e24 */ /* 0x000fc8000f8e00ff */
[----:B------:R-:W1:Y:S02]  /*25650*/  REDUX UR7, R2 ;  /* 0x00000000020773c4 */ /* 0x000e640000000000 */
[----:B------:R3:W-:Y:S01]  /*25660*/  UTCATOMSWS.AND URZ, UR4 ;  /* 0x0000000400ff79e3 */ /* 0x0007e20008000000 */
[----:B0-----:R-:W-:Y:S01]  /*25670*/  ISETP.EQ.U32.AND P0, PT, R0, UR5, PT ;  /* 0x0000000500007c0c */ /* 0x001fe2000bf02070 */
[----:B-1----:R-:W-:-:S12]  /*25680*/  IMAD.U32 R0, RZ, RZ, UR7 ;  /* 0x00000007ff007e24 */ /* 0x002fd8000f8e00ff */
[----:B------:R3:W-:Y:S01]  /*25690*/  @P0 ATOMS.AND RZ, [UR6], R0 ;  /* 0x00000000ffff098c */ /* 0x0007e2000a800006 */
[----:B------:R-:W-:Y:S05]  /*256a0*/  BRA `(.L_x_14) ;  /* 0x0000000000147947 */ /* 0x000fea0003800000 */
.L_x_16:
[----:B------:R-:W-:-:S07]  /*256b0*/  MOV R2, 0x256d0 ;  /* 0x000256d000027802 */ /* 0x000fce0000000f00 */
[----:B------:R-:W-:Y:S05]  /*256c0*/  CALL.REL.NOINC `($__internal_0_$__cuda_sm10x_tcgen05_guardrail_trap_col_being_dealloced_not_returned_by_alloc) ;  /* 0x00000000002c7944 */ /* 0x000fea0003c00000 */
[----:B------:R-:W-:Y:S05]  /*256d0*/  BRA `(.L_x_14) ;  /* 0x0000000000087947 */ /* 0x000fea0003800000 */
.L_x_15:
[----:B------:R-:W-:-:S07]  /*256e0*/  MOV R2, 0x25700 ;  /* 0x0002570000027802 */ /* 0x000fce0000000f00 */
[----:B------:R-:W-:Y:S05]  /*256f0*/  CALL.REL.NOINC `($__internal_2_$__cuda_sm10x_tcgen05_guardrail_trap_unallocated_columns_being_dealloced) ;  /* 0x0000000000387944 */ /* 0x000fea0003c00000 */
.L_x_14:
[----:B------:R-:W-:Y:S01]  /*25700*/  NOP ;  /* 0x0000000000007918 */ /* 0x000fe20000000000 */
[----:B---3--:R-:W-:Y:S05]  /*25710*/  EXIT ;  /* 0x000000000000794d */ /* 0x008fea0003800000 */
.L_x_9:
[----:B------:R-:W0:Y:S02]  /*25720*/  SYNCS.PHASECHK.TRANS64.TRYWAIT P1, [UR6], R5 ;  /* 0x00000005ff0075a7 */ /* 0x000e240008021106 */
[----:B0-----:R-:W-:Y:S05]  /*25730*/  @!P1 BRA `(.L_x_9) ;  /* 0xfffffffc00f89947 */ /* 0x001fea000383ffff */
[----:B------:R-:W-:Y:S05]  /*25740*/  BRA `(.L_x_17) ;  /* 0xfffffef000f47947 */ /* 0x000fea000383ffff */
.L_x_13:
[----:B------:R-:W0:Y:S02]  /*25750*/  SYNCS.PHASECHK.TRANS64.TRYWAIT P1, [UR6], R4 ;  /* 0x00000004ff0075a7 */ /* 0x000e240008021106 */
[----:B0-----:R-:W-:Y:S05]  /*25760*/  @!P1 BRA `(.L_x_13) ;  /* 0xfffffffc00f89947 */ /* 0x001fea000383ffff */
[----:B------:R-:W-:Y:S05]  /*25770*/  BRA `(.L_x_12) ;  /* 0xffffff54007c7947 */ /* 0x000fea000383ffff */
        .weak           $__internal_0_$__cuda_sm10x_tcgen05_guardrail_trap_col_being_dealloced_not_returned_by_alloc
        .type           $__internal_0_$__cuda_sm10x_tcgen05_guardrail_trap_col_being_dealloced_not_returned_by_alloc,@function
        .size           $__internal_0_$__cuda_sm10x_tcgen05_guardrail_trap_col_being_dealloced_not_returned_by_alloc,($__internal_1_$__cuda_sm10x_tcgen05_guardrail_trap_phase_invalid_during_alloc - $__internal_0_$__cuda_sm10x_tcgen05_guardrail_trap_col_being_dealloced_not_returned_by_alloc)
$__internal_0_$__cuda_sm10x_tcgen05_guardrail_trap_col_being_dealloced_not_returned_by_alloc:
[----:B------:R-:W-:Y:S05]  /*25780*/  BPT.TRAP 0x1 ;  /* 0x000000040000795c */ /* 0x000fea0000300000 */
[----:B------:R-:W-:-:S04]  /*25790*/  IMAD.MOV.U32 R3, RZ, RZ, 0x0 ;  /* 0x00000000ff037424 */ /* 0x000fc800078e00ff */
[----:B------:R-:W-:Y:S05]  /*257a0*/  RET.REL.NODEC R2 `(matmul_kernel) ;  /* 0xfffffda802147950 */ /* 0x000fea0003c3ffff */
        .weak           $__internal_1_$__cuda_sm10x_tcgen05_guardrail_trap_phase_invalid_during_alloc
        .type           $__internal_1_$__cuda_sm10x_tcgen05_guardrail_trap_phase_invalid_during_alloc,@function
        .size           $__internal_1_$__cuda_sm10x_tcgen05_guardrail_trap_phase_invalid_during_alloc,($__internal_2_$__cuda_sm10x_tcgen05_guardrail_trap_unallocated_columns_being_dealloced - $__internal_1_$__cuda_sm10x_tcgen05_guardrail_trap_phase_invalid_during_alloc)
$__internal_1_$__cuda_sm10x_tcgen05_guardrail_trap_phase_invalid_during_alloc:
[----:B------:R-:W-:Y:S05]  /*257b0*/  BPT.TRAP 0x1 ;  /* 0x000000040000795c */ /* 0x000fea0000300000 */
[----:B------:R-:W-:-:S04]  /*257c0*/  IMAD.MOV.U32 R3, RZ, RZ, 0x0 ;  /* 0x00000000ff037424 */ /* 0x000fc800078e00ff */
[----:B------:R-:W-:Y:S05]  /*257d0*/  RET.REL.NODEC R2 `(matmul_kernel) ;  /* 0xfffffda802087950 */ /* 0x000fea0003c3ffff */
        .weak           $__internal_2_$__cuda_sm10x_tcgen05_guardrail_trap_unallocated_columns_being_dealloced
        .type           $__internal_2_$__cuda_sm10x_tcgen05_guardrail_trap_unallocated_columns_being_dealloced,@function
        .size           $__internal_2_$__cuda_sm10x_tcgen05_guardrail_trap_unallocated_columns_being_dealloced,(.L_x_21 - $__internal_2_$__cuda_sm10x_tcgen05_guardrail_trap_unallocated_columns_being_dealloced)
$__internal_2_$__cuda_sm10x_tcgen05_guardrail_trap_unallocated_columns_being_dealloced:
[----:B------:R-:W-:Y:S05]  /*257e0*/  BPT.TRAP 0x1 ;  /* 0x000000040000795c */ /* 0x000fea0000300000 */
[----:B------:R-:W-:-:S04]  /*257f0*/  IMAD.MOV.U32 R3, RZ, RZ, 0x0 ;  /* 0x00000000ff037424 */ /* 0x000fc800078e00ff */
[----:B------:R-:W-:Y:S05]  /*25800*/  RET.REL.NODEC R2 `(matmul_kernel) ;  /* 0xfffffda402fc7950 */ /* 0x000fea0003c3ffff */
.L_x_18:
[----:B------:R-:W-:-:S00]  /*25810*/  BRA `(.L_x_18) ;  /* 0xfffffffc00fc7947 */ /* 0x000fc0000383ffff */
[----:B------:R-:W-:-:S00]  /*25820*/  NOP ;  /* 0x0000000000007918 */ /* 0x000fc00000000000 */
        /* <DEDUP_REMOVED lines=13> */
.L_x_21:


//--------------------- .nv.shared.matmul_kernel  --------------------------
	.section	.nv.shared.matmul_kernel,"aw",@nobits
	.sectionflags	@""
	.align	16
	.zero		1024


//--------------------- .nv.shared.reserved.0     --------------------------
	.section	.nv.shared.reserved.0,"aw",@nobits
	.align	8
	.weak		__nv_reservedSMEM_offset_0_alias
	.size		__nv_reservedSMEM_offset_0_alias, 0, 64
	.other		__nv_reservedSMEM_offset_0_alias,@"STO_CUDA_RESERVED_SHARED STV_DEFAULT"
__nv_reservedSMEM_offset_0_alias:
	.zero		0
.nv.shared.reserved.0:
	.zero		64
	.weak		__nv_reservedSMEM_allocation_phase
	.type		__nv_reservedSMEM_allocation_phase,@object
	.size		__nv_reservedSMEM_allocation_phase,(.L_0 - __nv_reservedSMEM_allocation_phase)
__nv_reservedSMEM_allocation_phase:
	.zero		1
.L_0:
	.zero		7
	.weak		__nv_reservedSMEM_devtool_atexit_pc
	.type		__nv_reservedSMEM_devtool_atexit_pc,@object
	.size		__nv_reservedSMEM_devtool_atexit_pc,(__nv_reservedSMEM_allocation_mask - __nv_reservedSMEM_devtool_atexit_pc)
__nv_reservedSMEM_devtool_atexit_pc:
	.zero		8
	.weak		__nv_reservedSMEM_allocation_mask
	.type		__nv_reservedSMEM_allocation_mask,@object
	.size		__nv_reservedSMEM_allocation_mask,(.L_2 - __nv_reservedSMEM_allocation_mask)
__nv_reservedSMEM_allocation_mask:
	.zero		4
.L_2:


//--------------------- .nv.constant0.matmul_kernel --------------------------
	.section	.nv.constant0.matmul_kernel,"a",@progbits
	.sectionflags	@""
	.align	4
.nv.constant0.matmul_kernel:
	.zero		976


//--------------------- SYMBOLS --------------------------

	.type		.nv.reservedSmem.offset0,@object
	.size		.nv.reservedSmem.offset0,0x4
	.type		.nv.reservedSmem.cap,@object
	.size		.nv.reservedSmem.cap,0x4
